# CuTe-DSL kernel — source=fa4 family=fa4_mla_sm100
# config = {"dtype": "BFloat16", "causal": false, "topk_gather": false}


// ===== COMPILED SASS (sm_100a) =====

	.target	sm_100a

	.elftype	@"ET_EXEC"


//--------------------- .note.nv.tkinfo           --------------------------
	.section	.note.nv.tkinfo,"",@"SHT_NOTE"
	.sectionflags	@"SHF_NOTE_NV_TKINFO"
	.tkinfo
        /*0018*/ 	.word	0x00000081
        /*0030*/ 	.string	""
        /*0030*/ 	.string	"ptxas"
        /*0030*/ 	.string	"Cuda compilation tools, release 12.9, V12.9.83"
        /*0030*/ 	.string	"Build system must define TOOLS_VERSION_EXTENDED"
        /*0030*/ 	.string	"-O 3 -arch sm_100a "



//--------------------- .note.nv.cuver            --------------------------
	.section	.note.nv.cuver,"",@"SHT_NOTE"
	.sectionflags	@"SHF_NOTE_NV_CUVER"
        /*0018*/ 	.short	0x0001
        /*001a*/ 	.short	0x0064
        /*001c*/ 	.short	0x0001
        /*001e*/ 	.short	0x0000
        /*0020*/ 	.short	0x0001
        /*0022*/ 	.short	0x0000


//--------------------- .nv.info                  --------------------------
	.section	.nv.info,"",@"SHT_CUDA_INFO"
	.align	4


	//----- nvinfo : EIATTR_REGCOUNT
	.align		4
        /*0000*/ 	.byte	0x04, 0x2f
        /*0002*/ 	.short	(.L_6 - .L_5)
	.align		4
.L_5:
        /*0004*/ 	.word	index@(kernel_cutlass_kernel_flash_attncuteflash_fwd_mla_sm100FlashAttentionMLAForwardSm100_object_at__tensor0000o64811101213_tensor0000o256811101213_tensor0000o256811101213_tensor000o6411110012_0)
        /*0008*/ 	.word	0x000000a8


	//----- nvinfo : EIATTR_FRAME_SIZE
	.align		4
.L_6:
        /*000c*/ 	.byte	0x04, 0x11
        /*000e*/ 	.short	(.L_8 - .L_7)
	.align		4
.L_7:
        /*0010*/ 	.word	index@($__internal_2_$__cuda_sm10x_tcgen05_guardrail_trap_unallocated_columns_being_dealloced)
        /*0014*/ 	.word	0x00000080


	//----- nvinfo : EIATTR_FRAME_SIZE
	.align		4
.L_8:
        /*0018*/ 	.byte	0x04, 0x11
        /*001a*/ 	.short	(.L_10 - .L_9)
	.align		4
.L_9:
        /*001c*/ 	.word	index@($__internal_1_$__cuda_sm10x_tcgen05_guardrail_trap_phase_invalid_during_alloc)
        /*0020*/ 	.word	0x00000080


	//----- nvinfo : EIATTR_FRAME_SIZE
	.align		4
.L_10:
        /*0024*/ 	.byte	0x04, 0x11
        /*0026*/ 	.short	(.L_12 - .L_11)
	.align		4
.L_11:
        /*0028*/ 	.word	index@($__internal_0_$__cuda_sm10x_tcgen05_guardrail_trap_col_being_dealloced_not_returned_by_alloc)
        /*002c*/ 	.word	0x00000080


	//----- nvinfo : EIATTR_FRAME_SIZE
	.align		4
.L_12:
        /*0030*/ 	.byte	0x04, 0x11
        /*0032*/ 	.short	(.L_14 - .L_13)
	.align		4
.L_13:
        /*0034*/ 	.word	index@(kernel_cutlass_kernel_flash_attncuteflash_fwd_mla_sm100FlashAttentionMLAForwardSm100_object_at__tensor0000o64811101213_tensor0000o256811101213_tensor0000o256811101213_tensor000o6411110012_0)
        /*0038*/ 	.word	0x00000080


	//----- nvinfo : EIATTR_MIN_STACK_SIZE
	.align		4
.L_14:
        /*003c*/ 	.byte	0x04, 0x12
        /*003e*/ 	.short	(.L_16 - .L_15)
	.align		4
.L_15:
        /*0040*/ 	.word	index@(kernel_cutlass_kernel_flash_attncuteflash_fwd_mla_sm100FlashAttentionMLAForwardSm100_object_at__tensor0000o64811101213_tensor0000o256811101213_tensor0000o256811101213_tensor000o6411110012_0)
        /*0044*/ 	.word	0x00000080
.L_16:


//--------------------- .nv.info.kernel_cutlass_kernel_flash_attncuteflash_fwd_mla_sm100FlashAttentionMLAForwardSm100_object_at__tensor0000o64811101213_tensor0000o256811101213_tensor0000o256811101213_tensor000o6411110012_0 --------------------------
	.section	.nv.info.kernel_cutlass_kernel_flash_attncuteflash_fwd_mla_sm100FlashAttentionMLAForwardSm100_object_at__tensor0000o64811101213_tensor0000o256811101213_tensor0000o256811101213_tensor000o6411110012_0,"",@"SHT_CUDA_INFO"
	.sectionflags	@""
	.align	4


	//----- nvinfo : EIATTR_CUDA_API_VERSION
	.align		4
        /*0000*/ 	.byte	0x04, 0x37
        /*0002*/ 	.short	(.L_18 - .L_17)
.L_17:
        /*0004*/ 	.word	0x00000081


	//----- nvinfo : EIATTR_KPARAM_INFO
	.align		4
.L_18:
        /*0008*/ 	.byte	0x04, 0x17
        /*000a*/ 	.short	(.L_20 - .L_19)
.L_19:
        /*000c*/ 	.word	0x00000000
        /*0010*/ 	.short	0x0021
        /*0012*/ 	.short	0x0558
        /*0014*/ 	.byte	0x00, 0xf0, 0x31, 0x00


	//----- nvinfo : EIATTR_KPARAM_INFO
	.align		4
.L_20:
        /*0018*/ 	.byte	0x04, 0x17
        /*001a*/ 	.short	(.L_22 - .L_21)
.L_21:
        /*001c*/ 	.word	0x00000000
        /*0020*/ 	.short	0x0020
        /*0022*/ 	.short	0x0554
        /*0024*/ 	.byte	0x00, 0xf0, 0x11, 0x00


	//----- nvinfo : EIATTR_KPARAM_INFO
	.align		4
.L_22:
        /*0028*/ 	.byte	0x04, 0x17
        /*002a*/ 	.short	(.L_24 - .L_23)
.L_23:
        /*002c*/ 	.word	0x00000000
        /*0030*/ 	.short	0x001f
        /*0032*/ 	.short	0x0548
        /*0034*/ 	.byte	0x00, 0xf0, 0x31, 0x00


	//----- nvinfo : EIATTR_KPARAM_INFO
	.align		4
.L_24:
        /*0038*/ 	.byte	0x04, 0x17
        /*003a*/ 	.short	(.L_26 - .L_25)
.L_25:
        /*003c*/ 	.word	0x00000000
        /*0040*/ 	.short	0x001e
        /*0042*/ 	.short	0x053c
        /*0044*/ 	.byte	0x00, 0xf0, 0x31, 0x00


	//----- nvinfo : EIATTR_KPARAM_INFO
	.align		4
.L_26:
        /*0048*/ 	.byte	0x04, 0x17
        /*004a*/ 	.short	(.L_28 - .L_27)
.L_27:
        /*004c*/ 	.word	0x00000000
        /*0050*/ 	.short	0x001d
        /*0052*/ 	.short	0x0530
        /*0054*/ 	.byte	0x00, 0xf0, 0x31, 0x00


	//----- nvinfo : EIATTR_KPARAM_INFO
	.align		4
.L_28:
        /*0058*/ 	.byte	0x04, 0x17
        /*005a*/ 	.short	(.L_30 - .L_29)
.L_29:
        /*005c*/ 	.word	0x00000000
        /*0060*/ 	.short	0x001c
        /*0062*/ 	.short	0x0524
        /*0064*/ 	.byte	0x00, 0xf0, 0x31, 0x00


	//----- nvinfo : EIATTR_KPARAM_INFO
	.align		4
.L_30:
        /*0068*/ 	.byte	0x04, 0x17
        /*006a*/ 	.short	(.L_32 - .L_31)
.L_31:
        /*006c*/ 	.word	0x00000000
        /*0070*/ 	.short	0x001b
        /*0072*/ 	.short	0x0520
        /*0074*/ 	.byte	0x00, 0xf0, 0x11, 0x00


	//----- nvinfo : EIATTR_KPARAM_INFO
	.align		4
.L_32:
        /*0078*/ 	.byte	0x04, 0x17
        /*007a*/ 	.short	(.L_34 - .L_33)
.L_33:
        /*007c*/ 	.word	0x00000000
        /*0080*/ 	.short	0x001a
        /*0082*/ 	.short	0x051c
        /*0084*/ 	.byte	0x00, 0xf0, 0x11, 0x00


	//----- nvinfo : EIATTR_KPARAM_INFO
	.align		4
.L_34:
        /*0088*/ 	.byte	0x04, 0x17
        /*008a*/ 	.short	(.L_36 - .L_35)
.L_35:
        /*008c*/ 	.word	0x00000000
        /*0090*/ 	.short	0x0019
        /*0092*/ 	.short	0x0518
        /*0094*/ 	.byte	0x00, 0xf0, 0x11, 0x00


	//----- nvinfo : EIATTR_KPARAM_INFO
	.align		4
.L_36:
        /*0098*/ 	.byte	0x04, 0x17
        /*009a*/ 	.short	(.L_38 - .L_37)
.L_37:
        /*009c*/ 	.word	0x00000000
        /*00a0*/ 	.short	0x0018
        /*00a2*/ 	.short	0x0514
        /*00a4*/ 	.byte	0x00, 0xf0, 0x11, 0x00


	//----- nvinfo : EIATTR_KPARAM_INFO
	.align		4
.L_38:
        /*00a8*/ 	.byte	0x04, 0x17
        /*00aa*/ 	.short	(.L_40 - .L_39)
.L_39:
        /*00ac*/ 	.word	0x00000000
        /*00b0*/ 	.short	0x0017
        /*00b2*/ 	.short	0x0510
        /*00b4*/ 	.byte	0x00, 0xf0, 0x11, 0x00


	//----- nvinfo : EIATTR_KPARAM_INFO
	.align		4
.L_40:
        /*00b8*/ 	.byte	0x04, 0x17
        /*00ba*/ 	.short	(.L_42 - .L_41)
.L_41:
        /*00bc*/ 	.word	0x00000000
        /*00c0*/ 	.short	0x0016
        /*00c2*/ 	.short	0x050c
        /*00c4*/ 	.byte	0x00, 0xf0, 0x11, 0x00


	//----- nvinfo : EIATTR_KPARAM_INFO
	.align		4
.L_42:
        /*00c8*/ 	.byte	0x04, 0x17
        /*00ca*/ 	.short	(.L_44 - .L_43)
.L_43:
        /*00cc*/ 	.word	0x00000000
        /*00d0*/ 	.short	0x0015
        /*00d2*/ 	.short	0x0506
        /*00d4*/ 	.byte	0x00, 0xf0, 0x0d, 0x00


	//----- nvinfo : EIATTR_KPARAM_INFO
	.align		4
.L_44:
        /*00d8*/ 	.byte	0x04, 0x17
        /*00da*/ 	.short	(.L_46 - .L_45)
.L_45:
        /*00dc*/ 	.word	0x00000000
        /*00e0*/ 	.short	0x0014
        /*00e2*/ 	.short	0x0503
        /*00e4*/ 	.byte	0x00, 0xf0, 0x0d, 0x00


	//----- nvinfo : EIATTR_KPARAM_INFO
	.align		4
.L_46:
        /*00e8*/ 	.byte	0x04, 0x17
        /*00ea*/ 	.short	(.L_48 - .L_47)
.L_47:
        /*00ec*/ 	.word	0x00000000
        /*00f0*/ 	.short	0x0013
        /*00f2*/ 	.short	0x0500
        /*00f4*/ 	.byte	0x00, 0xf0, 0x0d, 0x00


	//----- nvinfo : EIATTR_KPARAM_INFO
	.align		4
.L_48:
        /*00f8*/ 	.byte	0x04, 0x17
        /*00fa*/ 	.short	(.L_50 - .L_49)
.L_49:
        /*00fc*/ 	.word	0x00000000
        /*0100*/ 	.short	0x0012
        /*0102*/ 	.short	0x0480
        /*0104*/ 	.byte	0x00, 0xf0, 0x01, 0x02


	//----- nvinfo : EIATTR_KPARAM_INFO
	.align		4
.L_50:
        /*0108*/ 	.byte	0x04, 0x17
        /*010a*/ 	.short	(.L_52 - .L_51)
.L_51:
        /*010c*/ 	.word	0x00000000
        /*0110*/ 	.short	0x0011
        /*0112*/ 	.short	0x0400
        /*0114*/ 	.byte	0x00, 0xf0, 0x01, 0x02


	//----- nvinfo : EIATTR_KPARAM_INFO
	.align		4
.L_52:
        /*0118*/ 	.byte	0x04, 0x17
        /*011a*/ 	.short	(.L_54 - .L_53)
.L_53:
        /*011c*/ 	.word	0x00000000
        /*0120*/ 	.short	0x0010
        /*0122*/ 	.short	0x0380
        /*0124*/ 	.byte	0x00, 0xf0, 0x01, 0x02


	//----- nvinfo : EIATTR_KPARAM_INFO
	.align		4
.L_54:
        /*0128*/ 	.byte	0x04, 0x17
        /*012a*/ 	.short	(.L_56 - .L_55)
.L_55:
        /*012c*/ 	.word	0x00000000
        /*0130*/ 	.short	0x000f
        /*0132*/ 	.short	0x0300
        /*0134*/ 	.byte	0x00, 0xf0, 0x01, 0x02


	//----- nvinfo : EIATTR_KPARAM_INFO
	.align		4
.L_56:
        /*0138*/ 	.byte	0x04, 0x17
        /*013a*/ 	.short	(.L_58 - .L_57)
.L_57:
        /*013c*/ 	.word	0x00000000
        /*0140*/ 	.short	0x000e
        /*0142*/ 	.short	0x0280
        /*0144*/ 	.byte	0x00, 0xf0, 0x01, 0x02


	//----- nvinfo : EIATTR_KPARAM_INFO
	.align		4
.L_58:
        /*0148*/ 	.byte	0x04, 0x17
        /*014a*/ 	.short	(.L_60 - .L_59)
.L_59:
        /*014c*/ 	.word	0x00000000
        /*0150*/ 	.short	0x000d
        /*0152*/ 	.short	0x0200
        /*0154*/ 	.byte	0x00, 0xf0, 0x01, 0x02


	//----- nvinfo : EIATTR_KPARAM_INFO
	.align		4
.L_60:
        /*0158*/ 	.byte	0x04, 0x17
        /*015a*/ 	.short	(.L_62 - .L_61)
.L_61:
        /*015c*/ 	.word	0x00000000
        /*0160*/ 	.short	0x000c
        /*0162*/ 	.short	0x0180
        /*0164*/ 	.byte	0x00, 0xf0, 0x01, 0x02


	//----- nvinfo : EIATTR_KPARAM_INFO
	.align		4
.L_62:
        /*0168*/ 	.byte	0x04, 0x17
        /*016a*/ 	.short	(.L_64 - .L_63)
.L_63:
        /*016c*/ 	.word	0x00000000
        /*0170*/ 	.short	0x000b
        /*0172*/ 	.short	0x0100
        /*0174*/ 	.byte	0x00, 0xf0, 0x01, 0x02


	//----- nvinfo : EIATTR_KPARAM_INFO
	.align		4
.L_64:
        /*0178*/ 	.byte	0x04, 0x17
        /*017a*/ 	.short	(.L_66 - .L_65)
.L_65:
        /*017c*/ 	.word	0x00000000
        /*0180*/ 	.short	0x000a
        /*0182*/ 	.short	0x0080
        /*0184*/ 	.byte	0x00, 0xf0, 0x01, 0x02


	//----- nvinfo : EIATTR_KPARAM_INFO
	.align		4
.L_66:
        /*0188*/ 	.byte	0x04, 0x17
        /*018a*/ 	.short	(.L_68 - .L_67)
.L_67:
        /*018c*/ 	.word	0x00000000
        /*0190*/ 	.short	0x0009
        /*0192*/ 	.short	0x0048
        /*0194*/ 	.byte	0x00, 0xf0, 0x81, 0x00


	//----- nvinfo : EIATTR_KPARAM_INFO
	.align		4
.L_68:
        /*0198*/ 	.byte	0x04, 0x17
        /*019a*/ 	.short	(.L_70 - .L_69)
.L_69:
        /*019c*/ 	.word	0x00000000
        /*01a0*/ 	.short	0x0008
        /*01a2*/ 	.short	0x0040
        /*01a4*/ 	.byte	0x00, 0xf0, 0x21, 0x00


	//----- nvinfo : EIATTR_KPARAM_INFO
	.align		4
.L_70:
        /*01a8*/ 	.byte	0x04, 0x17
        /*01aa*/ 	.short	(.L_72 - .L_71)
.L_71:
        /*01ac*/ 	.word	0x00000000
        /*01b0*/ 	.short	0x0007
        /*01b2*/ 	.short	0x0038
        /*01b4*/ 	.byte	0x00, 0xf0, 0x21, 0x00


	//----- nvinfo : EIATTR_KPARAM_INFO
	.align		4
.L_72:
        /*01b8*/ 	.byte	0x04, 0x17
        /*01ba*/ 	.short	(.L_74 - .L_73)
.L_73:
        /*01bc*/ 	.word	0x00000000
        /*01c0*/ 	.short	0x0006
        /*01c2*/ 	.short	0x0030
        /*01c4*/ 	.byte	0x00, 0xf0, 0x21, 0x00


	//----- nvinfo : EIATTR_KPARAM_INFO
	.align		4
.L_74:
        /*01c8*/ 	.byte	0x04, 0x17
        /*01ca*/ 	.short	(.L_76 - .L_75)
.L_75:
        /*01cc*/ 	.word	0x00000000
        /*01d0*/ 	.short	0x0005
        /*01d2*/ 	.short	0x0028
        /*01d4*/ 	.byte	0x00, 0xf0, 0x21, 0x00


	//----- nvinfo : EIATTR_KPARAM_INFO
	.align		4
.L_76:
        /*01d8*/ 	.byte	0x04, 0x17
        /*01da*/ 	.short	(.L_78 - .L_77)
.L_77:
        /*01dc*/ 	.word	0x00000000
        /*01e0*/ 	.short	0x0004
        /*01e2*/ 	.short	0x0020
        /*01e4*/ 	.byte	0x00, 0xf0, 0x21, 0x00


	//----- nvinfo : EIATTR_KPARAM_INFO
	.align		4
.L_78:
        /*01e8*/ 	.byte	0x04, 0x17
        /*01ea*/ 	.short	(.L_80 - .L_79)
.L_79:
        /*01ec*/ 	.word	0x00000000
        /*01f0*/ 	.short	0x0003
        /*01f2*/ 	.short	0x0018
        /*01f4*/ 	.byte	0x00, 0xf0, 0x21, 0x00


	//----- nvinfo : EIATTR_KPARAM_INFO
	.align		4
.L_80:
        /*01f8*/ 	.byte	0x04, 0x17
        /*01fa*/ 	.short	(.L_82 - .L_81)
.L_81:
        /*01fc*/ 	.word	0x00000000
        /*0200*/ 	.short	0x0002
        /*0202*/ 	.short	0x0010
        /*0204*/ 	.byte	0x00, 0xf0, 0x21, 0x00


	//----- nvinfo : EIATTR_KPARAM_INFO
	.align		4
.L_82:
        /*0208*/ 	.byte	0x04, 0x17
        /*020a*/ 	.short	(.L_84 - .L_83)
.L_83:
        /*020c*/ 	.word	0x00000000
        /*0210*/ 	.short	0x0001
        /*0212*/ 	.short	0x0008
        /*0214*/ 	.byte	0x00, 0xf0, 0x21, 0x00


	//----- nvinfo : EIATTR_KPARAM_INFO
	.align		4
.L_84:
        /*0218*/ 	.byte	0x04, 0x17
        /*021a*/ 	.short	(.L_86 - .L_85)
.L_85:
        /*021c*/ 	.word	0x00000000
        /*0220*/ 	.short	0x0000
        /*0222*/ 	.short	0x0000
        /*0224*/ 	.byte	0x00, 0xf0, 0x21, 0x00


	//----- nvinfo : EIATTR_AT_ENTRY_FRAGMENTS
	.align		4
.L_86:
        /*0228*/ 	.byte	0x04, 0x4f
        /*022a*/ 	.short	(.L_88 - .L_87)


	//   ....[0]....
.L_87:
        /*022c*/ 	.word	0x00000004


	//   ....[1]....
        /*0230*/ 	.word	0x00000005


	//----- nvinfo : EIATTR_RESERVED_SMEM_USED
	.align		4
.L_88:
        /*0234*/ 	.byte	0x01, 0x41
	.zero		2


	//----- nvinfo : EIATTR_SPARSE_MMA_MASK
	.align		4
        /*0238*/ 	.byte	0x03, 0x50
        /*023a*/ 	.short	0x0000


	//----- nvinfo : EIATTR_TCGEN05_2CTA_USED
	.align		4
        /*023c*/ 	.byte	0x01, 0x52
	.zero		2


	//----- nvinfo : EIATTR_MAXREG_COUNT
	.align		4
        /*0240*/ 	.byte	0x03, 0x1b
        /*0242*/ 	.short	0x00a8


	//----- nvinfo : EIATTR_NUM_BARRIERS
	.align		4
        /*0244*/ 	.byte	0x02, 0x4c
        /*0246*/ 	.byte	0x07
	.zero		1


	//----- nvinfo : EIATTR_ANNOTATIONS
	.align		4
        /*0248*/ 	.byte	0x04, 0x55
        /*024a*/ 	.short	(.L_90 - .L_89)


	//   ....[0]....
.L_89:
        /*024c*/ 	.word	0x00000001
        /*0250*/ 	.byte	0x40, 0x00, 0x00, 0x00, 0x01, 0x00, 0x00, 0x00, 0x30, 0x06, 0x00, 0x00, 0x01, 0x00, 0x00, 0x00
        /* <DEDUP_REMOVED lines=73> */
        /*06f0*/ 	.byte	0xc0, 0x89, 0x01, 0x00


	//----- nvinfo : EIATTR_INT_WARP_WIDE_INSTR_OFFSETS
	.align		4
.L_90:
        /*06f4*/ 	.byte	0x04, 0x31
        /*06f6*/ 	.short	(.L_92 - .L_91)


	//   ....[0]....
.L_91:
        /*06f8*/ 	.word	0x00012120


	//   ....[1]....
        /*06fc*/ 	.word	0x00012160


	//----- nvinfo : EIATTR_COOP_GROUP_MASK_REGIDS
	.align		4
.L_92:
        /*0700*/ 	.byte	0x04, 0x29
        /*0702*/ 	.short	(.L_94 - .L_93)


	//   ....[0]....
.L_93:
        /*0704*/ 	.word	0xffffffff


	//   ....[1]....
        /*0708*/ 	.word	0xffffffff


	//   ....[2]....
        /*070c*/ 	.word	0xffffffff


	//   ....[3]....
        /*0710*/ 	.word	0xffffffff


	//   ....[4]....
        /*0714*/ 	.word	0xffffffff


	//   ....[5]....
        /*0718*/ 	.word	0xffffffff


	//   ....[6]....
        /*071c*/ 	.word	0xffffffff


	//----- nvinfo : EIATTR_COOP_GROUP_INSTR_OFFSETS
	.align		4
.L_94:
        /*0720*/ 	.byte	0x04, 0x28
        /*0722*/ 	.short	(.L_96 - .L_95)


	//   ....[0]....
.L_95:
        /*0724*/ 	.word	0x00000ae0


	//   ....[1]....
        /*0728*/ 	.word	0x00000c60


	//   ....[2]....
        /*072c*/ 	.word	0x000079e0


	//   ....[3]....
        /*0730*/ 	.word	0x00007fd0


	//   ....[4]....
        /*0734*/ 	.word	0x00011fb0


	//   ....[5]....
        /*0738*/ 	.word	0x00012220


	//   ....[6]....
        /*073c*/ 	.word	0x00018df0


	//----- nvinfo : EIATTR_VRC_CTA_INIT_COUNT
	.align		4
.L_96:
        /*0740*/ 	.byte	0x02, 0x4a
        /*0742*/ 	.byte	0x80
	.zero		1


	//----- nvinfo : EIATTR_MBARRIER_INSTR_OFFSETS
	.align		4
        /*0744*/ 	.byte	0x04, 0x39
        /*0746*/ 	.short	(.L_98 - .L_97)


	//   ....[0]....
.L_97:
        /*0748*/ 	.word	0x00000130
        /*074c*/ 	.word	0x000000ff
        /*0750*/ 	.word	0x00000180
        /*0754*/ 	.short	0x0100
        /*0756*/ 	.byte	0x06
	.zero		1


	//   ....[1]....
        /*0758*/ 	.word	0x00000550
        /*075c*/ 	.word	0x000000ff
        /*0760*/ 	.word	0x00000000
        /*0764*/ 	.short	0x0100
        /*0766*/ 	.byte	0x06
	.zero		1


	//   ....[2]....
        /*0768*/ 	.word	0x00000560
        /*076c*/ 	.word	0x000000ff
        /*0770*/ 	.word	0x00000008
        /*0774*/ 	.short	0x0100
        /*0776*/ 	.byte	0x06
	.zero		1


	//   ....[3]....
        /*0778*/ 	.word	0x00000760
        /*077c*/ 	.word	0x000000ff
        /*0780*/ 	.word	0x00000020
        /*0784*/ 	.short	0x0100
        /*0786*/ 	.byte	0x04
	.zero		1


	//   ....[4]....
        /*0788*/ 	.word	0x00000770
        /*078c*/ 	.word	0x000000ff
        /*0790*/ 	.word	0x00000028
        /*0794*/ 	.short	0x0100
        /*0796*/ 	.byte	0x04
	.zero		1


	//   ....[5]....
        /*0798*/ 	.word	0x00000780
        /*079c*/ 	.word	0x000000ff
        /*07a0*/ 	.word	0x00000030
        /*07a4*/ 	.short	0x0100
        /*07a6*/ 	.byte	0x04
	.zero		1


	//   ....[6]....
        /*07a8*/ 	.word	0x00000790
        /*07ac*/ 	.word	0x000000ff
        /*07b0*/ 	.word	0x00000038
        /*07b4*/ 	.short	0x0100
        /*07b6*/ 	.byte	0x04
	.zero		1


	//   ....[7]....
        /*07b8*/ 	.word	0x000007a0
        /*07bc*/ 	.word	0x000000ff
        /*07c0*/ 	.word	0x00000080
        /*07c4*/ 	.short	0x0100
        /*07c6*/ 	.byte	0x04
	.zero		1


	//   ....[8]....
        /*07c8*/ 	.word	0x000007b0
        /*07cc*/ 	.word	0x000000ff
        /*07d0*/ 	.word	0x00000088
        /*07d4*/ 	.short	0x0100
        /*07d6*/ 	.byte	0x04
	.zero		1


	//   ....[9]....
        /*07d8*/ 	.word	0x000007c0
        /*07dc*/ 	.word	0x000000ff
        /*07e0*/ 	.word	0x00000090
        /*07e4*/ 	.short	0x0100
        /*07e6*/ 	.byte	0x04
	.zero		1


	//   ....[10]....
        /*07e8*/ 	.word	0x000007d0
        /*07ec*/ 	.word	0x000000ff
        /*07f0*/ 	.word	0x00000098
        /*07f4*/ 	.short	0x0100
        /*07f6*/ 	.byte	0x04
	.zero		1


	//   ....[11]....
        /*07f8*/ 	.word	0x00000910
        /*07fc*/ 	.word	0x000000ff
        /*0800*/ 	.word	0x000000a0
        /*0804*/ 	.short	0x0100
        /*0806*/ 	.byte	0x04
	.zero		1


	//   ....[12]....
        /*0808*/ 	.word	0x00000920
        /*080c*/ 	.word	0x000000ff
        /*0810*/ 	.word	0x000000a8
        /*0814*/ 	.short	0x0100
        /*0816*/ 	.byte	0x04
	.zero		1


	//   ....[13]....
        /*0818*/ 	.word	0x00000930
        /*081c*/ 	.word	0x000000ff
        /*0820*/ 	.word	0x000000b0
        /*0824*/ 	.short	0x0100
        /*0826*/ 	.byte	0x04
	.zero		1


	//   ....[14]....
        /*0828*/ 	.word	0x00000940
        /*082c*/ 	.word	0x000000ff
        /*0830*/ 	.word	0x000000b8
        /*0834*/ 	.short	0x0100
        /*0836*/ 	.byte	0x04
	.zero		1


	//   ....[15]....
        /*0838*/ 	.word	0x00000950
        /*083c*/ 	.word	0x000000ff
        /*0840*/ 	.word	0x000000c0
        /*0844*/ 	.short	0x0100
        /*0846*/ 	.byte	0x04
	.zero		1


	//   ....[16]....
        /*0848*/ 	.word	0x00000960
        /*084c*/ 	.word	0x000000ff
        /*0850*/ 	.word	0x000000c8
        /*0854*/ 	.short	0x0100
        /*0856*/ 	.byte	0x04
	.zero		1


	//   ....[17]....
        /*0858*/ 	.word	0x00000970
        /*085c*/ 	.word	0x000000ff
        /*0860*/ 	.word	0x00000120
        /*0864*/ 	.short	0x0100
        /*0866*/ 	.byte	0x04
	.zero		1


	//   ....[18]....
        /*0868*/ 	.word	0x00000980
        /*086c*/ 	.word	0x000000ff
        /*0870*/ 	.word	0x00000128
        /*0874*/ 	.short	0x0100
        /*0876*/ 	.byte	0x04
	.zero		1


	//   ....[19]....
        /*0878*/ 	.word	0x00000990
        /*087c*/ 	.word	0x000000ff
        /*0880*/ 	.word	0x00000130
        /*0884*/ 	.short	0x0100
        /*0886*/ 	.byte	0x04
	.zero		1


	//   ....[20]....
        /*0888*/ 	.word	0x000009a0
        /*088c*/ 	.word	0x000000ff
        /*0890*/ 	.word	0x00000138
        /*0894*/ 	.short	0x0100
        /*0896*/ 	.byte	0x04
	.zero		1


	//   ....[21]....
        /*0898*/ 	.word	0x000009b0
        /*089c*/ 	.word	0x000000ff
        /*08a0*/ 	.word	0x00000010
        /*08a4*/ 	.short	0x0100
        /*08a6*/ 	.byte	0x04
	.zero		1


	//   ....[22]....
        /*08a8*/ 	.word	0x000009c0
        /*08ac*/ 	.word	0x000000ff
        /*08b0*/ 	.word	0x00000018
        /*08b4*/ 	.short	0x0100
        /*08b6*/ 	.byte	0x04
	.zero		1


	//   ....[23]....
        /*08b8*/ 	.word	0x000009d0
        /*08bc*/ 	.word	0x000000ff
        /*08c0*/ 	.word	0x00000040
        /*08c4*/ 	.short	0x0100
        /*08c6*/ 	.byte	0x04
	.zero		1


	//   ....[24]....
        /*08c8*/ 	.word	0x000009e0
        /*08cc*/ 	.word	0x000000ff
        /*08d0*/ 	.word	0x00000048
        /*08d4*/ 	.short	0x0100
        /*08d6*/ 	.byte	0x04
	.zero		1


	//   ....[25]....
        /*08d8*/ 	.word	0x000009f0
        /*08dc*/ 	.word	0x000000ff
        /*08e0*/ 	.word	0x00000050
        /*08e4*/ 	.short	0x0100
        /*08e6*/ 	.byte	0x04
	.zero		1


	//   ....[26]....
        /*08e8*/ 	.word	0x00000a00
        /*08ec*/ 	.word	0x000000ff
        /*08f0*/ 	.word	0x00000058
        /*08f4*/ 	.short	0x0100
        /*08f6*/ 	.byte	0x04
	.zero		1


	//   ....[27]....
        /*08f8*/ 	.word	0x00000a10
        /*08fc*/ 	.word	0x000000ff
        /*0900*/ 	.word	0x00000060
        /*0904*/ 	.short	0x0100
        /*0906*/ 	.byte	0x04
	.zero		1


	//   ....[28]....
        /*0908*/ 	.word	0x00000a20
        /*090c*/ 	.word	0x000000ff
        /*0910*/ 	.word	0x00000068
        /*0914*/ 	.short	0x0100
        /*0916*/ 	.byte	0x04
	.zero		1


	//   ....[29]....
        /*0918*/ 	.word	0x00000a30
        /*091c*/ 	.word	0x000000ff
        /*0920*/ 	.word	0x00000070
        /*0924*/ 	.short	0x0100
        /*0926*/ 	.byte	0x04
	.zero		1


	//   ....[30]....
        /*0928*/ 	.word	0x00000a40
        /*092c*/ 	.word	0x000000ff
        /*0930*/ 	.word	0x00000078
        /*0934*/ 	.short	0x0100
        /*0936*/ 	.byte	0x04
	.zero		1


	//   ....[31]....
        /*0938*/ 	.word	0x00000a50
        /*093c*/ 	.word	0x000000ff
        /*0940*/ 	.word	0x000001b0
        /*0944*/ 	.short	0x0100
        /*0946*/ 	.byte	0x04
	.zero		1


	//   ....[32]....
        /*0948*/ 	.word	0x00000c00
        /*094c*/ 	.word	0x000000ff
        /*0950*/ 	.word	0x00000190
        /*0954*/ 	.short	0x0100
        /*0956*/ 	.byte	0x04
	.zero		1


	//   ....[33]....
        /*0958*/ 	.word	0x00000c10
        /*095c*/ 	.word	0x000000ff
        /*0960*/ 	.word	0x00000198
        /*0964*/ 	.short	0x0100
        /*0966*/ 	.byte	0x04
	.zero		1


	//   ....[34]....
        /*0968*/ 	.word	0x00000dd0
        /*096c*/ 	.word	0x0000000a
        /*0970*/ 	.word	0x00000190
        /*0974*/ 	.short	0x010a
        /*0976*/ 	.byte	0xff
	.zero		1


	//   ....[35]....
        /*0978*/ 	.word	0x00000e30
        /*097c*/ 	.word	0x00000009
        /*0980*/ 	.word	0x00000000
        /*0984*/ 	.short	0x0101
        /*0986*/ 	.byte	0xff
	.zero		1


	//   ....[36]....
        /*0988*/ 	.word	0x00000f80
        /*098c*/ 	.word	0x000000ff
        /*0990*/ 	.word	0x00000198
        /*0994*/ 	.short	0x010a
        /*0996*/ 	.byte	0x04
	.zero		1


	//   ....[37]....
        /*0998*/ 	.word	0x00000fe0
        /*099c*/ 	.word	0x000000ff
        /*09a0*/ 	.word	0x00000190
        /*09a4*/ 	.short	0x010a
        /*09a6*/ 	.byte	0x04
	.zero		1


	//   ....[38]....
        /*09a8*/ 	.word	0x00001040
        /*09ac*/ 	.word	0x0000000b
        /*09b0*/ 	.word	0x00000000
        /*09b4*/ 	.short	0x0101
        /*09b6*/ 	.byte	0xff
	.zero		1


	//   ....[39]....
        /*09b8*/ 	.word	0x00001090
        /*09bc*/ 	.word	0x0000000a
        /*09c0*/ 	.word	0x00000198
        /*09c4*/ 	.short	0x010a
        /*09c6*/ 	.byte	0xff
	.zero		1


	//   ....[40]....
        /*09c8*/ 	.word	0x000010d0
        /*09cc*/ 	.word	0x0000000a
        /*09d0*/ 	.word	0x00000198
        /*09d4*/ 	.short	0x010a
        /*09d6*/ 	.byte	0xff
	.zero		1


	//   ....[41]....
        /*09d8*/ 	.word	0x00001180
        /*09dc*/ 	.word	0x0000000a
        /*09e0*/ 	.word	0x00000190
        /*09e4*/ 	.short	0x010a
        /*09e6*/ 	.byte	0xff
	.zero		1


	//   ....[42]....
        /*09e8*/ 	.word	0x000011e0
        /*09ec*/ 	.word	0x00000009
        /*09f0*/ 	.word	0x00000000
        /*09f4*/ 	.short	0x0101
        /*09f6*/ 	.byte	0xff
	.zero		1


	//   ....[43]....
        /*09f8*/ 	.word	0x00001810
        /*09fc*/ 	.word	0x0000000c
        /*0a00*/ 	.word	0x00000008
        /*0a04*/ 	.short	0x010a
        /*0a06*/ 	.byte	0xff
	.zero		1


	//   ....[44]....
        /*0a08*/ 	.word	0x000019e0
        /*0a0c*/ 	.word	0x0000000c
        /*0a10*/ 	.word	0x00000028
        /*0a14*/ 	.short	0x010a
        /*0a16*/ 	.byte	0xff
	.zero		1


	//   ....[45]....
        /*0a18*/ 	.word	0x00001e40
        /*0a1c*/ 	.word	0x0000000c
        /*0a20*/ 	.word	0x00000038
        /*0a24*/ 	.short	0x010a
        /*0a26*/ 	.byte	0xff
	.zero		1


	//   ....[46]....
        /*0a28*/ 	.word	0x000022a0
        /*0a2c*/ 	.word	0x0000000c
        /*0a30*/ 	.word	0x00000018
        /*0a34*/ 	.short	0x010a
        /*0a36*/ 	.byte	0xff
	.zero		1


	//   ....[47]....
        /*0a38*/ 	.word	0x00002450
        /*0a3c*/ 	.word	0x00000000
        /*0a40*/ 	.word	0x00000050
        /*0a44*/ 	.short	0x010a
        /*0a46*/ 	.byte	0xff
	.zero		1


	//   ....[48]....
        /*0a48*/ 	.word	0x00002980
        /*0a4c*/ 	.word	0x00000000
        /*0a50*/ 	.word	0x00000070
        /*0a54*/ 	.short	0x010a
        /*0a56*/ 	.byte	0xff
	.zero		1


	//   ....[49]....
        /*0a58*/ 	.word	0x00002f60
        /*0a5c*/ 	.word	0x0000000c
        /*0a60*/ 	.word	0x000001b0
        /*0a64*/ 	.short	0x010a
        /*0a66*/ 	.byte	0xff
	.zero		1


	//   ....[50]....
        /*0a68*/ 	.word	0x00003070
        /*0a6c*/ 	.word	0x0000000c
        /*0a70*/ 	.word	0x00000018
        /*0a74*/ 	.short	0x010a
        /*0a76*/ 	.byte	0xff
	.zero		1


	//   ....[51]....
        /*0a78*/ 	.word	0x00003280
        /*0a7c*/ 	.word	0x00000004
        /*0a80*/ 	.word	0x00000050
        /*0a84*/ 	.short	0x010a
        /*0a86*/ 	.byte	0xff
	.zero		1


	//   ....[52]....
        /*0a88*/ 	.word	0x000037b0
        /*0a8c*/ 	.word	0x00000000
        /*0a90*/ 	.word	0x00000070
        /*0a94*/ 	.short	0x010a
        /*0a96*/ 	.byte	0xff
	.zero		1


	//   ....[53]....
        /*0a98*/ 	.word	0x00003d60
        /*0a9c*/ 	.word	0x00000000
        /*0aa0*/ 	.word	0x00000050
        /*0aa4*/ 	.short	0x010a
        /*0aa6*/ 	.byte	0xff
	.zero		1


	//   ....[54]....
        /*0aa8*/ 	.word	0x000040c0
        /*0aac*/ 	.word	0x00000000
        /*0ab0*/ 	.word	0x00000070
        /*0ab4*/ 	.short	0x010a
        /*0ab6*/ 	.byte	0xff
	.zero		1


	//   ....[55]....
        /*0ab8*/ 	.word	0x000043b0
        /*0abc*/ 	.word	0x0000000c
        /*0ac0*/ 	.word	0x00000018
        /*0ac4*/ 	.short	0x010a
        /*0ac6*/ 	.byte	0xff
	.zero		1


	//   ....[56]....
        /*0ac8*/ 	.word	0x000045f0
        /*0acc*/ 	.word	0x00000000
        /*0ad0*/ 	.word	0x00000050
        /*0ad4*/ 	.short	0x010a
        /*0ad6*/ 	.byte	0xff
	.zero		1


	//   ....[57]....
        /*0ad8*/ 	.word	0x00004b80
        /*0adc*/ 	.word	0x00000000
        /*0ae0*/ 	.word	0x00000070
        /*0ae4*/ 	.short	0x010a
        /*0ae6*/ 	.byte	0xff
	.zero		1


	//   ....[58]....
        /*0ae8*/ 	.word	0x00005140
        /*0aec*/ 	.word	0x00000000
        /*0af0*/ 	.word	0x00000050
        /*0af4*/ 	.short	0x010a
        /*0af6*/ 	.byte	0xff
	.zero		1


	//   ....[59]....
        /*0af8*/ 	.word	0x000054f0
        /*0afc*/ 	.word	0x00000000
        /*0b00*/ 	.word	0x00000070
        /*0b04*/ 	.short	0x010a
        /*0b06*/ 	.byte	0xff
	.zero		1


	//   ....[60]....
        /*0b08*/ 	.word	0x00005890
        /*0b0c*/ 	.word	0x0000000c
        /*0b10*/ 	.word	0x00000018
        /*0b14*/ 	.short	0x010a
        /*0b16*/ 	.byte	0xff
	.zero		1


	//   ....[61]....
        /*0b18*/ 	.word	0x00005a40
        /*0b1c*/ 	.word	0x00000000
        /*0b20*/ 	.word	0x00000050
        /*0b24*/ 	.short	0x010a
        /*0b26*/ 	.byte	0xff
	.zero		1


	//   ....[62]....
        /*0b28*/ 	.word	0x00005f70
        /*0b2c*/ 	.word	0x00000000
        /*0b30*/ 	.word	0x00000070
        /*0b34*/ 	.short	0x010a
        /*0b36*/ 	.byte	0xff
	.zero		1


	//   ....[63]....
        /*0b38*/ 	.word	0x000065e0
        /*0b3c*/ 	.word	0x00000000
        /*0b40*/ 	.word	0x00000050
        /*0b44*/ 	.short	0x010a
        /*0b46*/ 	.byte	0xff
	.zero		1


	//   ....[64]....
        /*0b48*/ 	.word	0x000068b0
        /*0b4c*/ 	.word	0x00000000
        /*0b50*/ 	.word	0x00000070
        /*0b54*/ 	.short	0x010a
        /*0b56*/ 	.byte	0xff
	.zero		1


	//   ....[65]....
        /*0b58*/ 	.word	0x00006c80
        /*0b5c*/ 	.word	0x00000000
        /*0b60*/ 	.word	0x00000050
        /*0b64*/ 	.short	0x010a
        /*0b66*/ 	.byte	0xff
	.zero		1


	//   ....[66]....
        /*0b68*/ 	.word	0x00006f50
        /*0b6c*/ 	.word	0x00000000
        /*0b70*/ 	.word	0x00000070
        /*0b74*/ 	.short	0x010a
        /*0b76*/ 	.byte	0xff
	.zero		1


	//   ....[67]....
        /*0b78*/ 	.word	0x00007300
        /*0b7c*/ 	.word	0x0000000c
        /*0b80*/ 	.word	0x00000190
        /*0b84*/ 	.short	0x010a
        /*0b86*/ 	.byte	0xff
	.zero		1


	//   ....[68]....
        /*0b88*/ 	.word	0x000073b0
        /*0b8c*/ 	.word	0x0000002a
        /*0b90*/ 	.word	0x00000000
        /*0b94*/ 	.short	0x0101
        /*0b96*/ 	.byte	0xff
	.zero		1


	//   ....[69]....
        /*0b98*/ 	.word	0x000074d0
        /*0b9c*/ 	.word	0x0000000c
        /*0ba0*/ 	.word	0x00000008
        /*0ba4*/ 	.short	0x010a
        /*0ba6*/ 	.byte	0xff
	.zero		1


	//   ....[70]....
        /*0ba8*/ 	.word	0x00007550
        /*0bac*/ 	.word	0x0000000c
        /*0bb0*/ 	.word	0x00000028
        /*0bb4*/ 	.short	0x010a
        /*0bb6*/ 	.byte	0xff
	.zero		1


	//   ....[71]....
        /*0bb8*/ 	.word	0x000075b0
        /*0bbc*/ 	.word	0x0000000c
        /*0bc0*/ 	.word	0x00000038
        /*0bc4*/ 	.short	0x010a
        /*0bc6*/ 	.byte	0xff
	.zero		1


	//   ....[72]....
        /*0bc8*/ 	.word	0x00007610
        /*0bcc*/ 	.word	0x0000000c
        /*0bd0*/ 	.word	0x00000018
        /*0bd4*/ 	.short	0x010a
        /*0bd6*/ 	.byte	0xff
	.zero		1


	//   ....[73]....
        /*0bd8*/ 	.word	0x000076a0
        /*0bdc*/ 	.word	0x0000000c
        /*0be0*/ 	.word	0x00000028
        /*0be4*/ 	.short	0x010a
        /*0be6*/ 	.byte	0xff
	.zero		1


	//   ....[74]....
        /*0be8*/ 	.word	0x000076c0
        /*0bec*/ 	.word	0x0000000c
        /*0bf0*/ 	.word	0x00000038
        /*0bf4*/ 	.short	0x010a
        /*0bf6*/ 	.byte	0xff
	.zero		1


	//   ....[75]....
        /*0bf8*/ 	.word	0x000076f0
        /*0bfc*/ 	.word	0x0000000c
        /*0c00*/ 	.word	0x00000018
        /*0c04*/ 	.short	0x010a
        /*0c06*/ 	.byte	0xff
	.zero		1


	//   ....[76]....
        /*0c08*/ 	.word	0x000077d0
        /*0c0c*/ 	.word	0x00000000
        /*0c10*/ 	.word	0x00000050
        /*0c14*/ 	.short	0x010a
        /*0c16*/ 	.byte	0xff
	.zero		1


	//   ....[77]....
        /*0c18*/ 	.word	0x00007860
        /*0c1c*/ 	.word	0x0000000c
        /*0c20*/ 	.word	0x00000070
        /*0c24*/ 	.short	0x010a
        /*0c26*/ 	.byte	0xff
	.zero		1


	//   ....[78]....
        /*0c28*/ 	.word	0x000079b0
        /*0c2c*/ 	.word	0x000000ff
        /*0c30*/ 	.word	0x00000180
        /*0c34*/ 	.short	0x0100
        /*0c36*/ 	.byte	0x06
	.zero		1


	//   ....[79]....
        /*0c38*/ 	.word	0x00007c60
        /*0c3c*/ 	.word	0x00000004
        /*0c40*/ 	.word	0x00000000
        /*0c44*/ 	.short	0x010a
        /*0c46*/ 	.byte	0xff
	.zero		1


	//   ....[80]....
        /*0c48*/ 	.word	0x00007c80
        /*0c4c*/ 	.word	0x00000004
        /*0c50*/ 	.word	0x00000000
        /*0c54*/ 	.short	0x010a
        /*0c56*/ 	.byte	0xff
	.zero		1


	//   ....[81]....
        /*0c58*/ 	.word	0x00007e50
        /*0c5c*/ 	.word	0x00000004
        /*0c60*/ 	.word	0x00000000
        /*0c64*/ 	.short	0x010a
        /*0c66*/ 	.byte	0xff
	.zero		1


	//   ....[82]....
        /*0c68*/ 	.word	0x00007e70
        /*0c6c*/ 	.word	0x00000004
        /*0c70*/ 	.word	0x00000000
        /*0c74*/ 	.short	0x010a
        /*0c76*/ 	.byte	0xff
	.zero		1


	//   ....[83]....
        /*0c78*/ 	.word	0x00007f50
        /*0c7c*/ 	.word	0x00000000
        /*0c80*/ 	.word	0x00000000
        /*0c84*/ 	.short	0x0101
        /*0c86*/ 	.byte	0xff
	.zero		1


	//   ....[84]....
        /*0c88*/ 	.word	0x00009950
        /*0c8c*/ 	.word	0x000000ff
        /*0c90*/ 	.word	0x00000000
        /*0c94*/ 	.short	0x010a
        /*0c96*/ 	.byte	0x0d
	.zero		1


	//   ....[85]....
        /*0c98*/ 	.word	0x00009970
        /*0c9c*/ 	.word	0x000000ff
        /*0ca0*/ 	.word	0x00000020
        /*0ca4*/ 	.short	0x010a
        /*0ca6*/ 	.byte	0x0d
	.zero		1


	//   ....[86]....
        /*0ca8*/ 	.word	0x000099a0
        /*0cac*/ 	.word	0x000000ff
        /*0cb0*/ 	.word	0x00000030
        /*0cb4*/ 	.short	0x010a
        /*0cb6*/ 	.byte	0x0d
	.zero		1


	//   ....[87]....
        /*0cb8*/ 	.word	0x000099e0
        /*0cbc*/ 	.word	0x00000004
        /*0cc0*/ 	.word	0x00000090
        /*0cc4*/ 	.short	0x010a
        /*0cc6*/ 	.byte	0xff
	.zero		1


	//   ....[88]....
        /*0cc8*/ 	.word	0x00009a10
        /*0ccc*/ 	.word	0x000000ff
        /*0cd0*/ 	.word	0x00000010
        /*0cd4*/ 	.short	0x010a
        /*0cd6*/ 	.byte	0x0d
	.zero		1


	//   ....[89]....
        /*0cd8*/ 	.word	0x00009e10
        /*0cdc*/ 	.word	0x00000002
        /*0ce0*/ 	.word	0x00000040
        /*0ce4*/ 	.short	0x010a
        /*0ce6*/ 	.byte	0xff
	.zero		1


	//   ....[90]....
        /*0ce8*/ 	.word	0x0000a720
        /*0cec*/ 	.word	0x00000002
        /*0cf0*/ 	.word	0x00000060
        /*0cf4*/ 	.short	0x010a
        /*0cf6*/ 	.byte	0xff
	.zero		1


	//   ....[91]....
        /*0cf8*/ 	.word	0x0000b0b0
        /*0cfc*/ 	.word	0x00000005
        /*0d00*/ 	.word	0x00000090
        /*0d04*/ 	.short	0x010a
        /*0d06*/ 	.byte	0xff
	.zero		1


	//   ....[92]....
        /*0d08*/ 	.word	0x0000b0d0
        /*0d0c*/ 	.word	0x000000ff
        /*0d10*/ 	.word	0x00000010
        /*0d14*/ 	.short	0x010a
        /*0d16*/ 	.byte	0x0d
	.zero		1


	//   ....[93]....
        /*0d18*/ 	.word	0x0000b4e0
        /*0d1c*/ 	.word	0x00000004
        /*0d20*/ 	.word	0x00000040
        /*0d24*/ 	.short	0x010a
        /*0d26*/ 	.byte	0xff
	.zero		1


	//   ....[94]....
        /*0d28*/ 	.word	0x0000bd70
        /*0d2c*/ 	.word	0x00000004
        /*0d30*/ 	.word	0x00000060
        /*0d34*/ 	.short	0x010a
        /*0d36*/ 	.byte	0xff
	.zero		1


	//   ....[95]....
        /*0d38*/ 	.word	0x0000c550
        /*0d3c*/ 	.word	0x000000ff
        /*0d40*/ 	.word	0x000000a0
        /*0d44*/ 	.short	0x010a
        /*0d46*/ 	.byte	0x0d
	.zero		1


	//   ....[96]....
        /*0d48*/ 	.word	0x0000c570
        /*0d4c*/ 	.word	0x000000ff
        /*0d50*/ 	.word	0x000000b8
        /*0d54*/ 	.short	0x010a
        /*0d56*/ 	.byte	0x0d
	.zero		1


	//   ....[97]....
        /*0d58*/ 	.word	0x0000c600
        /*0d5c*/ 	.word	0x00000008
        /*0d60*/ 	.word	0x00000040
        /*0d64*/ 	.short	0x010a
        /*0d66*/ 	.byte	0xff
	.zero		1


	//   ....[98]....
        /*0d68*/ 	.word	0x0000cb10
        /*0d6c*/ 	.word	0x000000ff
        /*0d70*/ 	.word	0x000000c8
        /*0d74*/ 	.short	0x010a
        /*0d76*/ 	.byte	0x0d
	.zero		1


	//   ....[99]....
        /*0d78*/ 	.word	0x0000cb70
        /*0d7c*/ 	.word	0x00000008
        /*0d80*/ 	.word	0x00000060
        /*0d84*/ 	.short	0x010a
        /*0d86*/ 	.byte	0xff
	.zero		1


	//   ....[100]....
        /*0d88*/ 	.word	0x0000d0e0
        /*0d8c*/ 	.word	0x00000012
        /*0d90*/ 	.word	0x00000090
        /*0d94*/ 	.short	0x010a
        /*0d96*/ 	.byte	0xff
	.zero		1


	//   ....[101]....
        /*0d98*/ 	.word	0x0000d100
        /*0d9c*/ 	.word	0x000000ff
        /*0da0*/ 	.word	0x00000010
        /*0da4*/ 	.short	0x010a
        /*0da6*/ 	.byte	0x0d
	.zero		1


	//   ....[102]....
        /*0da8*/ 	.word	0x0000d610
        /*0dac*/ 	.word	0x00000009
        /*0db0*/ 	.word	0x00000040
        /*0db4*/ 	.short	0x010a
        /*0db6*/ 	.byte	0xff
	.zero		1


	//   ....[103]....
        /*0db8*/ 	.word	0x0000dde0
        /*0dbc*/ 	.word	0x00000005
        /*0dc0*/ 	.word	0x00000060
        /*0dc4*/ 	.short	0x010a
        /*0dc6*/ 	.byte	0xff
	.zero		1


	//   ....[104]....
        /*0dc8*/ 	.word	0x0000e370
        /*0dcc*/ 	.word	0x000000ff
        /*0dd0*/ 	.word	0x000000a0
        /*0dd4*/ 	.short	0x010a
        /*0dd6*/ 	.byte	0x0d
	.zero		1


	//   ....[105]....
        /*0dd8*/ 	.word	0x0000e390
        /*0ddc*/ 	.word	0x000000ff
        /*0de0*/ 	.word	0x000000b8
        /*0de4*/ 	.short	0x010a
        /*0de6*/ 	.byte	0x0d
	.zero		1


	//   ....[106]....
        /*0de8*/ 	.word	0x0000e420
        /*0dec*/ 	.word	0x00000008
        /*0df0*/ 	.word	0x00000040
        /*0df4*/ 	.short	0x010a
        /*0df6*/ 	.byte	0xff
	.zero		1


	//   ....[107]....
        /*0df8*/ 	.word	0x0000e920
        /*0dfc*/ 	.word	0x000000ff
        /*0e00*/ 	.word	0x000000c8
        /*0e04*/ 	.short	0x010a
        /*0e06*/ 	.byte	0x0d
	.zero		1


	//   ....[108]....
        /*0e08*/ 	.word	0x0000e990
        /*0e0c*/ 	.word	0x0000000b
        /*0e10*/ 	.word	0x00000060
        /*0e14*/ 	.short	0x010a
        /*0e16*/ 	.byte	0xff
	.zero		1


	//   ....[109]....
        /*0e18*/ 	.word	0x0000efc0
        /*0e1c*/ 	.word	0x00000012
        /*0e20*/ 	.word	0x00000090
        /*0e24*/ 	.short	0x010a
        /*0e26*/ 	.byte	0xff
	.zero		1


	//   ....[110]....
        /*0e28*/ 	.word	0x0000efe0
        /*0e2c*/ 	.word	0x000000ff
        /*0e30*/ 	.word	0x00000010
        /*0e34*/ 	.short	0x010a
        /*0e36*/ 	.byte	0x0d
	.zero		1


	//   ....[111]....
        /*0e38*/ 	.word	0x0000f430
        /*0e3c*/ 	.word	0x00000003
        /*0e40*/ 	.word	0x00000040
        /*0e44*/ 	.short	0x010a
        /*0e46*/ 	.byte	0xff
	.zero		1


	//   ....[112]....
        /*0e48*/ 	.word	0x0000fc40
        /*0e4c*/ 	.word	0x00000003
        /*0e50*/ 	.word	0x00000060
        /*0e54*/ 	.short	0x010a
        /*0e56*/ 	.byte	0xff
	.zero		1


	//   ....[113]....
        /*0e58*/ 	.word	0x00010310
        /*0e5c*/ 	.word	0x000000ff
        /*0e60*/ 	.word	0x000000a0
        /*0e64*/ 	.short	0x010a
        /*0e66*/ 	.byte	0x0d
	.zero		1


	//   ....[114]....
        /*0e68*/ 	.word	0x00010340
        /*0e6c*/ 	.word	0x000000ff
        /*0e70*/ 	.word	0x000000b8
        /*0e74*/ 	.short	0x010a
        /*0e76*/ 	.byte	0x0d
	.zero		1


	//   ....[115]....
        /*0e78*/ 	.word	0x00010380
        /*0e7c*/ 	.word	0x00000003
        /*0e80*/ 	.word	0x00000040
        /*0e84*/ 	.short	0x010a
        /*0e86*/ 	.byte	0xff
	.zero		1


	//   ....[116]....
        /*0e88*/ 	.word	0x000108d0
        /*0e8c*/ 	.word	0x000000ff
        /*0e90*/ 	.word	0x000000c8
        /*0e94*/ 	.short	0x010a
        /*0e96*/ 	.byte	0x0d
	.zero		1


	//   ....[117]....
        /*0e98*/ 	.word	0x000108f0
        /*0e9c*/ 	.word	0x00000003
        /*0ea0*/ 	.word	0x00000060
        /*0ea4*/ 	.short	0x010a
        /*0ea6*/ 	.byte	0xff
	.zero		1


	//   ....[118]....
        /*0ea8*/ 	.word	0x00010f30
        /*0eac*/ 	.word	0x000000ff
        /*0eb0*/ 	.word	0x000000a0
        /*0eb4*/ 	.short	0x010a
        /*0eb6*/ 	.byte	0x0d
	.zero		1


	//   ....[119]....
        /*0eb8*/ 	.word	0x00010f50
        /*0ebc*/ 	.word	0x000000ff
        /*0ec0*/ 	.word	0x000000b8
        /*0ec4*/ 	.short	0x010a
        /*0ec6*/ 	.byte	0x0d
	.zero		1


	//   ....[120]....
        /*0ec8*/ 	.word	0x00010f90
        /*0ecc*/ 	.word	0x00000003
        /*0ed0*/ 	.word	0x00000040
        /*0ed4*/ 	.short	0x010a
        /*0ed6*/ 	.byte	0xff
	.zero		1


	//   ....[121]....
        /*0ed8*/ 	.word	0x000114e0
        /*0edc*/ 	.word	0x000000ff
        /*0ee0*/ 	.word	0x000000c8
        /*0ee4*/ 	.short	0x010a
        /*0ee6*/ 	.byte	0x0d
	.zero		1


	//   ....[122]....
        /*0ee8*/ 	.word	0x00011500
        /*0eec*/ 	.word	0x00000003
        /*0ef0*/ 	.word	0x00000060
        /*0ef4*/ 	.short	0x010a
        /*0ef6*/ 	.byte	0xff
	.zero		1


	//   ....[123]....
        /*0ef8*/ 	.word	0x00011ca0
        /*0efc*/ 	.word	0x000000ff
        /*0f00*/ 	.word	0x00000190
        /*0f04*/ 	.short	0x010a
        /*0f06*/ 	.byte	0x0d
	.zero		1


	//   ....[124]....
        /*0f08*/ 	.word	0x00011d60
        /*0f0c*/ 	.word	0x0000008e
        /*0f10*/ 	.word	0x00000000
        /*0f14*/ 	.short	0x0101
        /*0f16*/ 	.byte	0xff
	.zero		1


	//   ....[125]....
        /*0f18*/ 	.word	0x00011e40
        /*0f1c*/ 	.word	0x0000000e
        /*0f20*/ 	.word	0x00000090
        /*0f24*/ 	.short	0x010a
        /*0f26*/ 	.byte	0xff
	.zero		1


	//   ....[126]....
        /*0f28*/ 	.word	0x00011e60
        /*0f2c*/ 	.word	0x000000ff
        /*0f30*/ 	.word	0x000000b8
        /*0f34*/ 	.short	0x010a
        /*0f36*/ 	.byte	0x0d
	.zero		1


	//   ....[127]....
        /*0f38*/ 	.word	0x00011e90
        /*0f3c*/ 	.word	0x000000ff
        /*0f40*/ 	.word	0x000000c8
        /*0f44*/ 	.short	0x010a
        /*0f46*/ 	.byte	0x0d
	.zero		1


	//   ....[128]....
        /*0f48*/ 	.word	0x00011f70
        /*0f4c*/ 	.word	0x00000002
        /*0f50*/ 	.word	0x00000000
        /*0f54*/ 	.short	0x0101
        /*0f56*/ 	.byte	0xff
	.zero		1


	//   ....[129]....
        /*0f58*/ 	.word	0x00011f80
        /*0f5c*/ 	.word	0x000000ff
        /*0f60*/ 	.word	0x00000180
        /*0f64*/ 	.short	0x010a
        /*0f66*/ 	.byte	0x0d
	.zero		1


	//   ....[130]....
        /*0f68*/ 	.word	0x00012280
        /*0f6c*/ 	.word	0x000000ff
        /*0f70*/ 	.word	0x00000180
        /*0f74*/ 	.short	0x0100
        /*0f76*/ 	.byte	0x0d
	.zero		1


	//   ....[131]....
        /*0f78*/ 	.word	0x00012990
        /*0f7c*/ 	.word	0x0000002c
        /*0f80*/ 	.word	0x00000080
        /*0f84*/ 	.short	0x010a
        /*0f86*/ 	.byte	0xff
	.zero		1


	//   ....[132]....
        /*0f88*/ 	.word	0x00013920
        /*0f8c*/ 	.word	0x00000003
        /*0f90*/ 	.word	0x00000000
        /*0f94*/ 	.short	0x0101
        /*0f96*/ 	.byte	0xff
	.zero		1


	//   ....[133]....
        /*0f98*/ 	.word	0x00013a40
        /*0f9c*/ 	.word	0x00000005
        /*0fa0*/ 	.word	0x00000130
        /*0fa4*/ 	.short	0x010a
        /*0fa6*/ 	.byte	0xff
	.zero		1


	//   ....[134]....
        /*0fa8*/ 	.word	0x00013e50
        /*0fac*/ 	.word	0x00000005
        /*0fb0*/ 	.word	0x00000120
        /*0fb4*/ 	.short	0x0101
        /*0fb6*/ 	.byte	0xff
	.zero		1


	//   ....[135]....
        /*0fb8*/ 	.word	0x00013e80
        /*0fbc*/ 	.word	0x00000002
        /*0fc0*/ 	.word	0x000000a8
        /*0fc4*/ 	.short	0x010a
        /*0fc6*/ 	.byte	0xff
	.zero		1


	//   ....[136]....
        /*0fc8*/ 	.word	0x00014730
        /*0fcc*/ 	.word	0x00000000
        /*0fd0*/ 	.word	0x00000000
        /*0fd4*/ 	.short	0x0101
        /*0fd6*/ 	.byte	0xff
	.zero		1


	//   ....[137]....
        /*0fd8*/ 	.word	0x00014860
        /*0fdc*/ 	.word	0x00000044
        /*0fe0*/ 	.word	0x00000080
        /*0fe4*/ 	.short	0x010a
        /*0fe6*/ 	.byte	0xff
	.zero		1


	//   ....[138]....
        /*0fe8*/ 	.word	0x00014bc0
        /*0fec*/ 	.word	0x00000044
        /*0ff0*/ 	.word	0x00000000
        /*0ff4*/ 	.short	0x0101
        /*0ff6*/ 	.byte	0xff
	.zero		1


	//   ....[139]....
        /*0ff8*/ 	.word	0x00014e00
        /*0ffc*/ 	.word	0x00000024
        /*1000*/ 	.word	0x00000130
        /*1004*/ 	.short	0x010a
        /*1006*/ 	.byte	0xff
	.zero		1


	//   ....[140]....
        /*1008*/ 	.word	0x000152a0
        /*100c*/ 	.word	0x00000024
        /*1010*/ 	.word	0x00000120
        /*1014*/ 	.short	0x0101
        /*1016*/ 	.byte	0xff
	.zero		1


	//   ....[141]....
        /*1018*/ 	.word	0x000152e0
        /*101c*/ 	.word	0x00000006
        /*1020*/ 	.word	0x000000a8
        /*1024*/ 	.short	0x010a
        /*1026*/ 	.byte	0xff
	.zero		1


	//   ....[142]....
        /*1028*/ 	.word	0x000159c0
        /*102c*/ 	.word	0x00000015
        /*1030*/ 	.word	0x00000000
        /*1034*/ 	.short	0x0101
        /*1036*/ 	.byte	0xff
	.zero		1


	//   ....[143]....
        /*1038*/ 	.word	0x00015a20
        /*103c*/ 	.word	0x00000044
        /*1040*/ 	.word	0x00000080
        /*1044*/ 	.short	0x010a
        /*1046*/ 	.byte	0xff
	.zero		1


	//   ....[144]....
        /*1048*/ 	.word	0x00015d80
        /*104c*/ 	.word	0x00000000
        /*1050*/ 	.word	0x00000000
        /*1054*/ 	.short	0x0101
        /*1056*/ 	.byte	0xff
	.zero		1


	//   ....[145]....
        /*1058*/ 	.word	0x00016010
        /*105c*/ 	.word	0x00000003
        /*1060*/ 	.word	0x00000130
        /*1064*/ 	.short	0x010a
        /*1066*/ 	.byte	0xff
	.zero		1


	//   ....[146]....
        /*1068*/ 	.word	0x00016680
        /*106c*/ 	.word	0x00000003
        /*1070*/ 	.word	0x00000120
        /*1074*/ 	.short	0x0101
        /*1076*/ 	.byte	0xff
	.zero		1


	//   ....[147]....
        /*1078*/ 	.word	0x00016900
        /*107c*/ 	.word	0x0000000f
        /*1080*/ 	.word	0x000000a8
        /*1084*/ 	.short	0x010a
        /*1086*/ 	.byte	0xff
	.zero		1


	//   ....[148]....
        /*1088*/ 	.word	0x00016fa0
        /*108c*/ 	.word	0x00000074
        /*1090*/ 	.word	0x00000000
        /*1094*/ 	.short	0x0101
        /*1096*/ 	.byte	0xff
	.zero		1


	//   ....[149]....
        /*1098*/ 	.word	0x00017090
        /*109c*/ 	.word	0x00000044
        /*10a0*/ 	.word	0x00000080
        /*10a4*/ 	.short	0x010a
        /*10a6*/ 	.byte	0xff
	.zero		1


	//   ....[150]....
        /*10a8*/ 	.word	0x00017410
        /*10ac*/ 	.word	0x00000044
        /*10b0*/ 	.word	0x00000000
        /*10b4*/ 	.short	0x0101
        /*10b6*/ 	.byte	0xff
	.zero		1


	//   ....[151]....
        /*10b8*/ 	.word	0x00017590
        /*10bc*/ 	.word	0x00000024
        /*10c0*/ 	.word	0x00000130
        /*10c4*/ 	.short	0x010a
        /*10c6*/ 	.byte	0xff
	.zero		1


	//   ....[152]....
        /*10c8*/ 	.word	0x00017b40
        /*10cc*/ 	.word	0x00000024
        /*10d0*/ 	.word	0x00000120
        /*10d4*/ 	.short	0x0101
        /*10d6*/ 	.byte	0xff
	.zero		1


	//   ....[153]....
        /*10d8*/ 	.word	0x00017ba0
        /*10dc*/ 	.word	0x0000005c
        /*10e0*/ 	.word	0x000000a8
        /*10e4*/ 	.short	0x010a
        /*10e6*/ 	.byte	0xff
	.zero		1


	//   ....[154]....
        /*10e8*/ 	.word	0x00018250
        /*10ec*/ 	.word	0x00000000
        /*10f0*/ 	.word	0x00000000
        /*10f4*/ 	.short	0x0101
        /*10f6*/ 	.byte	0xff
	.zero		1


	//   ....[155]....
        /*10f8*/ 	.word	0x000183e0
        /*10fc*/ 	.word	0x00000009
        /*1100*/ 	.word	0x00000190
        /*1104*/ 	.short	0x010a
        /*1106*/ 	.byte	0xff
	.zero		1


	//   ....[156]....
        /*1108*/ 	.word	0x000184c0
        /*110c*/ 	.word	0x0000000a
        /*1110*/ 	.word	0x00000000
        /*1114*/ 	.short	0x0101
        /*1116*/ 	.byte	0xff
	.zero		1


	//   ....[157]....
        /*1118*/ 	.word	0x00018530
        /*111c*/ 	.word	0x00000009
        /*1120*/ 	.word	0x000000a8
        /*1124*/ 	.short	0x010a
        /*1126*/ 	.byte	0xff
	.zero		1


	//   ....[158]....
        /*1128*/ 	.word	0x000185b0
        /*112c*/ 	.word	0x00000000
        /*1130*/ 	.word	0x00000130
        /*1134*/ 	.short	0x010a
        /*1136*/ 	.byte	0xff
	.zero		1


	//   ....[159]....
        /*1138*/ 	.word	0x000186d0
        /*113c*/ 	.word	0x000000ff
        /*1140*/ 	.word	0x00000180
        /*1144*/ 	.short	0x0100
        /*1146*/ 	.byte	0x06
	.zero		1


	//   ....[160]....
        /*1148*/ 	.word	0x00018800
        /*114c*/ 	.word	0x000000ff
        /*1150*/ 	.word	0x00000180
        /*1154*/ 	.short	0x0100
        /*1156*/ 	.byte	0x06
	.zero		1


	//   ....[161]....
        /*1158*/ 	.word	0x000188c0
        /*115c*/ 	.word	0x000000ff
        /*1160*/ 	.word	0x00000180
        /*1164*/ 	.short	0x0100
        /*1166*/ 	.byte	0x04
	.zero		1


	//   ....[162]....
        /*1168*/ 	.word	0x00018c70
        /*116c*/ 	.word	0x00000000
        /*1170*/ 	.word	0x00000120
        /*1174*/ 	.short	0x010a
        /*1176*/ 	.byte	0xff
	.zero		1


	//   ....[163]....
        /*1178*/ 	.word	0x00018ca0
        /*117c*/ 	.word	0x00000000
        /*1180*/ 	.word	0x00000130
        /*1184*/ 	.short	0x0101
        /*1186*/ 	.byte	0xff
	.zero		1


	//   ....[164]....
        /*1188*/ 	.word	0x00018d80
        /*118c*/ 	.word	0x00000000
        /*1190*/ 	.word	0x00000120
        /*1194*/ 	.short	0x010a
        /*1196*/ 	.byte	0xff
	.zero		1


	//   ....[165]....
        /*1198*/ 	.word	0x00018db0
        /*119c*/ 	.word	0x00000000
        /*11a0*/ 	.word	0x00000130
        /*11a4*/ 	.short	0x0101
        /*11a6*/ 	.byte	0xff
	.zero		1


	//   ....[166]....
        /*11a8*/ 	.word	0x00018dd0
        /*11ac*/ 	.word	0x00000048
        /*11b0*/ 	.word	0x000000b0
        /*11b4*/ 	.short	0x010a
        /*11b6*/ 	.byte	0xff
	.zero		1


	//   ....[167]....
        /*11b8*/ 	.word	0x00019390
        /*11bc*/ 	.word	0x00000061
        /*11c0*/ 	.word	0x00000000
        /*11c4*/ 	.short	0x0101
        /*11c6*/ 	.byte	0xff
	.zero		1


	//   ....[168]....
        /*11c8*/ 	.word	0x000193d0
        /*11cc*/ 	.word	0x00000048
        /*11d0*/ 	.word	0x000000c0
        /*11d4*/ 	.short	0x010a
        /*11d6*/ 	.byte	0xff
	.zero		1


	//   ....[169]....
        /*11d8*/ 	.word	0x000199b0
        /*11dc*/ 	.word	0x00000060
        /*11e0*/ 	.word	0x00000000
        /*11e4*/ 	.short	0x0101
        /*11e6*/ 	.byte	0xff
	.zero		1


	//   ....[170]....
        /*11e8*/ 	.word	0x00019d60
        /*11ec*/ 	.word	0x00000098
        /*11f0*/ 	.word	0x000000b0
        /*11f4*/ 	.short	0x010a
        /*11f6*/ 	.byte	0xff
	.zero		1


	//   ....[171]....
        /*11f8*/ 	.word	0x0001af80
        /*11fc*/ 	.word	0x00000098
        /*1200*/ 	.word	0x000000c0
        /*1204*/ 	.short	0x010a
        /*1206*/ 	.byte	0xff
	.zero		1


	//   ....[172]....
        /*1208*/ 	.word	0x0001bf60
        /*120c*/ 	.word	0x00000098
        /*1210*/ 	.word	0x000001b0
        /*1214*/ 	.short	0x0101
        /*1216*/ 	.byte	0xff
	.zero		1


	//   ....[173]....
        /*1218*/ 	.word	0x0001bf90
        /*121c*/ 	.word	0x00000061
        /*1220*/ 	.word	0x00000000
        /*1224*/ 	.short	0x0101
        /*1226*/ 	.byte	0xff
	.zero		1


	//   ....[174]....
        /*1228*/ 	.word	0x0001bfc0
        /*122c*/ 	.word	0x00000060
        /*1230*/ 	.word	0x00000000
        /*1234*/ 	.short	0x0101
        /*1236*/ 	.byte	0xff
	.zero		1


	//   ....[175]....
        /*1238*/ 	.word	0x0001bfd0
        /*123c*/ 	.word	0x00000098
        /*1240*/ 	.word	0x00000190
        /*1244*/ 	.short	0x010a
        /*1246*/ 	.byte	0xff
	.zero		1


	//   ....[176]....
        /*1248*/ 	.word	0x0001c040
        /*124c*/ 	.word	0x0000009c
        /*1250*/ 	.word	0x00000000
        /*1254*/ 	.short	0x0101
        /*1256*/ 	.byte	0xff
	.zero		1


	//   ....[177]....
        /*1258*/ 	.word	0x0001c270
        /*125c*/ 	.word	0x000000ff
        /*1260*/ 	.word	0x00000180
        /*1264*/ 	.short	0x0100
        /*1266*/ 	.byte	0x06
	.zero		1


	//   ....[178]....
        /*1268*/ 	.word	0x0001c2d0
        /*126c*/ 	.word	0x0000000a
        /*1270*/ 	.word	0x00000190
        /*1274*/ 	.short	0x010a
        /*1276*/ 	.byte	0xff
	.zero		1


	//   ....[179]....
        /*1278*/ 	.word	0x0001c340
        /*127c*/ 	.word	0x0000000a
        /*1280*/ 	.word	0x00000198
        /*1284*/ 	.short	0x010a
        /*1286*/ 	.byte	0xff
	.zero		1


	//   ....[180]....
        /*1288*/ 	.word	0x0001c3b0
        /*128c*/ 	.word	0x0000000a
        /*1290*/ 	.word	0x00000190
        /*1294*/ 	.short	0x010a
        /*1296*/ 	.byte	0xff
	.zero		1


	//   ....[181]....
        /*1298*/ 	.word	0x0001c420
        /*129c*/ 	.word	0x0000000a
        /*12a0*/ 	.word	0x00000190
        /*12a4*/ 	.short	0x010a
        /*12a6*/ 	.byte	0xff
	.zero		1


	//   ....[182]....
        /*12a8*/ 	.word	0x0001c480
        /*12ac*/ 	.word	0x0000000c
        /*12b0*/ 	.word	0x00000008
        /*12b4*/ 	.short	0x010a
        /*12b6*/ 	.byte	0xff
	.zero		1


	//   ....[183]....
        /*12b8*/ 	.word	0x0001c4f0
        /*12bc*/ 	.word	0x0000000c
        /*12c0*/ 	.word	0x00000028
        /*12c4*/ 	.short	0x010a
        /*12c6*/ 	.byte	0xff
	.zero		1


	//   ....[184]....
        /*12c8*/ 	.word	0x0001c560
        /*12cc*/ 	.word	0x0000000c
        /*12d0*/ 	.word	0x00000038
        /*12d4*/ 	.short	0x010a
        /*12d6*/ 	.byte	0xff
	.zero		1


	//   ....[185]....
        /*12d8*/ 	.word	0x0001c5d0
        /*12dc*/ 	.word	0x0000000c
        /*12e0*/ 	.word	0x00000018
        /*12e4*/ 	.short	0x010a
        /*12e6*/ 	.byte	0xff
	.zero		1


	//   ....[186]....
        /*12e8*/ 	.word	0x0001c630
        /*12ec*/ 	.word	0x00000000
        /*12f0*/ 	.word	0x00000050
        /*12f4*/ 	.short	0x010a
        /*12f6*/ 	.byte	0xff
	.zero		1


	//   ....[187]....
        /*12f8*/ 	.word	0x0001c690
        /*12fc*/ 	.word	0x00000000
        /*1300*/ 	.word	0x00000070
        /*1304*/ 	.short	0x010a
        /*1306*/ 	.byte	0xff
	.zero		1


	//   ....[188]....
        /*1308*/ 	.word	0x0001c6f0
        /*130c*/ 	.word	0x0000000c
        /*1310*/ 	.word	0x000001b0
        /*1314*/ 	.short	0x010a
        /*1316*/ 	.byte	0xff
	.zero		1


	//   ....[189]....
        /*1318*/ 	.word	0x0001c760
        /*131c*/ 	.word	0x0000000c
        /*1320*/ 	.word	0x00000018
        /*1324*/ 	.short	0x010a
        /*1326*/ 	.byte	0xff
	.zero		1


	//   ....[190]....
        /*1328*/ 	.word	0x0001c7d0
        /*132c*/ 	.word	0x00000004
        /*1330*/ 	.word	0x00000050
        /*1334*/ 	.short	0x010a
        /*1336*/ 	.byte	0xff
	.zero		1


	//   ....[191]....
        /*1338*/ 	.word	0x0001c830
        /*133c*/ 	.word	0x00000000
        /*1340*/ 	.word	0x00000070
        /*1344*/ 	.short	0x010a
        /*1346*/ 	.byte	0xff
	.zero		1


	//   ....[192]....
        /*1348*/ 	.word	0x0001c890
        /*134c*/ 	.word	0x00000000
        /*1350*/ 	.word	0x00000050
        /*1354*/ 	.short	0x010a
        /*1356*/ 	.byte	0xff
	.zero		1


	//   ....[193]....
        /*1358*/ 	.word	0x0001c8f0
        /*135c*/ 	.word	0x00000000
        /*1360*/ 	.word	0x00000070
        /*1364*/ 	.short	0x010a
        /*1366*/ 	.byte	0xff
	.zero		1


	//   ....[194]....
        /*1368*/ 	.word	0x0001c960
        /*136c*/ 	.word	0x0000000c
        /*1370*/ 	.word	0x00000018
        /*1374*/ 	.short	0x010a
        /*1376*/ 	.byte	0xff
	.zero		1


	//   ....[195]....
        /*1378*/ 	.word	0x0001c9c0
        /*137c*/ 	.word	0x00000000
        /*1380*/ 	.word	0x00000050
        /*1384*/ 	.short	0x010a
        /*1386*/ 	.byte	0xff
	.zero		1


	//   ....[196]....
        /*1388*/ 	.word	0x0001ca20
        /*138c*/ 	.word	0x00000000
        /*1390*/ 	.word	0x00000070
        /*1394*/ 	.short	0x010a
        /*1396*/ 	.byte	0xff
	.zero		1


	//   ....[197]....
        /*1398*/ 	.word	0x0001ca80
        /*139c*/ 	.word	0x00000000
        /*13a0*/ 	.word	0x00000050
        /*13a4*/ 	.short	0x010a
        /*13a6*/ 	.byte	0xff
	.zero		1


	//   ....[198]....
        /*13a8*/ 	.word	0x0001caf0
        /*13ac*/ 	.word	0x00000000
        /*13b0*/ 	.word	0x00000070
        /*13b4*/ 	.short	0x010a
        /*13b6*/ 	.byte	0xff
	.zero		1


	//   ....[199]....
        /*13b8*/ 	.word	0x0001cb60
        /*13bc*/ 	.word	0x0000000c
        /*13c0*/ 	.word	0x00000018
        /*13c4*/ 	.short	0x010a
        /*13c6*/ 	.byte	0xff
	.zero		1


	//   ....[200]....
        /*13c8*/ 	.word	0x0001cbc0
        /*13cc*/ 	.word	0x00000000
        /*13d0*/ 	.word	0x00000050
        /*13d4*/ 	.short	0x010a
        /*13d6*/ 	.byte	0xff
	.zero		1


	//   ....[201]....
        /*13d8*/ 	.word	0x0001cc20
        /*13dc*/ 	.word	0x00000000
        /*13e0*/ 	.word	0x00000070
        /*13e4*/ 	.short	0x010a
        /*13e6*/ 	.byte	0xff
	.zero		1


	//   ....[202]....
        /*13e8*/ 	.word	0x0001cc80
        /*13ec*/ 	.word	0x00000000
        /*13f0*/ 	.word	0x00000050
        /*13f4*/ 	.short	0x010a
        /*13f6*/ 	.byte	0xff
	.zero		1


	//   ....[203]....
        /*13f8*/ 	.word	0x0001cce0
        /*13fc*/ 	.word	0x00000000
        /*1400*/ 	.word	0x00000070
        /*1404*/ 	.short	0x010a
        /*1406*/ 	.byte	0xff
	.zero		1


	//   ....[204]....
        /*1408*/ 	.word	0x0001cd40
        /*140c*/ 	.word	0x00000000
        /*1410*/ 	.word	0x00000050
        /*1414*/ 	.short	0x010a
        /*1416*/ 	.byte	0xff
	.zero		1


	//   ....[205]....
        /*1418*/ 	.word	0x0001cda0
        /*141c*/ 	.word	0x00000000
        /*1420*/ 	.word	0x00000070
        /*1424*/ 	.short	0x010a
        /*1426*/ 	.byte	0xff
	.zero		1


	//   ....[206]....
        /*1428*/ 	.word	0x0001ce10
        /*142c*/ 	.word	0x0000000c
        /*1430*/ 	.word	0x00000190
        /*1434*/ 	.short	0x010a
        /*1436*/ 	.byte	0xff
	.zero		1


	//   ....[207]....
        /*1438*/ 	.word	0x0001ce70
        /*143c*/ 	.word	0x0000000c
        /*1440*/ 	.word	0x00000008
        /*1444*/ 	.short	0x010a
        /*1446*/ 	.byte	0xff
	.zero		1


	//   ....[208]....
        /*1448*/ 	.word	0x0001ced0
        /*144c*/ 	.word	0x0000000c
        /*1450*/ 	.word	0x00000028
        /*1454*/ 	.short	0x010a
        /*1456*/ 	.byte	0xff
	.zero		1


	//   ....[209]....
        /*1458*/ 	.word	0x0001cf30
        /*145c*/ 	.word	0x0000000c
        /*1460*/ 	.word	0x00000038
        /*1464*/ 	.short	0x010a
        /*1466*/ 	.byte	0xff
	.zero		1


	//   ....[210]....
        /*1468*/ 	.word	0x0001cf90
        /*146c*/ 	.word	0x0000000c
        /*1470*/ 	.word	0x00000018
        /*1474*/ 	.short	0x010a
        /*1476*/ 	.byte	0xff
	.zero		1


	//   ....[211]....
        /*1478*/ 	.word	0x0001cff0
        /*147c*/ 	.word	0x0000000c
        /*1480*/ 	.word	0x00000028
        /*1484*/ 	.short	0x010a
        /*1486*/ 	.byte	0xff
	.zero		1


	//   ....[212]....
        /*1488*/ 	.word	0x0001d050
        /*148c*/ 	.word	0x0000000c
        /*1490*/ 	.word	0x00000038
        /*1494*/ 	.short	0x010a
        /*1496*/ 	.byte	0xff
	.zero		1


	//   ....[213]....
        /*1498*/ 	.word	0x0001d0b0
        /*149c*/ 	.word	0x0000000c
        /*14a0*/ 	.word	0x00000018
        /*14a4*/ 	.short	0x010a
        /*14a6*/ 	.byte	0xff
	.zero		1


	//   ....[214]....
        /*14a8*/ 	.word	0x0001d110
        /*14ac*/ 	.word	0x00000000
        /*14b0*/ 	.word	0x00000050
        /*14b4*/ 	.short	0x010a
        /*14b6*/ 	.byte	0xff
	.zero		1


	//   ....[215]....
        /*14b8*/ 	.word	0x0001d170
        /*14bc*/ 	.word	0x0000000c
        /*14c0*/ 	.word	0x00000070
        /*14c4*/ 	.short	0x010a
        /*14c6*/ 	.byte	0xff
	.zero		1


	//   ....[216]....
        /*14c8*/ 	.word	0x0001d1d0
        /*14cc*/ 	.word	0x00000004
        /*14d0*/ 	.word	0x00000000
        /*14d4*/ 	.short	0x010a
        /*14d6*/ 	.byte	0xff
	.zero		1


	//   ....[217]....
        /*14d8*/ 	.word	0x0001d230
        /*14dc*/ 	.word	0x00000004
        /*14e0*/ 	.word	0x00000000
        /*14e4*/ 	.short	0x010a
        /*14e6*/ 	.byte	0xff
	.zero		1


	//   ....[218]....
        /*14e8*/ 	.word	0x0001d2b0
        /*14ec*/ 	.word	0x00000003
        /*14f0*/ 	.word	0x00000000
        /*14f4*/ 	.short	0x010a
        /*14f6*/ 	.byte	0xff
	.zero		1


	//   ....[219]....
        /*14f8*/ 	.word	0x0001d320
        /*14fc*/ 	.word	0x00000004
        /*1500*/ 	.word	0x00000020
        /*1504*/ 	.short	0x010a
        /*1506*/ 	.byte	0xff
	.zero		1


	//   ....[220]....
        /*1508*/ 	.word	0x0001d3a0
        /*150c*/ 	.word	0x00000003
        /*1510*/ 	.word	0x00000030
        /*1514*/ 	.short	0x010a
        /*1516*/ 	.byte	0xff
	.zero		1


	//   ....[221]....
        /*1518*/ 	.word	0x0001d400
        /*151c*/ 	.word	0x00000004
        /*1520*/ 	.word	0x00000090
        /*1524*/ 	.short	0x010a
        /*1526*/ 	.byte	0xff
	.zero		1


	//   ....[222]....
        /*1528*/ 	.word	0x0001d480
        /*152c*/ 	.word	0x00000005
        /*1530*/ 	.word	0x00000010
        /*1534*/ 	.short	0x010a
        /*1536*/ 	.byte	0xff
	.zero		1


	//   ....[223]....
        /*1538*/ 	.word	0x0001d4f0
        /*153c*/ 	.word	0x00000002
        /*1540*/ 	.word	0x00000040
        /*1544*/ 	.short	0x010a
        /*1546*/ 	.byte	0xff
	.zero		1


	//   ....[224]....
        /*1548*/ 	.word	0x0001d560
        /*154c*/ 	.word	0x00000002
        /*1550*/ 	.word	0x00000060
        /*1554*/ 	.short	0x010a
        /*1556*/ 	.byte	0xff
	.zero		1


	//   ....[225]....
        /*1558*/ 	.word	0x0001d5c0
        /*155c*/ 	.word	0x00000005
        /*1560*/ 	.word	0x00000090
        /*1564*/ 	.short	0x010a
        /*1566*/ 	.byte	0xff
	.zero		1


	//   ....[226]....
        /*1568*/ 	.word	0x0001d640
        /*156c*/ 	.word	0x00000004
        /*1570*/ 	.word	0x00000010
        /*1574*/ 	.short	0x010a
        /*1576*/ 	.byte	0xff
	.zero		1


	//   ....[227]....
        /*1578*/ 	.word	0x0001d6a0
        /*157c*/ 	.word	0x00000004
        /*1580*/ 	.word	0x00000040
        /*1584*/ 	.short	0x010a
        /*1586*/ 	.byte	0xff
	.zero		1


	//   ....[228]....
        /*1588*/ 	.word	0x0001d700
        /*158c*/ 	.word	0x00000004
        /*1590*/ 	.word	0x00000060
        /*1594*/ 	.short	0x010a
        /*1596*/ 	.byte	0xff
	.zero		1


	//   ....[229]....
        /*1598*/ 	.word	0x0001d780
        /*159c*/ 	.word	0x00000002
        /*15a0*/ 	.word	0x000000a0
        /*15a4*/ 	.short	0x010a
        /*15a6*/ 	.byte	0xff
	.zero		1


	//   ....[230]....
        /*15a8*/ 	.word	0x0001d7f0
        /*15ac*/ 	.word	0x00000000
        /*15b0*/ 	.word	0x000000b8
        /*15b4*/ 	.short	0x010a
        /*15b6*/ 	.byte	0xff
	.zero		1


	//   ....[231]....
        /*15b8*/ 	.word	0x0001d860
        /*15bc*/ 	.word	0x00000008
        /*15c0*/ 	.word	0x00000040
        /*15c4*/ 	.short	0x010a
        /*15c6*/ 	.byte	0xff
	.zero		1


	//   ....[232]....
        /*15c8*/ 	.word	0x0001d8d0
        /*15cc*/ 	.word	0x00000000
        /*15d0*/ 	.word	0x000000c8
        /*15d4*/ 	.short	0x010a
        /*15d6*/ 	.byte	0xff
	.zero		1


	//   ....[233]....
        /*15d8*/ 	.word	0x0001d940
        /*15dc*/ 	.word	0x00000008
        /*15e0*/ 	.word	0x00000060
        /*15e4*/ 	.short	0x010a
        /*15e6*/ 	.byte	0xff
	.zero		1


	//   ....[234]....
        /*15e8*/ 	.word	0x0001d9a0
        /*15ec*/ 	.word	0x00000012
        /*15f0*/ 	.word	0x00000090
        /*15f4*/ 	.short	0x010a
        /*15f6*/ 	.byte	0xff
	.zero		1


	//   ....[235]....
        /*15f8*/ 	.word	0x0001da20
        /*15fc*/ 	.word	0x00000004
        /*1600*/ 	.word	0x00000010
        /*1604*/ 	.short	0x010a
        /*1606*/ 	.byte	0xff
	.zero		1


	//   ....[236]....
        /*1608*/ 	.word	0x0001da80
        /*160c*/ 	.word	0x00000009
        /*1610*/ 	.word	0x00000040
        /*1614*/ 	.short	0x010a
        /*1616*/ 	.byte	0xff
	.zero		1


	//   ....[237]....
        /*1618*/ 	.word	0x0001dae0
        /*161c*/ 	.word	0x00000005
        /*1620*/ 	.word	0x00000060
        /*1624*/ 	.short	0x010a
        /*1626*/ 	.byte	0xff
	.zero		1


	//   ....[238]....
        /*1628*/ 	.word	0x0001db60
        /*162c*/ 	.word	0x00000000
        /*1630*/ 	.word	0x000000a0
        /*1634*/ 	.short	0x010a
        /*1636*/ 	.byte	0xff
	.zero		1


	//   ....[239]....
        /*1638*/ 	.word	0x0001dbe0
        /*163c*/ 	.word	0x00000000
        /*1640*/ 	.word	0x000000b8
        /*1644*/ 	.short	0x010a
        /*1646*/ 	.byte	0xff
	.zero		1


	//   ....[240]....
        /*1648*/ 	.word	0x0001dc50
        /*164c*/ 	.word	0x00000008
        /*1650*/ 	.word	0x00000040
        /*1654*/ 	.short	0x010a
        /*1656*/ 	.byte	0xff
	.zero		1


	//   ....[241]....
        /*1658*/ 	.word	0x0001dcd0
        /*165c*/ 	.word	0x00000004
        /*1660*/ 	.word	0x000000c8
        /*1664*/ 	.short	0x010a
        /*1666*/ 	.byte	0xff
	.zero		1


	//   ....[242]....
        /*1668*/ 	.word	0x0001dd40
        /*166c*/ 	.word	0x0000000b
        /*1670*/ 	.word	0x00000060
        /*1674*/ 	.short	0x010a
        /*1676*/ 	.byte	0xff
	.zero		1


	//   ....[243]....
        /*1678*/ 	.word	0x0001dda0
        /*167c*/ 	.word	0x00000012
        /*1680*/ 	.word	0x00000090
        /*1684*/ 	.short	0x010a
        /*1686*/ 	.byte	0xff
	.zero		1


	//   ....[244]....
        /*1688*/ 	.word	0x0001de20
        /*168c*/ 	.word	0x00000004
        /*1690*/ 	.word	0x00000010
        /*1694*/ 	.short	0x010a
        /*1696*/ 	.byte	0xff
	.zero		1


	//   ....[245]....
        /*1698*/ 	.word	0x0001de90
        /*169c*/ 	.word	0x00000003
        /*16a0*/ 	.word	0x00000040
        /*16a4*/ 	.short	0x010a
        /*16a6*/ 	.byte	0xff
	.zero		1


	//   ....[246]....
        /*16a8*/ 	.word	0x0001df00
        /*16ac*/ 	.word	0x00000003
        /*16b0*/ 	.word	0x00000060
        /*16b4*/ 	.short	0x010a
        /*16b6*/ 	.byte	0xff
	.zero		1


	//   ....[247]....
        /*16b8*/ 	.word	0x0001df70
        /*16bc*/ 	.word	0x00000004
        /*16c0*/ 	.word	0x000000a0
        /*16c4*/ 	.short	0x010a
        /*16c6*/ 	.byte	0xff
	.zero		1


	//   ....[248]....
        /*16c8*/ 	.word	0x0001dff0
        /*16cc*/ 	.word	0x00000006
        /*16d0*/ 	.word	0x000000b8
        /*16d4*/ 	.short	0x010a
        /*16d6*/ 	.byte	0xff
	.zero		1


	//   ....[249]....
        /*16d8*/ 	.word	0x0001e060
        /*16dc*/ 	.word	0x00000003
        /*16e0*/ 	.word	0x00000040
        /*16e4*/ 	.short	0x010a
        /*16e6*/ 	.byte	0xff
	.zero		1


	//   ....[250]....
        /*16e8*/ 	.word	0x0001e0e0
        /*16ec*/ 	.word	0x00000006
        /*16f0*/ 	.word	0x000000c8
        /*16f4*/ 	.short	0x010a
        /*16f6*/ 	.byte	0xff
	.zero		1


	//   ....[251]....
        /*16f8*/ 	.word	0x0001e150
        /*16fc*/ 	.word	0x00000003
        /*1700*/ 	.word	0x00000060
        /*1704*/ 	.short	0x010a
        /*1706*/ 	.byte	0xff
	.zero		1


	//   ....[252]....
        /*1708*/ 	.word	0x0001e1c0
        /*170c*/ 	.word	0x00000004
        /*1710*/ 	.word	0x000000a0
        /*1714*/ 	.short	0x010a
        /*1716*/ 	.byte	0xff
	.zero		1


	//   ....[253]....
        /*1718*/ 	.word	0x0001e240
        /*171c*/ 	.word	0x00000004
        /*1720*/ 	.word	0x000000b8
        /*1724*/ 	.short	0x010a
        /*1726*/ 	.byte	0xff
	.zero		1


	//   ....[254]....
        /*1728*/ 	.word	0x0001e2b0
        /*172c*/ 	.word	0x00000003
        /*1730*/ 	.word	0x00000040
        /*1734*/ 	.short	0x010a
        /*1736*/ 	.byte	0xff
	.zero		1


	//   ....[255]....
        /*1738*/ 	.word	0x0001e330
        /*173c*/ 	.word	0x00000006
        /*1740*/ 	.word	0x000000c8
        /*1744*/ 	.short	0x010a
        /*1746*/ 	.byte	0xff
	.zero		1


	//   ....[0]....
        /*1748*/ 	.word	0x0001e3a0
        /*174c*/ 	.word	0x00000003
        /*1750*/ 	.word	0x00000060
        /*1754*/ 	.short	0x010a
        /*1756*/ 	.byte	0xff
	.zero		1


	//   ....[1]....
        /*1758*/ 	.word	0x0001e420
        /*175c*/ 	.word	0x00000004
        /*1760*/ 	.word	0x00000190
        /*1764*/ 	.short	0x010a
        /*1766*/ 	.byte	0xff
	.zero		1


	//   ....[2]....
        /*1768*/ 	.word	0x0001e480
        /*176c*/ 	.word	0x0000000e
        /*1770*/ 	.word	0x00000090
        /*1774*/ 	.short	0x010a
        /*1776*/ 	.byte	0xff
	.zero		1


	//   ....[3]....
        /*1778*/ 	.word	0x0001e4f0
        /*177c*/ 	.word	0x00000000
        /*1780*/ 	.word	0x000000b8
        /*1784*/ 	.short	0x010a
        /*1786*/ 	.byte	0xff
	.zero		1


	//   ....[4]....
        /*1788*/ 	.word	0x0001e560
        /*178c*/ 	.word	0x00000000
        /*1790*/ 	.word	0x000000c8
        /*1794*/ 	.short	0x010a
        /*1796*/ 	.byte	0xff
	.zero		1


	//   ....[5]....
        /*1798*/ 	.word	0x0001e5c0
        /*179c*/ 	.word	0x00000000
        /*17a0*/ 	.word	0x00000180
        /*17a4*/ 	.short	0x010a
        /*17a6*/ 	.byte	0xff
	.zero		1


	//   ....[6]....
        /*17a8*/ 	.word	0x0001e630
        /*17ac*/ 	.word	0x0000002c
        /*17b0*/ 	.word	0x00000080
        /*17b4*/ 	.short	0x010a
        /*17b6*/ 	.byte	0xff
	.zero		1


	//   ....[7]....
        /*17b8*/ 	.word	0x0001e690
        /*17bc*/ 	.word	0x00000005
        /*17c0*/ 	.word	0x00000130
        /*17c4*/ 	.short	0x010a
        /*17c6*/ 	.byte	0xff
	.zero		1


	//   ....[8]....
        /*17c8*/ 	.word	0x0001e720
        /*17cc*/ 	.word	0x00000000
        /*17d0*/ 	.word	0x000000a8
        /*17d4*/ 	.short	0x010a
        /*17d6*/ 	.byte	0xff
	.zero		1


	//   ....[9]....
        /*17d8*/ 	.word	0x0001e790
        /*17dc*/ 	.word	0x00000044
        /*17e0*/ 	.word	0x00000080
        /*17e4*/ 	.short	0x010a
        /*17e6*/ 	.byte	0xff
	.zero		1


	//   ....[10]....
        /*17e8*/ 	.word	0x0001e800
        /*17ec*/ 	.word	0x00000024
        /*17f0*/ 	.word	0x00000130
        /*17f4*/ 	.short	0x010a
        /*17f6*/ 	.byte	0xff
	.zero		1


	//   ....[11]....
        /*17f8*/ 	.word	0x0001e890
        /*17fc*/ 	.word	0x00000000
        /*1800*/ 	.word	0x000000a8
        /*1804*/ 	.short	0x010a
        /*1806*/ 	.byte	0xff
	.zero		1


	//   ....[12]....
        /*1808*/ 	.word	0x0001e900
        /*180c*/ 	.word	0x00000044
        /*1810*/ 	.word	0x00000080
        /*1814*/ 	.short	0x010a
        /*1816*/ 	.byte	0xff
	.zero		1


	//   ....[13]....
        /*1818*/ 	.word	0x0001e970
        /*181c*/ 	.word	0x00000003
        /*1820*/ 	.word	0x00000130
        /*1824*/ 	.short	0x010a
        /*1826*/ 	.byte	0xff
	.zero		1


	//   ....[14]....
        /*1828*/ 	.word	0x0001ea10
        /*182c*/ 	.word	0x00000004
        /*1830*/ 	.word	0x000000a8
        /*1834*/ 	.short	0x010a
        /*1836*/ 	.byte	0xff
	.zero		1


	//   ....[15]....
        /*1838*/ 	.word	0x0001ea80
        /*183c*/ 	.word	0x00000044
        /*1840*/ 	.word	0x00000080
        /*1844*/ 	.short	0x010a
        /*1846*/ 	.byte	0xff
	.zero		1


	//   ....[16]....
        /*1848*/ 	.word	0x0001eaf0
        /*184c*/ 	.word	0x00000024
        /*1850*/ 	.word	0x00000130
        /*1854*/ 	.short	0x010a
        /*1856*/ 	.byte	0xff
	.zero		1


	//   ....[17]....
        /*1858*/ 	.word	0x0001eb60
        /*185c*/ 	.word	0x0000005c
        /*1860*/ 	.word	0x000000a8
        /*1864*/ 	.short	0x010a
        /*1866*/ 	.byte	0xff
	.zero		1


	//   ....[18]....
        /*1868*/ 	.word	0x0001ebd0
        /*186c*/ 	.word	0x00000009
        /*1870*/ 	.word	0x00000190
        /*1874*/ 	.short	0x010a
        /*1876*/ 	.byte	0xff
	.zero		1


	//   ....[19]....
        /*1878*/ 	.word	0x0001ec30
        /*187c*/ 	.word	0x00000009
        /*1880*/ 	.word	0x000000a8
        /*1884*/ 	.short	0x010a
        /*1886*/ 	.byte	0xff
	.zero		1


	//   ....[20]....
        /*1888*/ 	.word	0x0001ec90
        /*188c*/ 	.word	0x00000000
        /*1890*/ 	.word	0x00000130
        /*1894*/ 	.short	0x010a
        /*1896*/ 	.byte	0xff
	.zero		1


	//   ....[21]....
        /*1898*/ 	.word	0x0001ecf0
        /*189c*/ 	.word	0x00000000
        /*18a0*/ 	.word	0x00000120
        /*18a4*/ 	.short	0x010a
        /*18a6*/ 	.byte	0xff
	.zero		1


	//   ....[22]....
        /*18a8*/ 	.word	0x0001ed50
        /*18ac*/ 	.word	0x00000000
        /*18b0*/ 	.word	0x00000120
        /*18b4*/ 	.short	0x010a
        /*18b6*/ 	.byte	0xff
	.zero		1


	//   ....[23]....
        /*18b8*/ 	.word	0x0001edb0
        /*18bc*/ 	.word	0x00000048
        /*18c0*/ 	.word	0x000000b0
        /*18c4*/ 	.short	0x010a
        /*18c6*/ 	.byte	0xff
	.zero		1


	//   ....[24]....
        /*18c8*/ 	.word	0x0001ee20
        /*18cc*/ 	.word	0x00000048
        /*18d0*/ 	.word	0x000000c0
        /*18d4*/ 	.short	0x010a
        /*18d6*/ 	.byte	0xff
	.zero		1


	//   ....[25]....
        /*18d8*/ 	.word	0x0001ee90
        /*18dc*/ 	.word	0x00000098
        /*18e0*/ 	.word	0x000000b0
        /*18e4*/ 	.short	0x010a
        /*18e6*/ 	.byte	0xff
	.zero		1


	//   ....[26]....
        /*18e8*/ 	.word	0x0001ef00
        /*18ec*/ 	.word	0x00000098
        /*18f0*/ 	.word	0x000000c0
        /*18f4*/ 	.short	0x010a
        /*18f6*/ 	.byte	0xff
	.zero		1


	//   ....[27]....
        /*18f8*/ 	.word	0x0001ef70
        /*18fc*/ 	.word	0x00000098
        /*1900*/ 	.word	0x00000190
        /*1904*/ 	.short	0x010a
        /*1906*/ 	.byte	0xff
	.zero		1


	//----- nvinfo : EIATTR_NUM_MBARRIERS
	.align		4
.L_98:
        /*1908*/ 	.byte	0x03, 0x38
        /*190a*/ 	.short	0x0028


	//----- nvinfo : EIATTR_EXIT_INSTR_OFFSETS
	.align		4
        /*190c*/ 	.byte	0x04, 0x1c
        /*190e*/ 	.short	(.L_100 - .L_99)


	//   ....[0]....
.L_99:
        /*1910*/ 	.word	0x0001c2a0


	//----- nvinfo : EIATTR_REQNTID
	.align		4
.L_100:
        /*1914*/ 	.byte	0x04, 0x10
        /*1916*/ 	.short	(.L_102 - .L_101)
.L_101:
        /*1918*/ 	.word	0x00000180
        /*191c*/ 	.word	0x00000001
        /*1920*/ 	.word	0x00000001


	//----- nvinfo : EIATTR_CRS_STACK_SIZE
	.align		4
.L_102:
        /*1924*/ 	.byte	0x04, 0x1e
        /*1926*/ 	.short	(.L_104 - .L_103)
.L_103:
        /*1928*/ 	.word	0x00000000


	//----- nvinfo : EIATTR_CBANK_PARAM_SIZE
	.align		4
.L_104:
        /*192c*/ 	.byte	0x03, 0x19
        /*192e*/ 	.short	0x0564


	//----- nvinfo : EIATTR_PARAM_CBANK
	.align		4
        /*1930*/ 	.byte	0x04, 0x0a
        /*1932*/ 	.short	(.L_106 - .L_105)
	.align		4
.L_105:
        /*1934*/ 	.word	index@(.nv.constant0.kernel_cutlass_kernel_flash_attncuteflash_fwd_mla_sm100FlashAttentionMLAForwardSm100_object_at__tensor0000o64811101213_tensor0000o256811101213_tensor0000o256811101213_tensor000o6411110012_0)
        /*1938*/ 	.short	0x0380
        /*193a*/ 	.short	0x0564


	//----- nvinfo : EIATTR_SW_WAR
	.align		4
.L_106:
        /*193c*/ 	.byte	0x04, 0x36
        /*193e*/ 	.short	(.L_108 - .L_107)
.L_107:
        /*1940*/ 	.word	0x00000008
.L_108:


//--------------------- .nv.compat                --------------------------
	.section	.nv.compat,"",@"SHT_CUDA_COMPAT_INFO"
	.align	4
        /*0000*/ 	.byte	0x02, 0x02, 0x02, 0x00, 0x02, 0x05, 0x05, 0x00, 0x02, 0x03, 0x01, 0x00, 0x02, 0x06, 0x01, 0x00


//--------------------- .nv.callgraph             --------------------------
	.section	.nv.callgraph,"",@"SHT_CUDA_CALLGRAPH"
	.align	4
	.sectionentsize	8
	.align		4
        /*0000*/ 	.word	0x00000000
	.align		4
        /*0004*/ 	.word	0xffffffff
	.align		4
        /*0008*/ 	.word	0x00000000
	.align		4
        /*000c*/ 	.word	0xfffffffe
	.align		4
        /*0010*/ 	.word	0x00000000
	.align		4
        /*0014*/ 	.word	0xfffffffd
	.align		4
        /*0018*/ 	.word	0x00000000
	.align		4
        /*001c*/ 	.word	0xfffffffc


//--------------------- .text.kernel_cutlass_kernel_flash_attncuteflash_fwd_mla_sm100FlashAttentionMLAForwardSm100_object_at__tensor0000o64811101213_tensor0000o256811101213_tensor0000o256811101213_tensor000o6411110012_0 --------------------------
	.section	.text.kernel_cutlass_kernel_flash_attncuteflash_fwd_mla_sm100FlashAttentionMLAForwardSm100_object_at__tensor0000o64811101213_tensor0000o256811101213_tensor0000o256811101213_tensor000o6411110012_0,"ax",@progbits
	.align	128
        .global         kernel_cutlass_kernel_flash_attncuteflash_fwd_mla_sm100FlashAttentionMLAForwardSm100_object_at__tensor0000o64811101213_tensor0000o256811101213_tensor0000o256811101213_tensor000o6411110012_0
        .type           kernel_cutlass_kernel_flash_attncuteflash_fwd_mla_sm100FlashAttentionMLAForwardSm100_object_at__tensor0000o64811101213_tensor0000o256811101213_tensor0000o256811101213_tensor000o6411110012_0,@function
        .size           kernel_cutlass_kernel_flash_attncuteflash_fwd_mla_sm100FlashAttentionMLAForwardSm100_object_at__tensor0000o64811101213_tensor0000o256811101213_tensor0000o256811101213_tensor000o6411110012_0,(.L_x_411 - kernel_cutlass_kernel_flash_attncuteflash_fwd_mla_sm100FlashAttentionMLAForwardSm100_object_at__tensor0000o64811101213_tensor0000o256811101213_tensor0000o256811101213_tensor000o6411110012_0)
        .other          kernel_cutlass_kernel_flash_attncuteflash_fwd_mla_sm100FlashAttentionMLAForwardSm100_object_at__tensor0000o64811101213_tensor0000o256811101213_tensor0000o256811101213_tensor000o6411110012_0,@"STO_CUDA_ENTRY STV_DEFAULT"
kernel_cutlass_kernel_flash_attncuteflash_fwd_mla_sm100FlashAttentionMLAForwardSm100_object_at__tensor0000o64811101213_tensor0000o256811101213_tensor0000o256811101213_tensor000o6411110012_0:
.text.kernel_cutlass_kernel_flash_attncuteflash_fwd_mla_sm100FlashAttentionMLAForwardSm100_object_at__tensor0000o64811101213_tensor0000o256811101213_tensor0000o256811101213_tensor000o6411110012_0:
[----:B------:R-:W1:Y:S02]  /*0000*/  LDC R1, c[0x0][0x37c] ;  /* 0x0000df00ff017b82 */ /* 0x000e640000000800 */
[----:B-1----:R-:W-:Y:S01]  /*0010*/  IADD3 R1, PT, PT, R1, -0x80, RZ ;  /* 0xffffff8001017810 */ /* 0x002fe20007ffe0ff */
[----:B------:R-:W1:Y:S01]  /*0020*/  S2R R3, SR_CTAID.X ;  /* 0x0000000000037919 */ /* 0x000e620000002500 */
[----:B------:R-:W2:Y:S03]  /*0030*/  S2R R0, SR_TID.X ;  /* 0x0000000000007919 */ /* 0x000ea60000002100 */
[----:B-1----:R1:W-:Y:S01]  /*0040*/  STL [R1+0x78], R3 ;  /* 0x0000780301007387 */ /* 0x0023e20000100800 */
[----:B--2---:R-:W-:-:S04]  /*0050*/  SHF.R.U32.HI R11, RZ, 0x5, R0 ;  /* 0x00000005ff0b7819 */ /* 0x004fc80000011600 */
[C---:B------:R-:W-:Y:S02]  /*0060*/  ISETP.NE.AND P1, PT, R11.reuse, 0x9, PT ;  /* 0x000000090b00780c */ /* 0x040fe40003f25270 */
[----:B------:R-:W-:-:S11]  /*0070*/  ISETP.NE.AND P0, PT, R11, 0x8, PT ;  /* 0x000000080b00780c */ /* 0x000fd60003f05270 */
[----:B------:R-:W-:Y:S05]  /*0080*/  @P1 BRA `(.L_x_0) ;  /* 0x0000000000301947 */ /* 0x000fea0003800000 */
[----:B------:R-:W-:Y:S01]  /*0090*/  ELECT P1, URZ, PT ;  /* 0x0000000000ff782f */ /* 0x000fe20003820000 */
[----:B------:R-:W-:Y:S02]  /*00a0*/  UMOV UR4, 0x20 ;  /* 0x0000002000047882 */ /* 0x000fe40000000000 */
[----:B------:R-:W-:-:S04]  /*00b0*/  UIADD3 UR4, UPT, UPT, -UR4, 0x100000, URZ ;  /* 0x0010000004047890 */ /* 0x000fc8000fffe1ff */
[----:B------:R-:W-:Y:S02]  /*00c0*/  USHF.L.U32 UR5, UR4, 0xb, URZ ;  /* 0x0000000b04057899 */ /* 0x000fe400080006ff */
[----:B------:R-:W-:-:S04]  /*00d0*/  USHF.L.U32 UR4, UR4, 0x1, URZ ;  /* 0x0000000104047899 */ /* 0x000fc800080006ff */
[----:B------:R-:W2:Y:S01]  /*00e0*/  @P1 S2R R0, SR_CgaCtaId ;  /* 0x0000000000001919 */ /* 0x000ea20000008800 */
[----:B------:R-:W-:-:S04]  /*00f0*/  @P1 MOV R2, 0x400 ;  /* 0x0000040000021802 */ /* 0x000fc80000000f00 */
[----:B--2---:R-:W-:-:S04]  /*0100*/  @P1 LEA R0, R0, R2, 0x18 ;  /* 0x0000000200001211 */ /* 0x004fc800078ec0ff */
[----:B------:R-:W-:Y:S01]  /*0110*/  @P1 R2UR UR6, R0 ;  /* 0x00000000000612ca */ /* 0x000fe200000e0000 */
[----:B------:R-:W2:-:S12]  /*0120*/  FENCE.VIEW.ASYNC.S ;  /* 0x00000000000073c6 */ /* 0x000e980000000000 */
[----:B--2---:R2:W3:Y:S01]  /*0130*/  SYNCS.EXCH.64 URZ, [UR6+0x180], UR4 ;  /* 0x0001800406ff75b2 */ /* 0x0044e20008000100 */
[----:B------:R-:W-:Y:S01]  /*0140*/  NOP ;  /* 0x0000000000007918 */ /* 0x000fe20000000000 */
.L_x_0:
[----:B------:R-:W-:Y:S01]  /*0150*/  LOP3.LUT R104, R3, 0x1, RZ, 0xc0, !PT ;  /* 0x0000000103687812 */ /* 0x000fe200078ec0ff */
[----:B------:R-:W-:Y:S01]  /*0160*/  NOP ;  /* 0x0000000000007918 */ /* 0x000fe20000000000 */
[----:B------:R-:W-:Y:S05]  /*0170*/  @P0 BRA `(.L_x_1) ;  /* 0x0000000000c00947 */ /* 0x000fea0003800000 */
[----:B------:R-:W4:Y:S01]  /*0180*/  LDC.64 R12, c[0x0][0x348] ;  /* 0x0000d200ff0c7b82 */ /* 0x000f220000000a00 */
[----:B------:R-:W-:Y:S01]  /*0190*/  UPLOP3.LUT UP0, UPT, UPT, UPT, UPT, 0x40, 0x4 ;  /* 0x000000000004789c */ /* 0x000fe20003f0e870 */
[C---:B----4-:R-:W-:Y:S02]  /*01a0*/  IADD3 R2, P6, PT, R12.reuse, 0x180, RZ ;  /* 0x000001800c027810 */ /* 0x050fe40007fde0ff */
[C---:B------:R-:W-:Y:S02]  /*01b0*/  IADD3 R4, P1, PT, R12.reuse, 0x80, RZ ;  /* 0x000000800c047810 */ /* 0x040fe40007f3e0ff */
[C---:B-1----:R-:W-:Y:S01]  /*01c0*/  IADD3 R3, P0, PT, R12.reuse, 0x100, RZ ;  /* 0x000001000c037810 */ /* 0x042fe20007f1e0ff */
[--C-:B------:R-:W-:Y:S01]  /*01d0*/  IMAD.X R8, RZ, RZ, R13.reuse, P6 ;  /* 0x000000ffff087224 */ /* 0x100fe200030e060d */
[----:B------:R-:W-:Y:S01]  /*01e0*/  IADD3 R0, P5, PT, R12, 0x200, RZ ;  /* 0x000002000c007810 */ /* 0x000fe20007fbe0ff */
[--C-:B------:R-:W-:Y:S01]  /*01f0*/  IMAD.X R10, RZ, RZ, R13.reuse, P1 ;  /* 0x000000ffff0a7224 */ /* 0x100fe200008e060d */
[----:B------:R-:W-:Y:S01]  /*0200*/  R2UR UR16, R2 ;  /* 0x00000000021072ca */ /* 0x000fe200000e0000 */
[--C-:B------:R-:W-:Y:S01]  /*0210*/  IMAD.X R9, RZ, RZ, R13.reuse, P0 ;  /* 0x000000ffff097224 */ /* 0x100fe200000e060d */
[----:B------:R-:W-:Y:S01]  /*0220*/  R2UR UR20, R4 ;  /* 0x00000000041472ca */ /* 0x000fe200000e0000 */
[----:B------:R-:W-:Y:S01]  /*0230*/  IMAD.X R7, RZ, RZ, R13, P5 ;  /* 0x000000ffff077224 */ /* 0x000fe200028e060d */
[----:B------:R-:W-:-:S02]  /*0240*/  IADD3 R2, P2, PT, R12, 0x380, RZ ;  /* 0x000003800c027810 */ /* 0x000fc40007f5e0ff */
[----:B------:R-:W-:Y:S02]  /*0250*/  R2UR UR18, R3 ;  /* 0x00000000031272ca */ /* 0x000fe400000e0000 */
[C---:B------:R-:W-:Y:S02]  /*0260*/  IADD3 R4, P4, PT, R12.reuse, 0x280, RZ ;  /* 0x000002800c047810 */ /* 0x040fe40007f9e0ff */
[----:B------:R-:W-:Y:S02]  /*0270*/  IADD3 R3, P3, PT, R12, 0x300, RZ ;  /* 0x000003000c037810 */ /* 0x000fe40007f7e0ff */
[----:B------:R-:W-:Y:S01]  /*0280*/  R2UR UR14, R0 ;  /* 0x00000000000e72ca */ /* 0x000fe200000e0000 */
[--C-:B------:R-:W-:Y:S01]  /*0290*/  IMAD.X R6, RZ, RZ, R13.reuse, P4 ;  /* 0x000000ffff067224 */ /* 0x100fe200020e060d */
[----:B------:R-:W-:Y:S01]  /*02a0*/  IADD3 R0, P1, PT, R12, 0x400, RZ ;  /* 0x000004000c007810 */ /* 0x000fe20007f3e0ff */
[----:B------:R-:W-:Y:S01]  /*02b0*/  IMAD.X R5, RZ, RZ, R13, P3 ;  /* 0x000000ffff057224 */ /* 0x000fe200018e060d */
[----:B------:R-:W-:-:S02]  /*02c0*/  R2UR UR8, R2 ;  /* 0x00000000020872ca */ /* 0x000fc400000e0000 */
[----:B------:R-:W-:Y:S02]  /*02d0*/  IADD3 R2, P0, PT, R12, 0x480, RZ ;  /* 0x000004800c027810 */ /* 0x000fe40007f1e0ff */
[----:B------:R-:W-:Y:S01]  /*02e0*/  R2UR UR12, R4 ;  /* 0x00000000040c72ca */ /* 0x000fe200000e0000 */
[--C-:B------:R-:W-:Y:S01]  /*02f0*/  IMAD.X R4, RZ, RZ, R13.reuse, P2 ;  /* 0x000000ffff047224 */ /* 0x100fe200010e060d */
[----:B------:R-:W-:Y:S02]  /*0300*/  R2UR UR21, R10 ;  /* 0x000000000a1572ca */ /* 0x000fe400000e0000 */
[----:B------:R-:W-:Y:S01]  /*0310*/  R2UR UR10, R3 ;  /* 0x00000000030a72ca */ /* 0x000fe200000e0000 */
[--C-:B------:R-:W-:Y:S01]  /*0320*/  IMAD.X R3, RZ, RZ, R13.reuse, P1 ;  /* 0x000000ffff037224 */ /* 0x100fe200008e060d */
[----:B------:R-:W-:Y:S02]  /*0330*/  R2UR UR19, R9 ;  /* 0x00000000091372ca */ /* 0x000fe400000e0000 */
[----:B--2---:R-:W-:Y:S01]  /*0340*/  R2UR UR6, R0 ;  /* 0x00000000000672ca */ /* 0x004fe200000e0000 */
[----:B------:R-:W-:Y:S01]  /*0350*/  IMAD.X R0, RZ, RZ, R13, P0 ;  /* 0x000000ffff007224 */ /* 0x000fe200000e060d */
[----:B------:R-:W-:-:S02]  /*0360*/  R2UR UR17, R8 ;  /* 0x00000000081172ca */ /* 0x000fc400000e0000 */
[----:B------:R-:W-:Y:S02]  /*0370*/  R2UR UR15, R7 ;  /* 0x00000000070f72ca */ /* 0x000fe400000e0000 */
[----:B------:R-:W-:Y:S01]  /*0380*/  R2UR UR13, R6 ;  /* 0x00000000060d72ca */ /* 0x000fe200000e0000 */
[----:B------:R1:W-:Y:S01]  /*0390*/  UTMACCTL.PF [UR20] ;  /* 0x00000000140079b9 */ /* 0x0003e20008040000 */
[----:B------:R-:W-:-:S03]  /*03a0*/  R2UR UR11, R5 ;  /* 0x00000000050b72ca */ /* 0x000fc600000e0000 */
[----:B------:R1:W-:Y:S01]  /*03b0*/  UTMACCTL.PF [UR18] ;  /* 0x00000000120079b9 */ /* 0x0003e20008040000 */
[----:B------:R-:W-:-:S03]  /*03c0*/  R2UR UR9, R4 ;  /* 0x00000000040972ca */ /* 0x000fc600000e0000 */
[----:B------:R1:W-:Y:S01]  /*03d0*/  UTMACCTL.PF [UR16] ;  /* 0x00000000100079b9 */ /* 0x0003e20008040000 */
[----:B------:R-:W-:Y:S01]  /*03e0*/  R2UR UR7, R3 ;  /* 0x00000000030772ca */ /* 0x000fe200000e0000 */
[----:B------:R1:W-:Y:S01]  /*03f0*/  UTMACCTL.PF [UR14] ;  /* 0x000000000e0079b9 */ /* 0x0003e20008040000 */
[----:B------:R-:W-:Y:S01]  /*0400*/  R2UR UR4, R2 ;  /* 0x00000000020472ca */ /* 0x000fe200000e0000 */
[----:B------:R1:W-:Y:S01]  /*0410*/  UTMACCTL.PF [UR12] ;  /* 0x000000000c0079b9 */ /* 0x0003e20008040000 */
[----:B------:R-:W-:Y:S01]  /*0420*/  R2UR UR5, R0 ;  /* 0x00000000000572ca */ /* 0x000fe200000e0000 */
[----:B------:R1:W-:Y:S04]  /*0430*/  UTMACCTL.PF [UR10] ;  /* 0x000000000a0079b9 */ /* 0x0003e80008040000 */
[----:B------:R1:W-:Y:S04]  /*0440*/  UTMACCTL.PF [UR8] ;  /* 0x00000000080079b9 */ /* 0x0003e80008040000 */
[----:B------:R1:W-:Y:S04]  /*0450*/  UTMACCTL.PF [UR6] ;  /* 0x00000000060079b9 */ /* 0x0003e80008040000 */
[----:B------:R1:W-:Y:S02]  /*0460*/  UTMACCTL.PF [UR4] ;  /* 0x00000000040079b9 */ /* 0x0003e40008040000 */
[----:B-1----:R-:W-:Y:S05]  /*0470*/  BRA `(.L_x_2) ;  /* 0x0000000000407947 */ /* 0x002fea0003800000 */
.L_x_1:
[----:B------:R-:W-:Y:S01]  /*0480*/  ISETP.NE.AND P0, PT, R11, RZ, PT ;  /* 0x000000ff0b00720c */ /* 0x000fe20003f05270 */
[----:B------:R-:W-:-:S12]  /*0490*/  UPLOP3.LUT UP0, UPT, UPT, UPT, UPT, 0x40, 0x4 ;  /* 0x000000000004789c */ /* 0x000fd80003f0e870 */
[----:B------:R-:W-:Y:S05]  /*04a0*/  @P0 BRA `(.L_x_2) ;  /* 0x0000000000340947 */ /* 0x000fea0003800000 */
[----:B------:R-:W4:Y:S01]  /*04b0*/  S2UR UR7, SR_CgaCtaId ;  /* 0x00000000000779c3 */ /* 0x000f220000008800 */
[----:B------:R-:W-:Y:S01]  /*04c0*/  MOV R0, 0x400 ;  /* 0x0000040000007802 */ /* 0x000fe20000000f00 */
[----:B--2---:R-:W-:Y:S01]  /*04d0*/  UMOV UR4, 0x1 ;  /* 0x0000000100047882 */ /* 0x004fe20000000000 */
[----:B------:R-:W-:Y:S02]  /*04e0*/  UPLOP3.LUT UP0, UPT, UPT, UPT, UPT, 0x80, 0x8 ;  /* 0x000000000008789c */ /* 0x000fe40003f0f070 */
[----:B------:R-:W-:-:S04]  /*04f0*/  UIADD3 UR4, UPT, UPT, -UR4, 0x100000, URZ ;  /* 0x0010000004047890 */ /* 0x000fc8000fffe1ff */
[----:B------:R-:W-:Y:S02]  /*0500*/  USHF.L.U32 UR5, UR4, 0xb, URZ ;  /* 0x0000000b04057899 */ /* 0x000fe400080006ff */
[----:B------:R-:W-:Y:S01]  /*0510*/  USHF.L.U32 UR4, UR4, 0x1, URZ ;  /* 0x0000000104047899 */ /* 0x000fe200080006ff */
[----:B------:R-:W-:-:S13]  /*0520*/  R2UR UR6, R0 ;  /* 0x00000000000672ca */ /* 0x000fda00000e0000 */
[----:B----4-:R-:W-:Y:S01]  /*0530*/  ULEA UR6, UR7, UR6, 0x18 ;  /* 0x0000000607067291 */ /* 0x010fe2000f8ec0ff */
[----:B------:R-:W2:Y:S11]  /*0540*/  FENCE.VIEW.ASYNC.S ;  /* 0x00000000000073c6 */ /* 0x000eb60000000000 */
[----:B--2---:R4:W2:Y:S01]  /*0550*/  SYNCS.EXCH.64 URZ, [UR6], UR4 ;  /* 0x0000000406ff75b2 */ /* 0x0048a20008000100 */
[----:B------:R4:W1:Y:S02]  /*0560*/  SYNCS.EXCH.64 URZ, [UR6+0x8], UR4 ;  /* 0x0000080406ff75b2 */ /* 0x0008640008000100 */
[----:B----4-:R-:W-:Y:S01]  /*0570*/  NOP ;  /* 0x0000000000007918 */ /* 0x010fe20000000000 */
.L_x_2:
[----:B------:R-:W4:Y:S01]  /*0580*/  S2R R10, SR_CgaCtaId ;  /* 0x00000000000a7919 */ /* 0x000f220000008800 */
[----:B-1----:R-:W1:Y:S01]  /*0590*/  LDC R3, c[0x0][0x36c] ;  /* 0x0000db00ff037b82 */ /* 0x002e620000000800 */
[----:B------:R-:W-:Y:S01]  /*05a0*/  IMAD.MOV.U32 R44, RZ, RZ, 0x1 ;  /* 0x00000001ff2c7424 */ /* 0x000fe200078e00ff */
[----:B-1----:R-:W-:Y:S02]  /*05b0*/  ISETP.EQ.U32.AND P2, PT, R3, 0x1, PT ;  /* 0x000000010300780c */ /* 0x002fe40003f42070 */
[----:B----4-:R-:W-:-:S04]  /*05c0*/  LEA.HI R0, R10, R10, RZ, 0x1 ;  /* 0x0000000a0a007211 */ /* 0x010fc800078f08ff */
[----:B------:R-:W-:Y:S02]  /*05d0*/  LOP3.LUT R2, R0, 0xfffffffe, RZ, 0xc0, !PT ;  /* 0xfffffffe00027812 */ /* 0x000fe400078ec0ff */
[----:B------:R-:W-:Y:S02]  /*05e0*/  SHF.R.U32.HI R0, RZ, 0x1, R0 ;  /* 0x00000001ff007819 */ /* 0x000fe40000011600 */
[C---:B------:R-:W-:Y:S01]  /*05f0*/  ISETP.NE.AND P0, PT, R10.reuse, R2, PT ;  /* 0x000000020a00720c */ /* 0x040fe20003f05270 */
[----:B------:R-:W-:Y:S02]  /*0600*/  IMAD.IADD R4, R10, 0x1, -R2 ;  /* 0x000000010a047824 */ /* 0x000fe400078e0a02 */
[----:B------:R-:W-:Y:S01]  /*0610*/  VIADD R2, R0, 0xffffffff ;  /* 0xffffffff00027836 */ /* 0x000fe20000000000 */
[----:B------:R-:W-:Y:S02]  /*0620*/  ISETP.LT.AND P0, PT, R10, RZ, P0 ;  /* 0x000000ff0a00720c */ /* 0x000fe40000701270 */
[----:B------:R1:W-:Y:S01]  /*0630*/  STL [R1+0x50], R4 ;  /* 0x0000500401007387 */ /* 0x0003e20000100800 */
[----:B------:R-:W-:-:S04]  /*0640*/  LOP3.LUT R24, R4, 0x1, RZ, 0x3c, !PT ;  /* 0x0000000104187812 */ /* 0x000fc800078e3cff */
[----:B------:R-:W-:-:S06]  /*0650*/  SHF.L.U32 R24, R44, R24, RZ ;  /* 0x000000182c187219 */ /* 0x000fcc00000006ff */
[----:B------:R-:W-:Y:S01]  /*0660*/  @!P0 IMAD.MOV R2, RZ, RZ, R0 ;  /* 0x000000ffff028224 */ /* 0x000fe200078e0200 */
[----:B------:R-:W-:Y:S01]  /*0670*/  SHF.L.U32 R0, R44, R4, RZ ;  /* 0x000000042c007219 */ /* 0x000fe200000006ff */
[----:B------:R-:W-:Y:S06]  /*0680*/  BRA.U !UP0, `(.L_x_3) ;  /* 0x0000000108587547 */ /* 0x000fec000b800000 */
[----:B--2---:R-:W2:Y:S01]  /*0690*/  S2UR UR5, SR_CgaCtaId ;  /* 0x00000000000579c3 */ /* 0x004ea20000008800 */
[----:B------:R-:W-:Y:S01]  /*06a0*/  MOV R3, 0x400 ;  /* 0x0000040000037802 */ /* 0x000fe20000000f00 */
[----:B------:R-:W-:Y:S01]  /*06b0*/  UMOV UR6, 0x1 ;  /* 0x0000000100067882 */ /* 0x000fe20000000000 */
[----:B------:R-:W-:Y:S01]  /*06c0*/  UMOV UR8, 0x100 ;  /* 0x0000010000087882 */ /* 0x000fe20000000000 */
[----:B------:R-:W-:-:S04]  /*06d0*/  UIADD3 UR6, UPT, UPT, -UR6, 0x100000, URZ ;  /* 0x0010000006067890 */ /* 0x000fc8000fffe1ff */
[----:B------:R-:W-:Y:S02]  /*06e0*/  USHF.L.U32 UR7, UR6, 0xb, URZ ;  /* 0x0000000b06077899 */ /* 0x000fe400080006ff */
[----:B------:R-:W-:Y:S01]  /*06f0*/  USHF.L.U32 UR6, UR6, 0x1, URZ ;  /* 0x0000000106067899 */ /* 0x000fe200080006ff */
[----:B------:R-:W-:Y:S01]  /*0700*/  R2UR UR4, R3 ;  /* 0x00000000030472ca */ /* 0x000fe200000e0000 */
[----:B------:R-:W-:-:S04]  /*0710*/  UIADD3 UR8, UPT, UPT, -UR8, 0x100000, URZ ;  /* 0x0010000008087890 */ /* 0x000fc8000fffe1ff */
[----:B------:R-:W-:Y:S02]  /*0720*/  USHF.L.U32 UR9, UR8, 0xb, URZ ;  /* 0x0000000b08097899 */ /* 0x000fe400080006ff */
[----:B------:R-:W-:-:S06]  /*0730*/  USHF.L.U32 UR8, UR8, 0x1, URZ ;  /* 0x0000000108087899 */ /* 0x000fcc00080006ff */
[----:B--2---:R-:W-:Y:S01]  /*0740*/  ULEA UR4, UR5, UR4, 0x18 ;  /* 0x0000000405047291 */ /* 0x004fe2000f8ec0ff */
[----:B------:R-:W2:Y:S11]  /*0750*/  FENCE.VIEW.ASYNC.S ;  /* 0x00000000000073c6 */ /* 0x000eb60000000000 */
[----:B--2---:R4:W2:Y:S01]  /*0760*/  SYNCS.EXCH.64 URZ, [UR4+0x20], UR6 ;  /* 0x0000200604ff75b2 */ /* 0x0048a20008000100 */
[----:B------:R4:W1:Y:S01]  /*0770*/  SYNCS.EXCH.64 URZ, [UR4+0x28], UR6 ;  /* 0x0000280604ff75b2 */ /* 0x0008620008000100 */
[----:B------:R4:W3:Y:S01]  /*0780*/  SYNCS.EXCH.64 URZ, [UR4+0x30], UR6 ;  /* 0x0000300604ff75b2 */ /* 0x0008e20008000100 */
[----:B------:R4:W1:Y:S01]  /*0790*/  SYNCS.EXCH.64 URZ, [UR4+0x38], UR6 ;  /* 0x0000380604ff75b2 */ /* 0x0008620008000100 */
[----:B------:R4:W1:Y:S01]  /*07a0*/  SYNCS.EXCH.64 URZ, [UR4+0x80], UR6 ;  /* 0x0000800604ff75b2 */ /* 0x0008620008000100 */
[----:B------:R4:W1:Y:S01]  /*07b0*/  SYNCS.EXCH.64 URZ, [UR4+0x88], UR6 ;  /* 0x0000880604ff75b2 */ /* 0x0008620008000100 */
[----:B------:R4:W1:Y:S01]  /*07c0*/  SYNCS.EXCH.64 URZ, [UR4+0x90], UR8 ;  /* 0x0000900804ff75b2 */ /* 0x0008620008000100 */
[----:B------:R4:W1:Y:S02]  /*07d0*/  SYNCS.EXCH.64 URZ, [UR4+0x98], UR8 ;  /* 0x0000980804ff75b2 */ /* 0x0008640008000100 */
[----:B----4-:R-:W-:Y:S01]  /*07e0*/  NOP ;  /* 0x0000000000007918 */ /* 0x010fe20000000000 */
.L_x_3:
[----:B------:R-:W-:Y:S05]  /*07f0*/  BRA.U !UP0, `(.L_x_4) ;  /* 0x00000001089c7547 */ /* 0x000fea000b800000 */
[----:B--2---:R-:W2:Y:S01]  /*0800*/  S2UR UR5, SR_CgaCtaId ;  /* 0x00000000000579c3 */ /* 0x004ea20000008800 */
[----:B------:R-:W-:Y:S01]  /*0810*/  MOV R3, 0x400 ;  /* 0x0000040000037802 */ /* 0x000fe20000000f00 */
[----:B------:R-:W-:Y:S01]  /*0820*/  UMOV UR10, 0x100 ;  /* 0x00000100000a7882 */ /* 0x000fe20000000000 */
[----:B------:R-:W-:Y:S01]  /*0830*/  UMOV UR6, 0x1 ;  /* 0x0000000100067882 */ /* 0x000fe20000000000 */
[----:B------:R-:W-:-:S04]  /*0840*/  UIADD3 UR10, UPT, UPT, -UR10, 0x100000, URZ ;  /* 0x001000000a0a7890 */ /* 0x000fc8000fffe1ff */
[----:B------:R-:W-:Y:S02]  /*0850*/  USHF.L.U32 UR11, UR10, 0xb, URZ ;  /* 0x0000000b0a0b7899 */ /* 0x000fe400080006ff */
[----:B------:R-:W-:Y:S01]  /*0860*/  USHF.L.U32 UR10, UR10, 0x1, URZ ;  /* 0x000000010a0a7899 */ /* 0x000fe200080006ff */
[----:B------:R-:W-:Y:S01]  /*0870*/  UMOV UR8, 0x80 ;  /* 0x0000008000087882 */ /* 0x000fe20000000000 */
[----:B------:R-:W-:Y:S01]  /*0880*/  R2UR UR4, R3 ;  /* 0x00000000030472ca */ /* 0x000fe200000e0000 */
[----:B------:R-:W-:-:S04]  /*0890*/  UIADD3 UR6, UPT, UPT, -UR6, 0x100000, URZ ;  /* 0x0010000006067890 */ /* 0x000fc8000fffe1ff */
[----:B------:R-:W-:Y:S02]  /*08a0*/  USHF.L.U32 UR7, UR6, 0xb, URZ ;  /* 0x0000000b06077899 */ /* 0x000fe400080006ff */
[----:B------:R-:W-:Y:S02]  /*08b0*/  USHF.L.U32 UR6, UR6, 0x1, URZ ;  /* 0x0000000106067899 */ /* 0x000fe400080006ff */
[----:B------:R-:W-:-:S04]  /*08c0*/  UIADD3 UR8, UPT, UPT, -UR8, 0x100000, URZ ;  /* 0x0010000008087890 */ /* 0x000fc8000fffe1ff */
[----:B------:R-:W-:Y:S02]  /*08d0*/  USHF.L.U32 UR9, UR8, 0xb, URZ ;  /* 0x0000000b08097899 */ /* 0x000fe400080006ff */
[----:B------:R-:W-:Y:S02]  /*08e0*/  USHF.L.U32 UR8, UR8, 0x1, URZ ;  /* 0x0000000108087899 */ /* 0x000fe400080006ff */
[----:B--2---:R-:W-:Y:S01]  /*08f0*/  ULEA UR4, UR5, UR4, 0x18 ;  /* 0x0000000405047291 */ /* 0x004fe2000f8ec0ff */
[----:B------:R-:W2:Y:S11]  /*0900*/  FENCE.VIEW.ASYNC.S ;  /* 0x00000000000073c6 */ /* 0x000eb60000000000 */
[----:B--2---:R4:W2:Y:S01]  /*0910*/  SYNCS.EXCH.64 URZ, [UR4+0xa0], UR10 ;  /* 0x0000a00a04ff75b2 */ /* 0x0048a20008000100 */
[----:B------:R4:W3:Y:S01]  /*0920*/  SYNCS.EXCH.64 URZ, [UR4+0xa8], UR6 ;  /* 0x0000a80604ff75b2 */ /* 0x0008e20008000100 */
[----:B------:R4:W1:Y:S01]  /*0930*/  SYNCS.EXCH.64 URZ, [UR4+0xb0], UR6 ;  /* 0x0000b00604ff75b2 */ /* 0x0008620008000100 */
        /* <DEDUP_REMOVED lines=17> */
[----:B------:R4:W1:Y:S02]  /*0a50*/  SYNCS.EXCH.64 URZ, [UR4+0x1b0], UR6 ;  /* 0x0001b00604ff75b2 */ /* 0x0008640008000100 */
[----:B----4-:R-:W-:Y:S01]  /*0a60*/  NOP ;  /* 0x0000000000007918 */ /* 0x010fe20000000000 */
.L_x_4:
[----:B------:R-:W-:Y:S01]  /*0a70*/  LOP3.LUT R24, R24, R0, RZ, 0xfc, !PT ;  /* 0x0000000018187212 */ /* 0x000fe200078efcff */
[----:B------:R-:W-:Y:S01]  /*0a80*/  NOP ;  /* 0x0000000000007918 */ /* 0x000fe20000000000 */
[----:B------:R-:W-:-:S05]  /*0a90*/  IADD3 R0, PT, PT, R2, R2, RZ ;  /* 0x0000000202007210 */ /* 0x000fca0007ffe0ff */
[----:B------:R4:W-:Y:S01]  /*0aa0*/  STL [R1+0x70], R0 ;  /* 0x0000700001007387 */ /* 0x0009e20000100800 */
[----:B------:R-:W-:Y:S05]  /*0ab0*/  @!P2 BRA `(.L_x_5) ;  /* 0x000000000008a947 */ /* 0x000fea0003800000 */
[----:B-123--:R-:W-:Y:S01]  /*0ac0*/  UCGABAR_ARV ;  /* 0x00000000000079c7 */ /* 0x00efe20008000000 */
[----:B------:R-:W-:Y:S05]  /*0ad0*/  BRA `(.L_x_6) ;  /* 0x0000000000047947 */ /* 0x000fea0003800000 */
.L_x_5:
[----:B-123--:R-:W-:Y:S01]  /*0ae0*/  NOP ;  /* 0x0000000000007918 */ /* 0x00efe20000000000 */
.L_x_6:
[----:B------:R-:W-:Y:S01]  /*0af0*/  PLOP3.LUT P1, PT, PT, PT, UP0, 0x80, 0x8 ;  /* 0x000000000008781c */ /* 0x000fe20003f2f008 */
[----:B------:R-:W1:Y:S01]  /*0b00*/  S2UR UR5, SR_CgaCtaId ;  /* 0x00000000000579c3 */ /* 0x000e620000008800 */
[----:B------:R-:W-:Y:S01]  /*0b10*/  PLOP3.LUT P0, PT, PT, PT, UP0, 0x80, 0x8 ;  /* 0x000000000008781c */ /* 0x000fe20003f0f008 */
[----:B------:R-:W-:Y:S01]  /*0b20*/  UMOV UR8, 0x1 ;  /* 0x0000000100087882 */ /* 0x000fe20000000000 */
[----:B------:R-:W-:Y:S01]  /*0b30*/  UMOV UR6, 0x300 ;  /* 0x0000030000067882 */ /* 0x000fe20000000000 */
[----:B------:R-:W-:-:S04]  /*0b40*/  @UP0 UIADD3 UR8, UPT, UPT, -UR8, 0x100000, URZ ;  /* 0x0010000008080890 */ /* 0x000fc8000fffe1ff */
[----:B------:R-:W-:Y:S02]  /*0b50*/  @UP0 USHF.L.U32 UR9, UR8, 0xb, URZ ;  /* 0x0000000b08090899 */ /* 0x000fe400080006ff */
[----:B------:R-:W-:Y:S02]  /*0b60*/  @UP0 USHF.L.U32 UR8, UR8, 0x1, URZ ;  /* 0x0000000108080899 */ /* 0x000fe400080006ff */
[----:B------:R-:W-:-:S04]  /*0b70*/  @UP0 UIADD3 UR6, UPT, UPT, -UR6, 0x100000, URZ ;  /* 0x0010000006060890 */ /* 0x000fc8000fffe1ff */
[----:B------:R-:W-:Y:S02]  /*0b80*/  @UP0 USHF.L.U32 UR7, UR6, 0xb, URZ ;  /* 0x0000000b06070899 */ /* 0x000fe400080006ff */
[----:B------:R-:W-:Y:S01]  /*0b90*/  @UP0 USHF.L.U32 UR6, UR6, 0x1, URZ ;  /* 0x0000000106060899 */ /* 0x000fe200080006ff */
[----:B------:R-:W2:Y:S01]  /*0ba0*/  S2UR UR76, SR_CTAID.Y ;  /* 0x00000000004c79c3 */ /* 0x000ea20000002600 */
[----:B----4-:R-:W-:-:S04]  /*0bb0*/  @P1 MOV R0, 0x400 ;  /* 0x0000040000001802 */ /* 0x010fc80000000f00 */
[----:B------:R-:W-:-:S03]  /*0bc0*/  @P0 R2UR UR4, R0 ;  /* 0x00000000000402ca */ /* 0x000fc600000e0000 */
[----:B------:R-:W3:Y:S10]  /*0bd0*/  S2UR UR77, SR_CTAID.Z ;  /* 0x00000000004d79c3 */ /* 0x000ef40000002700 */
[----:B-1----:R-:W-:Y:S01]  /*0be0*/  @UP0 ULEA UR4, UR5, UR4, 0x18 ;  /* 0x0000000405040291 */ /* 0x002fe2000f8ec0ff */
[----:B------:R-:W1:Y:S11]  /*0bf0*/  FENCE.VIEW.ASYNC.S ;  /* 0x00000000000073c6 */ /* 0x000e760000000000 */
[----:B-1----:R1:W4:Y:S01]  /*0c00*/  @UP0 SYNCS.EXCH.64 URZ, [UR4+0x190], UR8 ;  /* 0x0001900804ff05b2 */ /* 0x0023220008000100 */
[----:B------:R1:W1:Y:S01]  /*0c10*/  @UP0 SYNCS.EXCH.64 URZ, [UR4+0x198], UR6 ;  /* 0x0001980604ff05b2 */ /* 0x0002620008000100 */
[----:B------:R-:W-:Y:S01]  /*0c20*/  NOP ;  /* 0x0000000000007918 */ /* 0x000fe20000000000 */
[----:B--23--:R-:W-:Y:S05]  /*0c30*/  @!P2 BRA `(.L_x_7) ;  /* 0x000000000008a947 */ /* 0x00cfea0003800000 */
[----:B-1--4-:R-:W-:Y:S01]  /*0c40*/  UCGABAR_ARV ;  /* 0x00000000000079c7 */ /* 0x012fe20008000000 */
[----:B------:R-:W-:Y:S05]  /*0c50*/  BRA `(.L_x_8) ;  /* 0x0000000000047947 */ /* 0x000fea0003800000 */
.L_x_7:
[----:B-1--4-:R-:W-:Y:S01]  /*0c60*/  NOP ;  /* 0x0000000000007918 */ /* 0x012fe20000000000 */
.L_x_8:
[----:B------:R-:W-:Y:S05]  /*0c70*/  @!P2 BRA `(.L_x_9) ;  /* 0x00000000000ca947 */ /* 0x000fea0003800000 */
[----:B------:R-:W-:Y:S01]  /*0c80*/  UCGABAR_WAIT ;  /* 0x0000000000007dc7 */ /* 0x000fe20008000000 */
[----:B------:R-:W-:Y:S01]  /*0c90*/  CCTL.IVALL ;  /* 0x00000000ff00798f */ /* 0x000fe20002000000 */
[----:B------:R-:W-:Y:S05]  /*0ca0*/  BRA `(.L_x_10) ;  /* 0x0000000000047947 */ /* 0x000fea0003800000 */
.L_x_9:
[----:B------:R-:W-:Y:S06]  /*0cb0*/  BAR.SYNC.DEFER_BLOCKING 0x0 ;  /* 0x0000000000007b1d */ /* 0x000fec0000010000 */
.L_x_10:
[----:B------:R-:W-:Y:S05]  /*0cc0*/  @!P2 BRA `(.L_x_11) ;  /* 0x00000000000ca947 */ /* 0x000fea0003800000 */
[----:B------:R-:W-:Y:S01]  /*0cd0*/  UCGABAR_WAIT ;  /* 0x0000000000007dc7 */ /* 0x000fe20008000000 */
[----:B------:R-:W-:Y:S01]  /*0ce0*/  CCTL.IVALL ;  /* 0x00000000ff00798f */ /* 0x000fe20002000000 */
[----:B------:R-:W-:Y:S05]  /*0cf0*/  BRA `(.L_x_12) ;  /* 0x0000000000047947 */ /* 0x000fea0003800000 */
.L_x_11:
[----:B------:R-:W-:Y:S06]  /*0d00*/  BAR.SYNC.DEFER_BLOCKING 0x0 ;  /* 0x0000000000007b1d */ /* 0x000fec0000010000 */
.L_x_12:
[----:B------:R-:W-:-:S13]  /*0d10*/  ISETP.NE.AND P0, PT, R11, 0xb, PT ;  /* 0x0000000b0b00780c */ /* 0x000fda0003f05270 */
[----:B------:R-:W-:Y:S05]  /*0d20*/  @!P0 BRA `(.L_x_13) ;  /* 0x0000000000fc8947 */ /* 0x000fea0003800000 */
[----:B------:R-:W-:-:S13]  /*0d30*/  ISETP.NE.AND P0, PT, R11, 0xa, PT ;  /* 0x0000000a0b00780c */ /* 0x000fda0003f05270 */
[----:B------:R-:W-:Y:S05]  /*0d40*/  @P0 BRA `(.L_x_14) ;  /* 0x0000000400300947 */ /* 0x000fea0003800000 */
[----:B------:R-:W-:-:S13]  /*0d50*/  ISETP.NE.AND P0, PT, R104, RZ, PT ;  /* 0x000000ff6800720c */ /* 0x000fda0003f05270 */
[----:B------:R-:W-:Y:S05]  /*0d60*/  @!P0 BRA `(.L_x_15) ;  /* 0x0000000000408947 */ /* 0x000fea0003800000 */
[----:B------:R-:W-:Y:S01]  /*0d70*/  MOV R0, 0x400 ;  /* 0x0000040000007802 */ /* 0x000fe20000000f00 */
[----:B------:R-:W-:-:S03]  /*0d80*/  IMAD.MOV.U32 R8, RZ, RZ, RZ ;  /* 0x000000ffff087224 */ /* 0x000fc600078e00ff */
[----:B------:R-:W-:-:S05]  /*0d90*/  LEA R10, R10, R0, 0x18 ;  /* 0x000000000a0a7211 */ /* 0x000fca00078ec0ff */
[----:B------:R-:W-:-:S05]  /*0da0*/  VIADD R9, R10, 0x198 ;  /* 0x000001980a097836 */ /* 0x000fca0000000000 */
[----:B------:R-:W-:-:S07]  /*0db0*/  PRMT R9, RZ, 0x654, R9 ;  /* 0x00000654ff097816 */ /* 0x000fce0000000009 */
.L_x_17:
[----:B------:R-:W-:-:S04]  /*0dc0*/  SHF.L.U32 R0, R8, 0x1f, RZ ;  /* 0x0000001f08007819 */ /* 0x000fc800000006ff */
[----:B-1----:R-:W1:Y:S02]  /*0dd0*/  SYNCS.PHASECHK.TRANS64.TRYWAIT P0, [R10+URZ+0x190], R0 ;  /* 0x000190000a0075a7 */ /* 0x002e6400080011ff */
[----:B-1----:R-:W-:Y:S05]  /*0de0*/  @!P0 BRA `(.L_x_16) ;  /* 0x000001b400308947 */ /* 0x002fea0003800000 */
.L_x_201:
[----:B------:R-:W2:Y:S01]  /*0df0*/  LDS.128 R4, [R10+0x1a0] ;  /* 0x0001a0000a047984 */ /* 0x000ea20000000c00 */
[----:B------:R-:W-:Y:S01]  /*0e00*/  LOP3.LUT R8, R8, 0x1, RZ, 0x3c, !PT ;  /* 0x0000000108087812 */ /* 0x000fe200078e3cff */
[----:B------:R3:W-:Y:S06]  /*0e10*/  MEMBAR.ALL.CTA ;  /* 0x0000000000007992 */ /* 0x0007ec0000008000 */
[----:B---3--:R-:W3:Y:S02]  /*0e20*/  FENCE.VIEW.ASYNC.S ;  /* 0x00000000000073c6 */ /* 0x008ee40000000000 */
[----:B---3--:R3:W-:Y:S01]  /*0e30*/  SYNCS.ARRIVE.TRANS64.RED.ART0 RZ, [R9+URZ], R44 ;  /* 0x0000002c09ff79a7 */ /* 0x0087e200085004ff */
[----:B--2---:R-:W-:-:S13]  /*0e40*/  LOP3.LUT P0, RZ, R6, 0x1, RZ, 0xc0, !PT ;  /* 0x0000000106ff7812 */ /* 0x004fda000780c0ff */
[----:B---3--:R-:W-:Y:S05]  /*0e50*/  @P0 BRA `(.L_x_17) ;  /* 0xfffffffc00d80947 */ /* 0x008fea000383ffff */
[----:B------:R-:W-:Y:S05]  /*0e60*/  BRA `(.L_x_14) ;  /* 0x0000000000e87947 */ /* 0x000fea0003800000 */
.L_x_15:
[----:B------:R-:W1:Y:S01]  /*0e70*/  S2R R2, SR_TID.X ;  /* 0x0000000000027919 */ /* 0x000e620000002100 */
[----:B------:R-:W-:Y:S01]  /*0e80*/  MOV R0, 0x400 ;  /* 0x0000040000007802 */ /* 0x000fe20000000f00 */
[----:B------:R-:W-:Y:S02]  /*0e90*/  IMAD.MOV.U32 R9, RZ, RZ, RZ ;  /* 0x000000ffff097224 */ /* 0x000fe400078e00ff */
[----:B------:R-:W-:Y:S01]  /*0ea0*/  IMAD.MOV.U32 R8, RZ, RZ, 0x1 ;  /* 0x00000001ff087424 */ /* 0x000fe200078e00ff */
[----:B------:R-:W-:-:S13]  /*0eb0*/  R2UR UR4, R0 ;  /* 0x00000000000472ca */ /* 0x000fda00000e0000 */
[----:B------:R-:W-:-:S06]  /*0ec0*/  ULEA UR4, UR5, UR4, 0x18 ;  /* 0x0000000405047291 */ /* 0x000fcc000f8ec0ff */
[----:B------:R-:W-:-:S04]  /*0ed0*/  IMAD.U32 R10, RZ, RZ, UR4 ;  /* 0x00000004ff0a7e24 */ /* 0x000fc8000f8e00ff */
[C---:B------:R-:W-:Y:S02]  /*0ee0*/  VIADD R12, R10.reuse, 0x190 ;  /* 0x000001900a0c7836 */ /* 0x040fe40000000000 */
[----:B------:R-:W-:Y:S01]  /*0ef0*/  VIADD R11, R10, 0x198 ;  /* 0x000001980a0b7836 */ /* 0x000fe20000000000 */
[----:B-1----:R-:W-:-:S04]  /*0f00*/  LOP3.LUT R2, R2, 0x1f, RZ, 0xc0, !PT ;  /* 0x0000001f02027812 */ /* 0x002fc800078ec0ff */
[----:B------:R-:W-:Y:S02]  /*0f10*/  PRMT R11, RZ, 0x654, R11 ;  /* 0x00000654ff0b7816 */ /* 0x000fe4000000000b */
[C---:B------:R-:W-:Y:S02]  /*0f20*/  ISETP.GT.U32.AND P0, PT, R2.reuse, 0x1, PT ;  /* 0x000000010200780c */ /* 0x040fe40003f04070 */
[----:B------:R-:W-:-:S11]  /*0f30*/  PRMT R12, R2, 0x654, R12 ;  /* 0x00000654020c7816 */ /* 0x000fd6000000000c */
.L_x_20:
[----:B------:R-:W-:Y:S01]  /*0f40*/  SHF.L.U32 R0, R8, 0x1f, RZ ;  /* 0x0000001f08007819 */ /* 0x000fe200000006ff */
[----:B------:R-:W-:Y:S01]  /*0f50*/  UIADD3 UR6, UPT, UPT, UR4, 0x1a0, URZ ;  /* 0x000001a004067890 */ /* 0x000fe2000fffe0ff */
[----:B------:R-:W-:Y:S01]  /*0f60*/  @!P0 MOV R4, 0x10 ;  /* 0x0000001000048802 */ /* 0x000fe20000000f00 */
[----:B------:R-:W-:Y:S01]  /*0f70*/  UIADD3 UR7, UPT, UPT, UR4, 0x190, URZ ;  /* 0x0000019004077890 */ /* 0x000fe2000fffe0ff */
[----:B-1----:R-:W1:Y:S02]  /*0f80*/  SYNCS.PHASECHK.TRANS64.TRYWAIT P1, [UR4+0x198], R0 ;  /* 0x00019800ff0075a7 */ /* 0x002e640008021104 */
[----:B-1----:R-:W-:Y:S09]  /*0f90*/  @!P1 BRA `(.L_x_18) ;  /* 0x000001b000e09947 */ /* 0x002ff20003800000 */
.L_x_203:
[----:B------:R-:W-:Y:S01]  /*0fa0*/  SHF.L.U32 R0, R9, 0x1f, RZ ;  /* 0x0000001f09007819 */ /* 0x000fe200000006ff */
[----:B------:R2:W-:Y:S01]  /*0fb0*/  @!P0 SYNCS.ARRIVE.TRANS64.RED RZ, [R12+URZ], R4 ;  /* 0x000000040cff89a7 */ /* 0x0005e200080004ff */
[----:B------:R-:W-:Y:S06]  /*0fc0*/  UGETNEXTWORKID.BROADCAST [UR6], [UR7] ;  /* 0x00000000060073ca */ /* 0x000fec0008000100 */
[----:B------:R-:W-:Y:S01]  /*0fd0*/  LOP3.LUT R8, R8, 0x1, RZ, 0x3c, !PT ;  /* 0x0000000108087812 */ /* 0x000fe200078e3cff */
[----:B------:R-:W3:Y:S02]  /*0fe0*/  SYNCS.PHASECHK.TRANS64.TRYWAIT P1, [UR4+0x190], R0 ;  /* 0x00019000ff0075a7 */ /* 0x000ee40008021104 */
[----:B--23--:R-:W-:Y:S05]  /*0ff0*/  @!P1 BRA `(.L_x_19) ;  /* 0x000001b000e49947 */ /* 0x00cfea0003800000 */
.L_x_205:
[----:B------:R-:W2:Y:S01]  /*1000*/  LDS.128 R4, [UR4+0x1a0] ;  /* 0x0001a004ff047984 */ /* 0x000ea20008000c00 */
[----:B------:R-:W-:Y:S01]  /*1010*/  LOP3.LUT R9, R9, 0x1, RZ, 0x3c, !PT ;  /* 0x0000000109097812 */ /* 0x000fe200078e3cff */
[----:B------:R3:W-:Y:S06]  /*1020*/  MEMBAR.ALL.CTA ;  /* 0x0000000000007992 */ /* 0x0007ec0000008000 */
[----:B---3--:R-:W3:Y:S02]  /*1030*/  FENCE.VIEW.ASYNC.S ;  /* 0x00000000000073c6 */ /* 0x008ee40000000000 */
[----:B---3--:R3:W-:Y:S01]  /*1040*/  SYNCS.ARRIVE.TRANS64.RED.ART0 RZ, [R11+URZ], R44 ;  /* 0x0000002c0bff79a7 */ /* 0x0087e200085004ff */
[----:B--2---:R-:W-:-:S13]  /*1050*/  LOP3.LUT P1, RZ, R6, 0x1, RZ, 0xc0, !PT ;  /* 0x0000000106ff7812 */ /* 0x004fda000782c0ff */
[----:B---3--:R-:W-:Y:S05]  /*1060*/  @P1 BRA `(.L_x_20) ;  /* 0xfffffffc00b41947 */ /* 0x008fea000383ffff */
[----:B------:R-:W-:-:S04]  /*1070*/  SHF.L.U32 R2, R8, 0x1f, RZ ;  /* 0x0000001f08027819 */ /* 0x000fc800000006ff */
[----:B-1----:R-:W-:-:S04]  /*1080*/  MOV R3, R2 ;  /* 0x0000000200037202 */ /* 0x002fc80000000f00 */
[----:B------:R1:W2:Y:S03]  /*1090*/  SYNCS.PHASECHK.TRANS64.TRYWAIT P0, [R10+URZ+0x198], R3 ;  /* 0x000198030a0075a7 */ /* 0x0002a600080011ff */
[----:B--2---:R-:W-:Y:S05]  /*10a0*/  @!P0 NANOSLEEP.SYNCS 0x989680 ;  /* 0x009896800000895d */ /* 0x004fea0003900000 */
[----:B------:R-:W2:Y:S02]  /*10b0*/  @!P0 SYNCS.PHASECHK.TRANS64 P0, [R10+URZ+0x198], R3 ;  /* 0x000198030a0085a7 */ /* 0x000ea400080010ff */
[----:B--2---:R-:W-:Y:S05]  /*10c0*/  @P0 BRA `(.L_x_14) ;  /* 0x0000000000500947 */ /* 0x004fea0003800000 */
.L_x_21:
[----:B--2---:R2:W3:Y:S02]  /*10d0*/  SYNCS.PHASECHK.TRANS64.TRYWAIT P0, [R10+URZ+0x198], R3 ;  /* 0x000198030a0075a7 */ /* 0x0044e400080011ff */
[----:B---3--:R-:W-:Y:S05]  /*10e0*/  @!P0 NANOSLEEP.SYNCS 0x989680 ;  /* 0x009896800000895d */ /* 0x008fea0003900000 */
[----:B------:R-:W3:Y:S02]  /*10f0*/  @!P0 SYNCS.PHASECHK.TRANS64 P0, [R10+URZ+0x198], R3 ;  /* 0x000198030a0085a7 */ /* 0x000ee400080010ff */
[----:B---3--:R-:W-:Y:S05]  /*1100*/  @!P0 BRA `(.L_x_21) ;  /* 0xfffffffc00f08947 */ /* 0x008fea000383ffff */
[----:B------:R-:W-:Y:S05]  /*1110*/  BRA `(.L_x_14) ;  /* 0x00000000003c7947 */ /* 0x000fea0003800000 */
.L_x_13:
[----:B------:R-:W-:Y:S01]  /*1120*/  MOV R0, 0x400 ;  /* 0x0000040000007802 */ /* 0x000fe20000000f00 */
[----:B------:R-:W-:-:S03]  /*1130*/  IMAD.MOV.U32 R8, RZ, RZ, RZ ;  /* 0x000000ffff087224 */ /* 0x000fc600078e00ff */
[----:B------:R-:W-:-:S05]  /*1140*/  LEA R10, R10, R0, 0x18 ;  /* 0x000000000a0a7211 */ /* 0x000fca00078ec0ff */
[----:B------:R-:W-:-:S05]  /*1150*/  VIADD R9, R10, 0x198 ;  /* 0x000001980a097836 */ /* 0x000fca0000000000 */
[----:B------:R-:W-:-:S07]  /*1160*/  PRMT R9, RZ, 0x654, R9 ;  /* 0x00000654ff097816 */ /* 0x000fce0000000009 */
.L_x_23:
[----:B------:R-:W-:-:S04]  /*1170*/  SHF.L.U32 R0, R8, 0x1f, RZ ;  /* 0x0000001f08007819 */ /* 0x000fc800000006ff */
[----:B-1----:R-:W1:Y:S02]  /*1180*/  SYNCS.PHASECHK.TRANS64.TRYWAIT P0, [R10+URZ+0x190], R0 ;  /* 0x000190000a0075a7 */ /* 0x002e6400080011ff */
[----:B-1----:R-:W-:Y:S05]  /*1190*/  @!P0 BRA `(.L_x_22) ;  /* 0x000001b000988947 */ /* 0x002fea0003800000 */
.L_x_207:
[----:B------:R-:W2:Y:S01]  /*11a0*/  LDS.128 R4, [R10+0x1a0] ;  /* 0x0001a0000a047984 */ /* 0x000ea20000000c00 */
[----:B------:R-:W-:Y:S01]  /*11b0*/  LOP3.LUT R8, R8, 0x1, RZ, 0x3c, !PT ;  /* 0x0000000108087812 */ /* 0x000fe200078e3cff */
[----:B------:R3:W-:Y:S06]  /*11c0*/  MEMBAR.ALL.CTA ;  /* 0x0000000000007992 */ /* 0x0007ec0000008000 */
[----:B---3--:R-:W3:Y:S02]  /*11d0*/  FENCE.VIEW.ASYNC.S ;  /* 0x00000000000073c6 */ /* 0x008ee40000000000 */
[----:B---3--:R3:W-:Y:S01]  /*11e0*/  SYNCS.ARRIVE.TRANS64.RED.ART0 RZ, [R9+URZ], R44 ;  /* 0x0000002c09ff79a7 */ /* 0x0087e200085004ff */
[----:B--2---:R-:W-:-:S13]  /*11f0*/  LOP3.LUT P0, RZ, R6, 0x1, RZ, 0xc0, !PT ;  /* 0x0000000106ff7812 */ /* 0x004fda000780c0ff */
[----:B---3--:R-:W-:Y:S05]  /*1200*/  @P0 BRA `(.L_x_23) ;  /* 0xfffffffc00d80947 */ /* 0x008fea000383ffff */
.L_x_14:
[----:B------:R-:W3:Y:S02]  /*1210*/  S2R R0, SR_TID.X ;  /* 0x0000000000007919 */ /* 0x000ee40000002100 */
[----:B---3--:R-:W-:-:S04]  /*1220*/  SHF.R.U32.HI R0, RZ, 0x5, R0 ;  /* 0x00000005ff007819 */ /* 0x008fc80000011600 */
[----:B------:R-:W-:-:S13]  /*1230*/  ISETP.NE.AND P0, PT, R0, 0x8, PT ;  /* 0x000000080000780c */ /* 0x000fda0003f05270 */
[----:B------:R-:W-:Y:S05]  /*1240*/  @P0 BRA `(.L_x_24) ;  /* 0x00000064009c0947 */ /* 0x000fea0003800000 */
[----:B------:R-:W3:Y:S01]  /*1250*/  LDL.LU R0, [R1+0x78] ;  /* 0x0000780001007983 */ /* 0x000ee20000300800 */
[----:B-12---:R-:W1:Y:S01]  /*1260*/  LDC R3, c[0x0][0x398] ;  /* 0x0000e600ff037b82 */ /* 0x006e620000000800 */
[----:B------:R-:W-:Y:S01]  /*1270*/  MOV R12, 0x400 ;  /* 0x00000400000c7802 */ /* 0x000fe20000000f00 */
[----:B------:R-:W-:Y:S01]  /*1280*/  HFMA2 R16, -RZ, RZ, 0, 5.9604644775390625e-08 ;  /* 0x00000001ff107431 */ /* 0x000fe200000001ff */
[----:B------:R-:W2:Y:S01]  /*1290*/  S2R R9, SR_CTAID.X ;  /* 0x0000000000097919 */ /* 0x000ea20000002500 */
[----:B------:R-:W-:Y:S01]  /*12a0*/  R2UR UR4, R104 ;  /* 0x00000000680472ca */ /* 0x000fe200000e0000 */
[----:B------:R-:W-:Y:S01]  /*12b0*/  IMAD.MOV.U32 R38, RZ, RZ, 0x1 ;  /* 0x00000001ff267424 */ /* 0x000fe200078e00ff */
[----:B------:R-:W-:Y:S01]  /*12c0*/  CS2R R14, SRZ ;  /* 0x00000000000e7805 */ /* 0x000fe2000001ff00 */
[----:B------:R-:W4:Y:S01]  /*12d0*/  S2R R8, SR_CgaCtaId ;  /* 0x0000000000087919 */ /* 0x000f220000008800 */
[----:B------:R-:W-:-:S05]  /*12e0*/  CS2R.32 R7, SR_CgaSize ;  /* 0x0000000000077805 */ /* 0x000fca0000008a00 */
[----:B------:R-:W-:-:S06]  /*12f0*/  IMAD R7, R7, -0xa0, RZ ;  /* 0xffffff6007077824 */ /* 0x000fcc00078e02ff */
[----:B------:R-:W5:Y:S01]  /*1300*/  LDC R7, c[0x0][R7+0x2b0] ;  /* 0x0000ac0007077b82 */ /* 0x000f620000000800 */
[----:B------:R-:W-:Y:S01]  /*1310*/  IMAD.MOV.U32 R37, RZ, RZ, RZ ;  /* 0x000000ffff257224 */ /* 0x000fe200078e00ff */
[----:B------:R-:W-:Y:S01]  /*1320*/  MOV R34, 0x1 ;  /* 0x0000000100227802 */ /* 0x000fe20000000f00 */
[----:B------:R-:W-:Y:S01]  /*1330*/  IMAD.MOV.U32 R21, RZ, RZ, 0x1 ;  /* 0x00000001ff157424 */ /* 0x000fe200078e00ff */
[----:B------:R-:W-:Y:S01]  /*1340*/  UMOV UR74, URZ ;  /* 0x000000ff004a7c82 */ /* 0x000fe20008000000 */
[----:B------:R-:W-:Y:S01]  /*1350*/  IMAD.MOV.U32 R31, RZ, RZ, 0x1 ;  /* 0x00000001ff1f7424 */ /* 0x000fe200078e00ff */
[----:B------:R-:W-:Y:S01]  /*1360*/  UMOV UR66, URZ ;  /* 0x000000ff00427c82 */ /* 0x000fe20008000000 */
[----:B------:R-:W-:Y:S01]  /*1370*/  IMAD.MOV.U32 R35, RZ, RZ, 0x1 ;  /* 0x00000001ff237424 */ /* 0x000fe200078e00ff */
[----:B------:R-:W-:-:S05]  /*1380*/  CS2R.32 R43, SR_CgaSize ;  /* 0x00000000002b7805 */ /* 0x000fca0000008a00 */
[----:B------:R-:W-:-:S06]  /*1390*/  IMAD R43, R43, -0xa0, RZ ;  /* 0xffffff602b2b7824 */ /* 0x000fcc00078e02ff */
[----:B------:R-:W5:Y:S01]  /*13a0*/  LDC R43, c[0x0][R43+0x2a0] ;  /* 0x0000a8002b2b7b82 */ /* 0x000f620000000800 */
[----:B------:R-:W-:Y:S01]  /*13b0*/  USHF.L.U32 UR8, UR4, 0x7, URZ ;  /* 0x0000000704087899 */ /* 0x000fe200080006ff */
[----:B------:R-:W-:Y:S01]  /*13c0*/  IMAD.MOV.U32 R36, RZ, RZ, 0x1 ;  /* 0x00000001ff247424 */ /* 0x000fe200078e00ff */
[----:B------:R-:W-:Y:S02]  /*13d0*/  USHF.L.U32 UR7, UR4, 0x6, URZ ;  /* 0x0000000604077899 */ /* 0x000fe400080006ff */
[----:B------:R-:W-:Y:S02]  /*13e0*/  UIADD3 UR4, UPT, UPT, UR8, 0x40, URZ ;  /* 0x0000004008047890 */ /* 0x000fe4000fffe0ff */
[----:B------:R-:W-:Y:S01]  /*13f0*/  IMAD.U32 R26, RZ, RZ, UR8 ;  /* 0x00000008ff1a7e24 */ /* 0x000fe2000f8e00ff */
[C---:B-1----:R-:W-:Y:S01]  /*1400*/  ISETP.GT.AND P0, PT, R3.reuse, RZ, PT ;  /* 0x000000ff0300720c */ /* 0x042fe20003f04270 */
[----:B------:R-:W-:Y:S01]  /*1410*/  IMAD.MOV R4, RZ, RZ, -R3 ;  /* 0x000000ffff047224 */ /* 0x000fe200078e0a03 */
[----:B------:R-:W1:Y:S01]  /*1420*/  LDC.64 R28, c[0x0][0x348] ;  /* 0x0000d200ff1c7b82 */ /* 0x000e620000000a00 */
[----:B------:R-:W-:Y:S01]  /*1430*/  VIADD R5, R3, 0xffffffff ;  /* 0xffffffff03057836 */ /* 0x000fe20000000000 */
[----:B------:R-:W-:Y:S01]  /*1440*/  UMOV UR58, 0x40 ;  /* 0x00000040003a7882 */ /* 0x000fe20000000000 */
[----:B------:R-:W-:Y:S01]  /*1450*/  IMAD.U32 R25, RZ, RZ, UR4 ;  /* 0x00000004ff197e24 */ /* 0x000fe2000f8e00ff */
[----:B------:R-:W-:Y:S01]  /*1460*/  SHF.R.S32.HI R4, RZ, 0x1f, R4 ;  /* 0x0000001fff047819 */ /* 0x000fe20000011404 */
[----:B------:R-:W-:Y:S01]  /*1470*/  IMAD.U32 R32, RZ, RZ, UR7 ;  /* 0x00000007ff207e24 */ /* 0x000fe2000f8e00ff */
[----:B------:R-:W-:Y:S01]  /*1480*/  SHF.R.S32.HI R6, RZ, 0x1f, R5 ;  /* 0x0000001fff067819 */ /* 0x000fe20000011405 */
[----:B------:R-:W-:Y:S01]  /*1490*/  UMOV UR50, 0x80 ;  /* 0x0000008000327882 */ /* 0x000fe20000000000 */
[----:B------:R-:W-:Y:S01]  /*14a0*/  LEA.HI R3, R4, -R3, RZ, 0x7 ;  /* 0x8000000304037211 */ /* 0x000fe200078f38ff */
[----:B--2---:R2:W-:Y:S01]  /*14b0*/  STL [R1+0x78], R9 ;  /* 0x0000780901007387 */ /* 0x0045e20000100800 */
[----:B------:R-:W-:Y:S01]  /*14c0*/  I2FP.F32.U32 R2, R9 ;  /* 0x0000000900027245 */ /* 0x000fe20000201000 */
[----:B------:R-:W-:Y:S01]  /*14d0*/  UMOV UR42, 0xc0 ;  /* 0x000000c0002a7882 */ /* 0x000fe20000000000 */
[----:B------:R-:W-:Y:S01]  /*14e0*/  SHF.R.S32.HI R3, RZ, 0x7, R3 ;  /* 0x00000007ff037819 */ /* 0x000fe20000011403 */
[----:B------:R-:W-:Y:S01]  /*14f0*/  UMOV UR34, URZ ;  /* 0x000000ff00227c82 */ /* 0x000fe20008000000 */
[----:B----4-:R-:W-:Y:S01]  /*1500*/  LEA R12, R8, R12, 0x18 ;  /* 0x0000000c080c7211 */ /* 0x010fe200078ec0ff */
[----:B-----5:R-:W-:Y:S01]  /*1510*/  FMUL R4, R7, R2 ;  /* 0x0000000207047220 */ /* 0x020fe20000400000 */
[----:B------:R-:W-:Y:S01]  /*1520*/  LEA.HI R2, R6, R5, RZ, 0x7 ;  /* 0x0000000506027211 */ /* 0x000fe200078f38ff */
[----:B------:R-:W-:Y:S01]  /*1530*/  IMAD.MOV R3, RZ, RZ, -R3 ;  /* 0x000000ffff037224 */ /* 0x000fe200078e0a03 */
[C---:B------:R-:W-:Y:S01]  /*1540*/  R2UR UR73, R12.reuse ;  /* 0x000000000c4972ca */ /* 0x040fe200000e0000 */
[----:B------:R-:W-:Y:S01]  /*1550*/  VIADD R5, R12, 0x20 ;  /* 0x000000200c057836 */ /* 0x000fe20000000000 */
[----:B------:R-:W-:Y:S01]  /*1560*/  LEA.HI.SX32 R2, R2, 0x1, 0x19 ;  /* 0x0000000102027811 */ /* 0x000fe200078fcaff */
[----:B------:R-:W-:Y:S01]  /*1570*/  @!P0 IMAD.MOV.U32 R2, RZ, RZ, R3 ;  /* 0x000000ffff028224 */ /* 0x000fe200078e0003 */
[----:B------:R4:W5:Y:S01]  /*1580*/  F2I.U32.TRUNC.NTZ R7, R4 ;  /* 0x0000000400077305 */ /* 0x000962000020f000 */
[----:B------:R-:W-:Y:S01]  /*1590*/  VIADD R3, R12, 0x10 ;  /* 0x000000100c037836 */ /* 0x000fe20000000000 */
[----:B------:R-:W-:Y:S01]  /*15a0*/  R2UR UR65, R5 ;  /* 0x00000000054172ca */ /* 0x000fe200000e0000 */
[----:B------:R-:W-:Y:S01]  /*15b0*/  UMOV UR26, 0x40 ;  /* 0x00000040001a7882 */ /* 0x000fe20000000000 */
[C---:B------:R-:W-:Y:S01]  /*15c0*/  ISETP.GT.AND P0, PT, R2.reuse, RZ, PT ;  /* 0x000000ff0200720c */ /* 0x040fe20003f04270 */
[----:B------:R-:W-:Y:S01]  /*15d0*/  UMOV UR18, 0x80 ;  /* 0x0000008000127882 */ /* 0x000fe20000000000 */
[C---:B------:R-:W-:Y:S01]  /*15e0*/  LOP3.LUT R6, R2.reuse, 0x1, RZ, 0xc0, !PT ;  /* 0x0000000102067812 */ /* 0x040fe200078ec0ff */
[----:B------:R-:W-:Y:S01]  /*15f0*/  UMOV UR10, 0xc0 ;  /* 0x000000c0000a7882 */ /* 0x000fe20000000000 */
[C---:B------:R-:W-:Y:S01]  /*1600*/  LEA.HI R33, R2.reuse, R2, RZ, 0x1 ;  /* 0x0000000202217211 */ /* 0x040fe200078f08ff */
[----:B------:R-:W-:Y:S01]  /*1610*/  VIADD R2, R2, 0xffffffff ;  /* 0xffffffff02027836 */ /* 0x000fe20000000000 */
[----:B------:R-:W-:Y:S01]  /*1620*/  ISETP.NE.U32.AND P6, PT, R6, 0x1, P0 ;  /* 0x000000010600780c */ /* 0x000fe200007c5070 */
[----:B------:R-:W-:Y:S01]  /*1630*/  IMAD.MOV.U32 R6, RZ, RZ, 0x100 ;  /* 0x00000100ff067424 */ /* 0x000fe200078e00ff */
[----:B------:R-:W-:Y:S01]  /*1640*/  R2UR UR6, R3 ;  /* 0x00000000030672ca */ /* 0x000fe200000e0000 */
[C---:B------:R-:W-:Y:S01]  /*1650*/  IMAD.SHL.U32 R5, R2.reuse, 0x80, RZ ;  /* 0x0000008002057824 */ /* 0x040fe200078e00ff */
[----:B------:R-:W-:Y:S01]  /*1660*/  LEA.HI R3, R2, R2, RZ, 0x1 ;  /* 0x0000000202037211 */ /* 0x000fe200078f08ff */
[----:B----4-:R-:W-:Y:S01]  /*1670*/  VIADD R4, R12, 0x30 ;  /* 0x000000300c047836 */ /* 0x010fe20000000000 */
[----:B------:R-:W-:Y:S01]  /*1680*/  SEL R2, R6, 0x80, P6 ;  /* 0x0000008006027807 */ /* 0x000fe20003000000 */
[----:B------:R-:W-:Y:S01]  /*1690*/  ULOP3.LUT UR73, UR73, 0xfefffc00, URZ, 0xc0, !UPT ;  /* 0xfefffc0049497892 */ /* 0x000fe2000f8ec0ff */
[----:B------:R-:W-:Y:S01]  /*16a0*/  R2UR UR15, R5 ;  /* 0x00000000050f72ca */ /* 0x000fe200000e0000 */
[----:B------:R-:W-:Y:S01]  /*16b0*/  ULOP3.LUT UR65, UR65, 0xfefffc20, URZ, 0xc0, !UPT ;  /* 0xfefffc2041417892 */ /* 0x000fe2000f8ec0ff */
[----:B------:R-:W-:Y:S01]  /*16c0*/  R2UR UR5, R2 ;  /* 0x00000000020572ca */ /* 0x000fe200000e0000 */
[----:B------:R-:W-:Y:S01]  /*16d0*/  VIADD R2, R12, 0x198 ;  /* 0x000001980c027836 */ /* 0x000fe20000000000 */
[----:B------:R-:W-:Y:S01]  /*16e0*/  R2UR UR33, R4 ;  /* 0x00000000042172ca */ /* 0x000fe200000e0000 */
[----:B-----5:R-:W-:Y:S01]  /*16f0*/  IMAD.MOV R4, RZ, RZ, -R7 ;  /* 0x000000ffff047224 */ /* 0x020fe200078e0a07 */
[----:B------:R-:W-:Y:S01]  /*1700*/  LEA.HI.SX32 R33, R33, 0xffffffff, 0x1f ;  /* 0xffffffff21217811 */ /* 0x000fe200078ffaff */
[----:B------:R-:W-:Y:S01]  /*1710*/  ULOP3.LUT UR6, UR6, 0xfefffc10, URZ, 0xc0, !UPT ;  /* 0xfefffc1006067892 */ /* 0x000fe2000f8ec0ff */
[----:B------:R-:W-:Y:S01]  /*1720*/  @P0 SHF.R.S32.HI R33, RZ, 0x1, R3 ;  /* 0x00000001ff210819 */ /* 0x000fe20000011403 */
[----:B------:R-:W-:Y:S01]  /*1730*/  IMAD R43, R43, R4, R9 ;  /* 0x000000042b2b7224 */ /* 0x000fe200078e0209 */
[----:B------:R-:W-:-:S03]  /*1740*/  PRMT R42, RZ, 0x654, R2 ;  /* 0x00000654ff2a7816 */ /* 0x000fc60000000002 */
[----:B------:R-:W-:Y:S01]  /*1750*/  UIADD3 UR4, UPT, UPT, UR7, UR15, URZ ;  /* 0x0000000f07047290 */ /* 0x000fe2000fffe0ff */
[----:B------:R-:W-:Y:S01]  /*1760*/  IMAD.U32 R27, RZ, RZ, UR6 ;  /* 0x00000006ff1b7e24 */ /* 0x000fe2000f8e00ff */
[----:B------:R-:W-:Y:S02]  /*1770*/  UIADD3 UR6, UPT, UPT, UR5, -0x80, URZ ;  /* 0xffffff8005067890 */ /* 0x000fe4000fffe0ff */
[----:B------:R-:W-:Y:S02]  /*1780*/  ULOP3.LUT UR33, UR33, 0xfefffc30, URZ, 0xc0, !UPT ;  /* 0xfefffc3021217892 */ /* 0x000fe4000f8ec0ff */
[----:B------:R-:W-:Y:S01]  /*1790*/  IMAD.U32 R39, RZ, RZ, UR4 ;  /* 0x00000004ff277e24 */ /* 0x000fe2000f8e00ff */
[----:B------:R-:W-:Y:S01]  /*17a0*/  UIADD3 UR4, UPT, UPT, UR5, -0x100, URZ ;  /* 0xffffff0005047890 */ /* 0x000fe2000fffe0ff */
[----:B------:R-:W-:-:S05]  /*17b0*/  IMAD.U32 R41, RZ, RZ, UR6 ;  /* 0x00000006ff297e24 */ /* 0x000fca000f8e00ff */
[----:B------:R-:W-:Y:S01]  /*17c0*/  IMAD.U32 R40, RZ, RZ, UR4 ;  /* 0x00000004ff287e24 */ /* 0x000fe2000f8e00ff */
[----:B-123--:R-:W-:-:S07]  /*17d0*/  LOP3.LUT R0, R0, 0x7ffffffe, RZ, 0xc0, !PT ;  /* 0x7ffffffe00007812 */ /* 0x00efce00078ec0ff */
.L_x_77:
[----:B------:R-:W-:Y:S01]  /*17e0*/  IMAD.U32 R2, R36, -0x80000000, RZ ;  /* 0x8000000024027824 */ /* 0x000fe200078e00ff */
[----:B------:R-:W-:Y:S02]  /*17f0*/  ISETP.NE.AND P1, PT, R104, RZ, PT ;  /* 0x000000ff6800720c */ /* 0x000fe40003f25270 */
[----:B------:R-:W-:Y:S01]  /*1800*/  IADD3 R0, PT, PT, R43, R0, RZ ;  /* 0x000000002b007210 */ /* 0x000fe20007ffe0ff */
[----:B------:R-:W1:Y:S02]  /*1810*/  SYNCS.PHASECHK.TRANS64.TRYWAIT P0, [R12+URZ+0x8], R2 ;  /* 0x000008020c0075a7 */ /* 0x000e6400080011ff */
[----:B-1----:R-:W-:Y:S08]  /*1820*/  @!P0 BRA `(.L_x_25) ;  /* 0x000001ac00108947 */ /* 0x002ff00003800000 */
.L_x_209:
[----:B------:R-:W-:Y:S05]  /*1830*/  @P1 BRA `(.L_x_26) ;  /* 0x00000000000c1947 */ /* 0x000fea0003800000 */
[----:B------:R-:W-:-:S13]  /*1840*/  ELECT P0, URZ, PT ;  /* 0x0000000000ff782f */ /* 0x000fda0003800000 */
[----:B------:R-:W-:-:S04]  /*1850*/  @P0 MOV R2, 0x4000 ;  /* 0x0000400000020802 */ /* 0x000fc80000000f00 */
[----:B------:R2:W-:Y:S03]  /*1860*/  @P0 SYNCS.ARRIVE.TRANS64 RZ, [R12+URZ], R2 ;  /* 0x000000020cff09a7 */ /* 0x0005e600080000ff */
.L_x_26:
[----:B------:R-:W-:Y:S02]  /*1870*/  ELECT P2, URZ, PT ;  /* 0x0000000000ff782f */ /* 0x000fe40003840000 */
[----:B--2---:R-:W-:Y:S02]  /*1880*/  LEA.HI R2, R0, R0, RZ, 0x1 ;  /* 0x0000000000027211 */ /* 0x004fe400078f08ff */
[----:B------:R-:W-:Y:S02]  /*1890*/  R2UR UR6, R32 ;  /* 0x00000000200672ca */ /* 0x000fe400000e0000 */
[----:B-1----:R-:W-:Y:S02]  /*18a0*/  LOP3.LUT R3, R2, 0xfffffffe, RZ, 0xc0, !PT ;  /* 0xfffffffe02037812 */ /* 0x002fe400078ec0ff */
[----:B------:R-:W-:Y:S02]  /*18b0*/  SHF.R.U32.HI R2, RZ, 0x1, R2 ;  /* 0x00000001ff027819 */ /* 0x000fe40000011602 */
[----:B------:R-:W-:-:S03]  /*18c0*/  ISETP.NE.AND P3, PT, R0, R3, PT ;  /* 0x000000030000720c */ /* 0x000fc60003f65270 */
[----:B------:R-:W-:Y:S02]  /*18d0*/  @P2 IADD3 R3, P0, PT, R28, 0x80, RZ ;  /* 0x000000801c032810 */ /* 0x000fe40007f1e0ff */
[----:B------:R-:W-:Y:S02]  /*18e0*/  ISETP.LT.AND P3, PT, R0, RZ, P3 ;  /* 0x000000ff0000720c */ /* 0x000fe40001f61270 */
[----:B------:R-:W-:Y:S01]  /*18f0*/  @P2 R2UR UR5, R3 ;  /* 0x00000000030522ca */ /* 0x000fe200000e0000 */
[----:B------:R-:W-:-:S05]  /*1900*/  @P2 IMAD.X R0, RZ, RZ, R29, P0 ;  /* 0x000000ffff002224 */ /* 0x000fca00000e061d */
[----:B------:R-:W-:Y:S01]  /*1910*/  @P2 R2UR UR4, R0 ;  /* 0x00000000000422ca */ /* 0x000fe200000e0000 */
[----:B------:R-:W-:-:S04]  /*1920*/  VIADD R0, R2, 0xffffffff ;  /* 0xffffffff02007836 */ /* 0x000fc80000000000 */
[----:B------:R-:W-:Y:S02]  /*1930*/  @!P3 IMAD.MOV R0, RZ, RZ, R2 ;  /* 0x000000ffff00b224 */ /* 0x000fe400078e0202 */
[----:B------:R-:W-:-:S03]  /*1940*/  IMAD.U32 R2, RZ, RZ, UR5 ;  /* 0x00000005ff027e24 */ /* 0x000fc6000f8e00ff */
[----:B------:R-:W-:Y:S01]  /*1950*/  R2UR UR75, R0 ;  /* 0x00000000004b72ca */ /* 0x000fe200000e0000 */
[----:B------:R-:W-:Y:S02]  /*1960*/  @P2 VIADD R0, R12, 0x10800 ;  /* 0x000108000c002836 */ /* 0x000fe40000000000 */
[----:B------:R-:W-:Y:S01]  /*1970*/  IMAD.U32 R3, RZ, RZ, UR4 ;  /* 0x00000004ff037e24 */ /* 0x000fe2000f8e00ff */
[----:B------:R-:W-:Y:S02]  /*1980*/  @P2 R2UR UR4, R2 ;  /* 0x00000000020422ca */ /* 0x000fe400000e0000 */
[----:B------:R-:W-:Y:S01]  /*1990*/  @P2 R2UR UR72, R0 ;  /* 0x00000000004822ca */ /* 0x000fe200000e0000 */
[----:B------:R-:W-:Y:S01]  /*19a0*/  IMAD.U32 R0, R34, -0x80000000, RZ ;  /* 0x8000000022007824 */ /* 0x000fe200078e00ff */
[----:B------:R-:W-:-:S05]  /*19b0*/  @P2 R2UR UR5, R3 ;  /* 0x00000000030522ca */ /* 0x000fca00000e0000 */
[----:B------:R-:W-:-:S09]  /*19c0*/  ULEA UR75, UR75, UR6, 0x7 ;  /* 0x000000064b4b7291 */ /* 0x000fd2000f8e38ff */
[----:B------:R1:W-:Y:S01]  /*19d0*/  UTMALDG.4D.2CTA [UR72], [UR4], desc[URZ] ;  /* 0x0000ff48040075b4 */ /* 0x0003e20008219000 */
[----:B------:R-:W2:Y:S02]  /*19e0*/  SYNCS.PHASECHK.TRANS64.TRYWAIT P0, [R12+URZ+0x28], R0 ;  /* 0x000028000c0075a7 */ /* 0x000ea400080011ff */
[----:B-12---:R-:W-:Y:S05]  /*19f0*/  @!P0 BRA `(.L_x_27) ;  /* 0x000001a800b48947 */ /* 0x006fea0003800000 */
.L_x_211:
[----:B------:R-:W-:Y:S05]  /*1a00*/  @P1 BRA `(.L_x_28) ;  /* 0x00000000000c1947 */ /* 0x000fea0003800000 */
[----:B------:R-:W-:-:S13]  /*1a10*/  ELECT P0, URZ, PT ;  /* 0x0000000000ff782f */ /* 0x000fda0003800000 */
[----:B------:R-:W-:-:S04]  /*1a20*/  @P0 MOV R0, 0x10000 ;  /* 0x0001000000000802 */ /* 0x000fc80000000f00 */
[----:B------:R2:W-:Y:S03]  /*1a30*/  @P0 SYNCS.ARRIVE.TRANS64 RZ, [R12+URZ+0x20], R0 ;  /* 0x000020000cff09a7 */ /* 0x0005e600080000ff */
.L_x_28:
[----:B------:R-:W-:Y:S02]  /*1a40*/  ELECT P5, URZ, PT ;  /* 0x0000000000ff782f */ /* 0x000fe400038a0000 */
[----:B------:R-:W-:Y:S02]  /*1a50*/  ELECT P4, URZ, PT ;  /* 0x0000000000ff782f */ /* 0x000fe40003880000 */
[----:B------:R-:W-:Y:S02]  /*1a60*/  ELECT P3, URZ, PT ;  /* 0x0000000000ff782f */ /* 0x000fe40003860000 */
[----:B------:R-:W-:Y:S01]  /*1a70*/  ELECT P2, URZ, PT ;  /* 0x0000000000ff782f */ /* 0x000fe20003840000 */
[----:B------:R-:W-:Y:S01]  /*1a80*/  UMOV UR68, UR76 ;  /* 0x0000004c00447c82 */ /* 0x000fe20008000000 */
[----:B------:R-:W-:Y:S01]  /*1a90*/  UMOV UR69, UR77 ;  /* 0x0000004d00457c82 */ /* 0x000fe20008000000 */
[----:B------:R-:W-:Y:S01]  /*1aa0*/  UMOV UR67, UR75 ;  /* 0x0000004b00437c82 */ /* 0x000fe20008000000 */
[----:B------:R-:W-:Y:S01]  /*1ab0*/  UMOV UR57, UR65 ;  /* 0x0000004100397c82 */ /* 0x000fe20008000000 */
[----:B------:R-:W-:-:S02]  /*1ac0*/  UMOV UR60, UR76 ;  /* 0x0000004c003c7c82 */ /* 0x000fc40008000000 */
[C---:B-1----:R-:W-:Y:S01]  /*1ad0*/  @P5 IADD3 R3, P0, PT, R28.reuse, 0x100, RZ ;  /* 0x000001001c035810 */ /* 0x042fe20007f1e0ff */
[----:B------:R-:W-:Y:S01]  /*1ae0*/  UMOV UR61, UR77 ;  /* 0x0000004d003d7c82 */ /* 0x000fe20008000000 */
[----:B------:R-:W-:Y:S01]  /*1af0*/  UMOV UR59, UR75 ;  /* 0x0000004b003b7c82 */ /* 0x000fe20008000000 */
[----:B------:R-:W-:Y:S01]  /*1b00*/  UMOV UR49, UR65 ;  /* 0x0000004100317c82 */ /* 0x000fe20008000000 */
[----:B------:R-:W-:Y:S01]  /*1b10*/  @P5 R2UR UR12, R3 ;  /* 0x00000000030c52ca */ /* 0x000fe200000e0000 */
[--C-:B------:R-:W-:Y:S01]  /*1b20*/  @P5 IMAD.X R2, RZ, RZ, R29.reuse, P0 ;  /* 0x000000ffff025224 */ /* 0x100fe200000e061d */
[----:B--2---:R-:W-:Y:S01]  /*1b30*/  @P4 IADD3 R0, P0, PT, R28, 0x100, RZ ;  /* 0x000001001c004810 */ /* 0x004fe20007f1e0ff */
[----:B------:R-:W-:Y:S01]  /*1b40*/  UMOV UR52, UR76 ;  /* 0x0000004c00347c82 */ /* 0x000fe20008000000 */
[----:B------:R-:W-:Y:S01]  /*1b50*/  UMOV UR53, UR77 ;  /* 0x0000004d00357c82 */ /* 0x000fe20008000000 */
[----:B------:R-:W-:Y:S01]  /*1b60*/  UMOV UR51, UR75 ;  /* 0x0000004b00337c82 */ /* 0x000fe20008000000 */
[----:B------:R-:W-:Y:S01]  /*1b70*/  @P4 R2UR UR9, R0 ;  /* 0x00000000000942ca */ /* 0x000fe200000e0000 */
[--C-:B------:R-:W-:Y:S01]  /*1b80*/  @P4 IMAD.X R5, RZ, RZ, R29.reuse, P0 ;  /* 0x000000ffff054224 */ /* 0x100fe200000e061d */
[----:B------:R-:W-:Y:S01]  /*1b90*/  @P3 IADD3 R4, P0, PT, R28, 0x100, RZ ;  /* 0x000001001c043810 */ /* 0x000fe20007f1e0ff */
[----:B------:R-:W-:Y:S01]  /*1ba0*/  UMOV UR41, UR65 ;  /* 0x0000004100297c82 */ /* 0x000fe20008000000 */
[----:B------:R-:W-:Y:S01]  /*1bb0*/  @P5 R2UR UR11, R2 ;  /* 0x00000000020b52ca */ /* 0x000fe200000e0000 */
[----:B------:R-:W-:Y:S01]  /*1bc0*/  UMOV UR44, UR76 ;  /* 0x0000004c002c7c82 */ /* 0x000fe20008000000 */
[----:B------:R-:W-:Y:S01]  /*1bd0*/  @P4 R2UR UR8, R5 ;  /* 0x00000000050842ca */ /* 0x000fe200000e0000 */
[--C-:B------:R-:W-:Y:S01]  /*1be0*/  @P3 IMAD.X R0, RZ, RZ, R29.reuse, P0 ;  /* 0x000000ffff003224 */ /* 0x100fe200000e061d */
[----:B------:R-:W-:Y:S01]  /*1bf0*/  @P2 IADD3 R2, P0, PT, R28, 0x100, RZ ;  /* 0x000001001c022810 */ /* 0x000fe20007f1e0ff */
[----:B------:R-:W-:Y:S01]  /*1c00*/  IMAD.U32 R6, RZ, RZ, UR12 ;  /* 0x0000000cff067e24 */ /* 0x000fe2000f8e00ff */
[----:B------:R-:W-:Y:S01]  /*1c10*/  @P3 R2UR UR7, R4 ;  /* 0x00000000040732ca */ /* 0x000fe200000e0000 */
[----:B------:R-:W-:Y:S01]  /*1c20*/  UMOV UR45, UR77 ;  /* 0x0000004d002d7c82 */ /* 0x000fe20008000000 */
[----:B------:R-:W-:Y:S01]  /*1c30*/  @P3 R2UR UR6, R0 ;  /* 0x00000000000632ca */ /* 0x000fe200000e0000 */
[----:B------:R-:W-:Y:S01]  /*1c40*/  @P2 IMAD.X R0, RZ, RZ, R29, P0 ;  /* 0x000000ffff002224 */ /* 0x000fe200000e061d */
[----:B------:R-:W-:Y:S01]  /*1c50*/  @P2 R2UR UR5, R2 ;  /* 0x00000000020522ca */ /* 0x000fe200000e0000 */
[----:B------:R-:W-:Y:S01]  /*1c60*/  IMAD.U32 R4, RZ, RZ, UR9 ;  /* 0x00000009ff047e24 */ /* 0x000fe2000f8e00ff */
[----:B------:R-:W-:Y:S01]  /*1c70*/  UMOV UR43, UR75 ;  /* 0x0000004b002b7c82 */ /* 0x000fe20008000000 */
[----:B------:R-:W-:Y:S01]  /*1c80*/  IMAD.U32 R7, RZ, RZ, UR11 ;  /* 0x0000000bff077e24 */ /* 0x000fe2000f8e00ff */
[----:B------:R-:W-:Y:S01]  /*1c90*/  @P2 R2UR UR4, R0 ;  /* 0x00000000000422ca */ /* 0x000fe200000e0000 */
[----:B------:R-:W-:Y:S01]  /*1ca0*/  IMAD.U32 R5, RZ, RZ, UR8 ;  /* 0x00000008ff057e24 */ /* 0x000fe2000f8e00ff */
[----:B------:R-:W-:Y:S01]  /*1cb0*/  @P4 R2UR UR8, R4 ;  /* 0x00000000040842ca */ /* 0x000fe200000e0000 */
[----:B------:R-:W-:-:S02]  /*1cc0*/  @P5 VIADD R0, R12, 0x800 ;  /* 0x000008000c005836 */ /* 0x000fc40000000000 */
[----:B------:R-:W-:Y:S01]  /*1cd0*/  IMAD.U32 R2, RZ, RZ, UR7 ;  /* 0x00000007ff027e24 */ /* 0x000fe2000f8e00ff */
[----:B------:R-:W-:Y:S01]  /*1ce0*/  @P4 R2UR UR9, R5 ;  /* 0x00000000050942ca */ /* 0x000fe200000e0000 */
[----:B------:R-:W-:Y:S01]  /*1cf0*/  IMAD.U32 R3, RZ, RZ, UR6 ;  /* 0x00000006ff037e24 */ /* 0x000fe2000f8e00ff */
[----:B------:R-:W-:Y:S01]  /*1d00*/  @P5 R2UR UR64, R0 ;  /* 0x00000000004052ca */ /* 0x000fe200000e0000 */
[----:B------:R-:W-:Y:S01]  /*1d10*/  @P4 VIADD R5, R12, 0x2800 ;  /* 0x000028000c054836 */ /* 0x000fe20000000000 */
[----:B------:R-:W-:Y:S01]  /*1d20*/  @P3 R2UR UR12, R2 ;  /* 0x00000000020c32ca */ /* 0x000fe200000e0000 */
[----:B------:R-:W-:Y:S01]  /*1d30*/  @P3 VIADD R4, R12, 0x4800 ;  /* 0x000048000c043836 */ /* 0x000fe20000000000 */
[----:B------:R-:W-:Y:S01]  /*1d40*/  @P3 R2UR UR13, R3 ;  /* 0x00000000030d32ca */ /* 0x000fe200000e0000 */
[----:B------:R-:W-:Y:S01]  /*1d50*/  IMAD.U32 R2, RZ, RZ, UR5 ;  /* 0x00000005ff027e24 */ /* 0x000fe2000f8e00ff */
[----:B------:R-:W-:Y:S01]  /*1d60*/  @P5 R2UR UR6, R6 ;  /* 0x00000000060652ca */ /* 0x000fe200000e0000 */
[----:B------:R-:W-:Y:S01]  /*1d70*/  IMAD.U32 R3, RZ, RZ, UR4 ;  /* 0x00000004ff037e24 */ /* 0x000fe2000f8e00ff */
[----:B------:R-:W-:Y:S01]  /*1d80*/  @P5 R2UR UR7, R7 ;  /* 0x00000000070752ca */ /* 0x000fe200000e0000 */
[----:B------:R-:W-:Y:S01]  /*1d90*/  @P2 VIADD R0, R12, 0x6800 ;  /* 0x000068000c002836 */ /* 0x000fe20000000000 */
[----:B------:R-:W-:-:S02]  /*1da0*/  @P4 R2UR UR56, R5 ;  /* 0x00000000053842ca */ /* 0x000fc400000e0000 */
[----:B------:R-:W-:Y:S02]  /*1db0*/  @P3 R2UR UR48, R4 ;  /* 0x00000000043032ca */ /* 0x000fe400000e0000 */
[----:B------:R-:W-:Y:S02]  /*1dc0*/  @P2 R2UR UR4, R2 ;  /* 0x00000000020422ca */ /* 0x000fe400000e0000 */
[----:B------:R-:W-:Y:S02]  /*1dd0*/  @P2 R2UR UR5, R3 ;  /* 0x00000000030522ca */ /* 0x000fe400000e0000 */
[----:B------:R-:W-:Y:S01]  /*1de0*/  @P2 R2UR UR40, R0 ;  /* 0x00000000002822ca */ /* 0x000fe200000e0000 */
[----:B------:R-:W-:Y:S02]  /*1df0*/  IMAD.U32 R0, R35, -0x80000000, RZ ;  /* 0x8000000023007824 */ /* 0x000fe400078e00ff */
[----:B------:R1:W-:Y:S02]  /*1e00*/  UTMALDG.4D.2CTA [UR64], [UR6], desc[URZ] ;  /* 0x0000ff40060075b4 */ /* 0x0003e40008219000 */
[----:B------:R1:W-:Y:S02]  /*1e10*/  UTMALDG.4D.2CTA [UR56], [UR8], desc[URZ] ;  /* 0x0000ff38080075b4 */ /* 0x0003e40008219000 */
[----:B------:R1:W-:Y:S06]  /*1e20*/  UTMALDG.4D.2CTA [UR48], [UR12], desc[URZ] ;  /* 0x0000ff300c0075b4 */ /* 0x0003ec0008219000 */
[----:B------:R1:W-:Y:S01]  /*1e30*/  UTMALDG.4D.2CTA [UR40], [UR4], desc[URZ] ;  /* 0x0000ff28040075b4 */ /* 0x0003e20008219000 */
[----:B------:R-:W2:Y:S02]  /*1e40*/  SYNCS.PHASECHK.TRANS64.TRYWAIT P0, [R12+URZ+0x38], R0 ;  /* 0x000038000c0075a7 */ /* 0x000ea400080011ff */
[----:B-12---:R-:W-:Y:S05]  /*1e50*/  @!P0 BRA `(.L_x_29) ;  /* 0x000001a400b88947 */ /* 0x006fea0003800000 */
.L_x_213:
[----:B------:R-:W-:Y:S05]  /*1e60*/  @P1 BRA `(.L_x_30) ;  /* 0x00000000000c1947 */ /* 0x000fea0003800000 */
[----:B------:R-:W-:-:S13]  /*1e70*/  ELECT P0, URZ, PT ;  /* 0x0000000000ff782f */ /* 0x000fda0003800000 */
[----:B------:R-:W-:-:S04]  /*1e80*/  @P0 MOV R0, 0x10000 ;  /* 0x0001000000000802 */ /* 0x000fc80000000f00 */
[----:B------:R2:W-:Y:S03]  /*1e90*/  @P0 SYNCS.ARRIVE.TRANS64 RZ, [R12+URZ+0x30], R0 ;  /* 0x000030000cff09a7 */ /* 0x0005e600080000ff */
.L_x_30:
        /* <DEDUP_REMOVED lines=20> */
[----:B------:R-:W-:Y:S01]  /*1fe0*/  @P4 IMAD.X R5, RZ, RZ, R29, P0 ;  /* 0x000000ffff054224 */ /* 0x000fe200000e061d */
[----:B------:R-:W-:-:S02]  /*1ff0*/  @P3 IADD3 R4, P0, PT, R28, 0x180, RZ ;  /* 0x000001801c043810 */ /* 0x000fc40007f1e0ff */
[----:B------:R-:W-:Y:S02]  /*2000*/  @P5 R2UR UR11, R2 ;  /* 0x00000000020b52ca */ /* 0x000fe400000e0000 */
[----:B------:R-:W-:Y:S01]  /*2010*/  @P4 R2UR UR8, R5 ;  /* 0x00000000050842ca */ /* 0x000fe200000e0000 */
[--C-:B------:R-:W-:Y:S01]  /*2020*/  @P3 IMAD.X R0, RZ, RZ, R29.reuse, P0 ;  /* 0x000000ffff003224 */ /* 0x100fe200000e061d */
[----:B------:R-:W-:Y:S01]  /*2030*/  @P2 IADD3 R2, P0, PT, R28, 0x180, RZ ;  /* 0x000001801c022810 */ /* 0x000fe20007f1e0ff */
[----:B------:R-:W-:Y:S01]  /*2040*/  IMAD.U32 R6, RZ, RZ, UR12 ;  /* 0x0000000cff067e24 */ /* 0x000fe2000f8e00ff */
[----:B------:R-:W-:Y:S02]  /*2050*/  @P3 R2UR UR7, R4 ;  /* 0x00000000040732ca */ /* 0x000fe400000e0000 */
        /* <DEDUP_REMOVED lines=9> */
[----:B------:R-:W-:Y:S01]  /*20f0*/  @P5 VIADD R0, R12, 0x8800 ;  /* 0x000088000c005836 */ /* 0x000fe20000000000 */
[----:B------:R-:W-:Y:S01]  /*2100*/  UMOV UR11, UR75 ;  /* 0x0000004b000b7c82 */ /* 0x000fe20008000000 */
        /* <DEDUP_REMOVED lines=19> */
[----:B------:R-:W-:Y:S02]  /*2240*/  UTMALDG.4D.2CTA [UR32], [UR6], desc[URZ] ;  /* 0x0000ff20060075b4 */ /* 0x000fe40008219000 */
[----:B------:R1:W-:Y:S02]  /*2250*/  UTMALDG.4D.2CTA [UR24], [UR12], desc[URZ] ;  /* 0x0000ff180c0075b4 */ /* 0x0003e40008219000 */
[----:B------:R2:W-:Y:S01]  /*2260*/  UTMALDG.4D.2CTA [UR16], [UR22], desc[URZ] ;  /* 0x0000ff10160075b4 */ /* 0x0005e20008219000 */
[----:B-1----:R-:W-:Y:S01]  /*2270*/  UMOV UR12, UR76 ;  /* 0x0000004c000c7c82 */ /* 0x002fe20008000000 */
[----:B------:R-:W-:-:S04]  /*2280*/  UMOV UR13, UR77 ;  /* 0x0000004d000d7c82 */ /* 0x000fc80008000000 */
[----:B------:R2:W-:Y:S01]  /*2290*/  UTMALDG.4D.2CTA [UR8], [UR4], desc[URZ] ;  /* 0x0000ff08040075b4 */ /* 0x0005e20008219000 */
[----:B------:R-:W1:Y:S02]  /*22a0*/  SYNCS.PHASECHK.TRANS64.TRYWAIT P0, [R12+URZ+0x18], R0 ;  /* 0x000018000c0075a7 */ /* 0x000e6400080011ff */
[----:B-12---:R-:W-:Y:S05]  /*22b0*/  @!P0 BRA `(.L_x_31) ;  /* 0x000001a000bc8947 */ /* 0x006fea0003800000 */
.L_x_215:
[----:B------:R-:W-:Y:S05]  /*22c0*/  @P1 BRA `(.L_x_32) ;  /* 0x00000000000c1947 */ /* 0x000fea0003800000 */
[----:B------:R-:W-:-:S13]  /*22d0*/  ELECT P0, URZ, PT ;  /* 0x0000000000ff782f */ /* 0x000fda0003800000 */
[----:B------:R-:W-:-:S04]  /*22e0*/  @P0 MOV R0, 0x4000 ;  /* 0x0000400000000802 */ /* 0x000fc80000000f00 */
[----:B------:R2:W-:Y:S03]  /*22f0*/  @P0 SYNCS.ARRIVE.TRANS64 RZ, [R12+URZ+0x10], R0 ;  /* 0x000010000cff09a7 */ /* 0x0005e600080000ff */
.L_x_32:
[----:B------:R-:W-:Y:S02]  /*2300*/  ELECT P2, URZ, PT ;  /* 0x0000000000ff782f */ /* 0x000fe40003840000 */
[----:B------:R-:W-:Y:S01]  /*2310*/  R2UR UR9, R27 ;  /* 0x000000001b0972ca */ /* 0x000fe200000e0000 */
[----:B------:R-:W-:Y:S01]  /*2320*/  UMOV UR12, UR77 ;  /* 0x0000004d000c7c82 */ /* 0x000fe20008000000 */
[----:B------:R-:W-:Y:S02]  /*2330*/  R2UR UR11, R39 ;  /* 0x00000000270b72ca */ /* 0x000fe400000e0000 */
[----:B------:R-:W-:Y:S01]  /*2340*/  MOV.SPILL R4, UR10 ;  /* 0x0000000a00047c02 */ /* 0x000fe20009000f00 */
[----:B------:R-:W-:Y:S01]  /*2350*/  UMOV UR10, URZ ;  /* 0x000000ff000a7c82 */ /* 0x000fe20008000000 */
[----:B------:R-:W-:-:S04]  /*2360*/  MOV.SPILL R5, UR15 ;  /* 0x0000000f00057c02 */ /* 0x000fc80009000f00 */
[----:B------:R-:W-:Y:S02]  /*2370*/  R2UR.FILL UR15, R5 ;  /* 0x00000000050f72ca */ /* 0x000fe400004e0000 */
[----:B------:R-:W-:-:S04]  /*2380*/  @P2 IADD3 R2, P0, PT, R28, 0x200, RZ ;  /* 0x000002001c022810 */ /* 0x000fc80007f1e0ff */
[----:B------:R-:W-:Y:S01]  /*2390*/  @P2 R2UR UR5, R2 ;  /* 0x00000000020522ca */ /* 0x000fe200000e0000 */
[----:B--2---:R-:W-:-:S05]  /*23a0*/  @P2 IMAD.X R0, RZ, RZ, R29, P0 ;  /* 0x000000ffff002224 */ /* 0x004fca00000e061d */
[----:B------:R-:W-:Y:S01]  /*23b0*/  @P2 R2UR UR4, R0 ;  /* 0x00000000000422ca */ /* 0x000fe200000e0000 */
[----:B------:R-:W-:-:S05]  /*23c0*/  @P2 VIADD R0, R12, 0x12800 ;  /* 0x000128000c002836 */ /* 0x000fca0000000000 */
[----:B------:R-:W-:Y:S01]  /*23d0*/  @P2 R2UR UR8, R0 ;  /* 0x00000000000822ca */ /* 0x000fe200000e0000 */
[----:B------:R-:W-:Y:S02]  /*23e0*/  IMAD.U32 R2, RZ, RZ, UR5 ;  /* 0x00000005ff027e24 */ /* 0x000fe4000f8e00ff */
[----:B------:R-:W-:-:S04]  /*23f0*/  IMAD R0, R14, 0x8, R12 ;  /* 0x000000080e007824 */ /* 0x000fc800078e020c */
[----:B-1----:R-:W-:Y:S01]  /*2400*/  IMAD.U32 R3, RZ, RZ, UR4 ;  /* 0x00000004ff037e24 */ /* 0x002fe2000f8e00ff */
[----:B------:R-:W-:Y:S01]  /*2410*/  @P2 R2UR UR4, R2 ;  /* 0x00000000020422ca */ /* 0x000fe200000e0000 */
[----:B------:R-:W-:-:S03]  /*2420*/  IMAD.U32 R2, R21, -0x80000000, RZ ;  /* 0x8000000015027824 */ /* 0x000fc600078e00ff */
[----:B------:R-:W-:-:S13]  /*2430*/  @P2 R2UR UR5, R3 ;  /* 0x00000000030522ca */ /* 0x000fda00000e0000 */
[----:B------:R1:W-:Y:S01]  /*2440*/  UTMALDG.3D.2CTA [UR8], [UR4], desc[URZ] ;  /* 0x0000ff08040075b4 */ /* 0x0003e20008211000 */
[----:B------:R-:W2:Y:S01]  /*2450*/  SYNCS.PHASECHK.TRANS64.TRYWAIT P0, [R0+URZ+0x50], R2 ;  /* 0x00005002000075a7 */ /* 0x000ea200080011ff */
[----:B-1----:R-:W-:Y:S01]  /*2460*/  R2UR.FILL UR10, R4 ;  /* 0x00000000040a72ca */ /* 0x002fe200004e0000 */
[----:B--2---:R-:W-:-:S14]  /*2470*/  @!P0 BRA `(.L_x_33) ;  /* 0x000001a000688947 */ /* 0x004fdc0003800000 */
.L_x_217:
[----:B------:R-:W-:Y:S05]  /*2480*/  @P1 BRA `(.L_x_34) ;  /* 0x00000000000c1947 */ /* 0x000fea0003800000 */
[----:B------:R-:W-:-:S13]  /*2490*/  ELECT P0, URZ, PT ;  /* 0x0000000000ff782f */ /* 0x000fda0003800000 */
[----:B------:R-:W-:-:S04]  /*24a0*/  @P0 MOV R2, 0x10000 ;  /* 0x0001000000020802 */ /* 0x000fc80000000f00 */
[----:B------:R2:W-:Y:S03]  /*24b0*/  @P0 SYNCS.ARRIVE.TRANS64 RZ, [R0+URZ+0x40], R2 ;  /* 0x0000400200ff09a7 */ /* 0x0005e600080000ff */
.L_x_34:
[----:B------:R-:W-:Y:S01]  /*24c0*/  ELECT P5, URZ, PT ;  /* 0x0000000000ff782f */ /* 0x000fe200038a0000 */
[----:B-12---:R-:W-:Y:S01]  /*24d0*/  VIADD R0, R0, 0x40 ;  /* 0x0000004000007836 */ /* 0x006fe20000000000 */
[----:B------:R-:W-:Y:S02]  /*24e0*/  ELECT P4, URZ, PT ;  /* 0x0000000000ff782f */ /* 0x000fe40003880000 */
[----:B------:R-:W-:Y:S02]  /*24f0*/  R2UR UR14, R39 ;  /* 0x00000000270e72ca */ /* 0x000fe400000e0000 */
[----:B------:R-:W-:Y:S02]  /*2500*/  ELECT P3, URZ, PT ;  /* 0x0000000000ff782f */ /* 0x000fe40003860000 */
[----:B------:R-:W-:Y:S02]  /*2510*/  MOV.SPILL R13, UR42 ;  /* 0x0000002a000d7c02 */ /* 0x000fe40009000f00 */
[----:B------:R-:W-:-:S02]  /*2520*/  ELECT P2, URZ, PT ;  /* 0x0000000000ff782f */ /* 0x000fc40003840000 */
[----:B------:R-:W-:Y:S01]  /*2530*/  MOV.SPILL R11, UR34 ;  /* 0x00000022000b7c02 */ /* 0x000fe20009000f00 */
[----:B------:R-:W-:Y:S01]  /*2540*/  UMOV UR42, URZ ;  /* 0x000000ff002a7c82 */ /* 0x000fe20008000000 */
[----:B------:R-:W-:Y:S01]  /*2550*/  MOV.SPILL R10, UR33 ;  /* 0x00000021000a7c02 */ /* 0x000fe20009000f00 */
[----:B------:R-:W-:Y:S01]  /*2560*/  UMOV UR44, UR77 ;  /* 0x0000004d002c7c82 */ /* 0x000fe20008000000 */
[----:B------:R-:W-:Y:S01]  /*2570*/  MOV.SPILL R9, UR26 ;  /* 0x0000001a00097c02 */ /* 0x000fe20009000f00 */
[----:B------:R-:W-:Y:S01]  /*2580*/  UMOV UR34, 0x40 ;  /* 0x0000004000227882 */ /* 0x000fe20000000000 */
[C---:B------:R-:W-:Y:S01]  /*2590*/  @P5 IADD3 R3, P0, PT, R28.reuse, 0x280, RZ ;  /* 0x000002801c035810 */ /* 0x040fe20007f1e0ff */
[----:B------:R-:W-:Y:S01]  /*25a0*/  UMOV UR36, UR77 ;  /* 0x0000004d00247c82 */ /* 0x000fe20008000000 */
[----:B------:R-:W-:Y:S01]  /*25b0*/  MOV.SPILL R8, UR18 ;  /* 0x0000001200087c02 */ /* 0x000fe20009000f00 */
[----:B------:R-:W-:Y:S01]  /*25c0*/  UMOV UR43, UR14 ;  /* 0x0000000e002b7c82 */ /* 0x000fe20008000000 */
[----:B------:R-:W-:Y:S01]  /*25d0*/  @P5 R2UR UR12, R3 ;  /* 0x00000000030c52ca */ /* 0x000fe200000e0000 */
[--C-:B------:R-:W-:Y:S01]  /*25e0*/  @P5 IMAD.X R2, RZ, RZ, R29.reuse, P0 ;  /* 0x000000ffff025224 */ /* 0x100fe200000e061d */
[----:B------:R-:W-:Y:S01]  /*25f0*/  @P4 IADD3 R6, P0, PT, R28, 0x280, RZ ;  /* 0x000002801c064810 */ /* 0x000fe20007f1e0ff */
[----:B------:R-:W-:Y:S01]  /*2600*/  UMOV UR35, UR14 ;  /* 0x0000000e00237c82 */ /* 0x000fe20008000000 */
[----:B------:R-:W-:Y:S01]  /*2610*/  UMOV UR26, 0x80 ;  /* 0x00000080001a7882 */ /* 0x000fe20000000000 */
[----:B------:R-:W-:Y:S01]  /*2620*/  UMOV UR27, UR14 ;  /* 0x0000000e001b7c82 */ /* 0x000fe20008000000 */
[----:B------:R-:W-:Y:S01]  /*2630*/  @P5 R2UR UR11, R2 ;  /* 0x00000000020b52ca */ /* 0x000fe200000e0000 */
[--C-:B------:R-:W-:Y:S01]  /*2640*/  @P4 IMAD.X R7, RZ, RZ, R29.reuse, P0 ;  /* 0x000000ffff074224 */ /* 0x100fe200000e061d */
[----:B------:R-:W-:Y:S01]  /*2650*/  @P3 IADD3 R5, P0, PT, R28, 0x280, RZ ;  /* 0x000002801c053810 */ /* 0x000fe20007f1e0ff */
[----:B------:R-:W-:Y:S01]  /*2660*/  UMOV UR28, UR77 ;  /* 0x0000004d001c7c82 */ /* 0x000fe20008000000 */
[----:B------:R-:W-:Y:S01]  /*2670*/  @P4 R2UR UR9, R6 ;  /* 0x00000000060942ca */ /* 0x000fe200000e0000 */
[----:B------:R-:W-:Y:S01]  /*2680*/  UMOV UR18, 0xc0 ;  /* 0x000000c000127882 */ /* 0x000fe20000000000 */
[----:B------:R-:W-:Y:S01]  /*2690*/  @P3 R2UR UR7, R5 ;  /* 0x00000000050732ca */ /* 0x000fe200000e0000 */
[--C-:B------:R-:W-:Y:S01]  /*26a0*/  @P3 IMAD.X R4, RZ, RZ, R29.reuse, P0 ;  /* 0x000000ffff043224 */ /* 0x100fe200000e061d */
[----:B------:R-:W-:Y:S01]  /*26b0*/  @P2 IADD3 R3, P0, PT, R28, 0x280, RZ ;  /* 0x000002801c032810 */ /* 0x000fe20007f1e0ff */
[----:B------:R-:W-:Y:S01]  /*26c0*/  UMOV UR19, UR14 ;  /* 0x0000000e00137c82 */ /* 0x000fe20008000000 */
[----:B------:R-:W-:Y:S01]  /*26d0*/  @P4 R2UR UR8, R7 ;  /* 0x00000000070842ca */ /* 0x000fe200000e0000 */
[----:B------:R-:W-:Y:S01]  /*26e0*/  UMOV UR20, UR77 ;  /* 0x0000004d00147c82 */ /* 0x000fe20008000000 */
[----:B------:R-:W-:Y:S01]  /*26f0*/  @P2 R2UR UR5, R3 ;  /* 0x00000000030522ca */ /* 0x000fe200000e0000 */
[----:B------:R-:W-:Y:S01]  /*2700*/  @P2 IMAD.X R2, RZ, RZ, R29, P0 ;  /* 0x000000ffff022224 */ /* 0x000fe200000e061d */
[----:B------:R-:W-:Y:S01]  /*2710*/  @P3 R2UR UR6, R4 ;  /* 0x00000000040632ca */ /* 0x000fe200000e0000 */
[----:B------:R-:W-:Y:S01]  /*2720*/  IMAD.U32 R3, RZ, RZ, UR11 ;  /* 0x0000000bff037e24 */ /* 0x000fe2000f8e00ff */
[----:B------:R-:W-:Y:S01]  /*2730*/  R2UR UR11, R0 ;  /* 0x00000000000b72ca */ /* 0x000fe200000e0000 */
[----:B------:R-:W-:Y:S01]  /*2740*/  IMAD R0, R14, 0x8000, R12 ;  /* 0x000080000e007824 */ /* 0x000fe200078e020c */
[----:B------:R-:W-:Y:S01]  /*2750*/  @P2 R2UR UR4, R2 ;  /* 0x00000000020422ca */ /* 0x000fe200000e0000 */
[----:B------:R-:W-:Y:S01]  /*2760*/  IMAD.U32 R2, RZ, RZ, UR12 ;  /* 0x0000000cff027e24 */ /* 0x000fe2000f8e00ff */
[----:B------:R-:W-:Y:S01]  /*2770*/  @P5 R2UR UR13, R3 ;  /* 0x00000000030d52ca */ /* 0x000fe200000e0000 */
[----:B------:R-:W-:-:S02]  /*2780*/  IMAD.U32 R4, RZ, RZ, UR7 ;  /* 0x00000007ff047e24 */ /* 0x000fc4000f8e00ff */
[----:B------:R-:W-:Y:S01]  /*2790*/  IMAD.U32 R7, RZ, RZ, UR8 ;  /* 0x00000008ff077e24 */ /* 0x000fe2000f8e00ff */
[----:B------:R-:W-:Y:S01]  /*27a0*/  @P5 R2UR UR12, R2 ;  /* 0x00000000020c52ca */ /* 0x000fe200000e0000 */
[----:B------:R-:W-:Y:S01]  /*27b0*/  IMAD.U32 R2, RZ, RZ, UR5 ;  /* 0x00000005ff027e24 */ /* 0x000fe2000f8e00ff */
[----:B------:R-:W-:Y:S01]  /*27c0*/  @P3 R2UR UR8, R4 ;  /* 0x00000000040832ca */ /* 0x000fe200000e0000 */
[----:B------:R-:W-:Y:S01]  /*27d0*/  IMAD.U32 R5, RZ, RZ, UR6 ;  /* 0x00000006ff057e24 */ /* 0x000fe2000f8e00ff */
[----:B------:R-:W-:Y:S01]  /*27e0*/  @P4 R2UR UR5, R7 ;  /* 0x00000000070542ca */ /* 0x000fe200000e0000 */
[----:B------:R-:W-:Y:S01]  /*27f0*/  @P5 VIADD R4, R0, 0x14800 ;  /* 0x0001480000045836 */ /* 0x000fe20000000000 */
[----:B------:R-:W-:Y:S01]  /*2800*/  @P2 R2UR UR6, R2 ;  /* 0x00000000020622ca */ /* 0x000fe200000e0000 */
[----:B------:R-:W-:Y:S01]  /*2810*/  IMAD.U32 R3, RZ, RZ, UR4 ;  /* 0x00000004ff037e24 */ /* 0x000fe2000f8e00ff */
[----:B------:R-:W-:Y:S01]  /*2820*/  ULOP3.LUT UR41, UR11, 0xfefffff8, URZ, 0xc0, !UPT ;  /* 0xfefffff80b297892 */ /* 0x000fe2000f8ec0ff */
[----:B------:R-:W-:Y:S01]  /*2830*/  IMAD.U32 R6, RZ, RZ, UR9 ;  /* 0x00000009ff067e24 */ /* 0x000fe2000f8e00ff */
[----:B------:R-:W-:Y:S01]  /*2840*/  @P5 R2UR UR40, R4 ;  /* 0x00000000042852ca */ /* 0x000fe200000e0000 */
[C---:B------:R-:W-:Y:S01]  /*2850*/  @P3 VIADD R2, R0.reuse, 0x18800 ;  /* 0x0001880000023836 */ /* 0x040fe20000000000 */
[----:B------:R-:W-:Y:S01]  /*2860*/  @P2 R2UR UR7, R3 ;  /* 0x00000000030722ca */ /* 0x000fe200000e0000 */
[----:B------:R-:W-:Y:S01]  /*2870*/  @P4 VIADD R3, R0, 0x16800 ;  /* 0x0001680000034836 */ /* 0x000fe20000000000 */
[----:B------:R-:W-:Y:S01]  /*2880*/  @P4 R2UR UR4, R6 ;  /* 0x00000000060442ca */ /* 0x000fe200000e0000 */
[----:B------:R-:W-:Y:S01]  /*2890*/  @P2 VIADD R0, R0, 0x1a800 ;  /* 0x0001a80000002836 */ /* 0x000fe20000000000 */
[----:B------:R-:W-:Y:S01]  /*28a0*/  @P3 R2UR UR9, R5 ;  /* 0x00000000050932ca */ /* 0x000fe200000e0000 */
[----:B------:R-:W-:Y:S01]  /*28b0*/  UMOV UR11, UR41 ;  /* 0x00000029000b7c82 */ /* 0x000fe20008000000 */
[----:B------:R-:W-:Y:S01]  /*28c0*/  @P4 R2UR UR32, R3 ;  /* 0x00000000032042ca */ /* 0x000fe200000e0000 */
[----:B------:R-:W-:Y:S01]  /*28d0*/  UMOV UR33, UR11 ;  /* 0x0000000b00217c82 */ /* 0x000fe20008000000 */
[----:B------:R-:W-:Y:S01]  /*28e0*/  @P3 R2UR UR24, R2 ;  /* 0x00000000021832ca */ /* 0x000fe200000e0000 */
[----:B------:R-:W-:Y:S01]  /*28f0*/  IMAD.U32 R2, R16, -0x80000000, RZ ;  /* 0x8000000010027824 */ /* 0x000fe200078e00ff */
[----:B------:R-:W-:Y:S01]  /*2900*/  @P2 R2UR UR16, R0 ;  /* 0x00000000001022ca */ /* 0x000fe200000e0000 */
[----:B------:R-:W-:Y:S01]  /*2910*/  IMAD R0, R15, 0x8, R12 ;  /* 0x000000080f007824 */ /* 0x000fe200078e020c */
[----:B------:R1:W-:Y:S01]  /*2920*/  UTMALDG.3D.2CTA [UR40], [UR12], desc[URZ] ;  /* 0x0000ff280c0075b4 */ /* 0x0003e20008211000 */
[----:B------:R-:W-:Y:S01]  /*2930*/  UMOV UR25, UR11 ;  /* 0x0000000b00197c82 */ /* 0x000fe20008000000 */
[----:B------:R-:W-:-:S05]  /*2940*/  UMOV UR17, UR11 ;  /* 0x0000000b00117c82 */ /* 0x000fca0008000000 */
[----:B------:R2:W-:Y:S02]  /*2950*/  UTMALDG.3D.2CTA [UR32], [UR4], desc[URZ] ;  /* 0x0000ff20040075b4 */ /* 0x0005e40008211000 */
[----:B------:R3:W-:Y:S02]  /*2960*/  UTMALDG.3D.2CTA [UR24], [UR8], desc[URZ] ;  /* 0x0000ff18080075b4 */ /* 0x0007e40008211000 */
[----:B------:R4:W-:Y:S01]  /*2970*/  UTMALDG.3D.2CTA [UR16], [UR6], desc[URZ] ;  /* 0x0000ff10060075b4 */ /* 0x0009e20008211000 */
[----:B------:R-:W5:Y:S01]  /*2980*/  SYNCS.PHASECHK.TRANS64.TRYWAIT P0, [R0+URZ+0x70], R2 ;  /* 0x00007002000075a7 */ /* 0x000f6200080011ff */
[----:B-1----:R-:W-:Y:S02]  /*2990*/  R2UR.FILL UR42, R13 ;  /* 0x000000000d2a72ca */ /* 0x002fe400004e0000 */
[----:B--2---:R-:W-:Y:S02]  /*29a0*/  R2UR.FILL UR34, R11 ;  /* 0x000000000b2272ca */ /* 0x004fe400004e0000 */
[----:B------:R-:W-:-:S02]  /*29b0*/  R2UR.FILL UR33, R10 ;  /* 0x000000000a2172ca */ /* 0x000fc400004e0000 */
[----:B---3--:R-:W-:Y:S02]  /*29c0*/  R2UR.FILL UR26, R9 ;  /* 0x00000000091a72ca */ /* 0x008fe400004e0000 */
[----:B----4-:R-:W-:Y:S01]  /*29d0*/  R2UR.FILL UR18, R8 ;  /* 0x00000000081272ca */ /* 0x010fe200004e0000 */
[----:B-----5:R-:W-:-:S14]  /*29e0*/  @!P0 BRA `(.L_x_35) ;  /* 0x0000019c00248947 */ /* 0x020fdc0003800000 */
.L_x_219:
[----:B------:R-:W-:Y:S05]  /*29f0*/  @P1 BRA `(.L_x_36) ;  /* 0x00000000000c1947 */ /* 0x000fea0003800000 */
[----:B------:R-:W-:-:S13]  /*2a00*/  ELECT P0, URZ, PT ;  /* 0x0000000000ff782f */ /* 0x000fda0003800000 */
[----:B------:R-:W-:-:S04]  /*2a10*/  @P0 MOV R2, 0x10000 ;  /* 0x0001000000020802 */ /* 0x000fc80000000f00 */
[----:B------:R2:W-:Y:S03]  /*2a20*/  @P0 SYNCS.ARRIVE.TRANS64 RZ, [R0+URZ+0x60], R2 ;  /* 0x0000600200ff09a7 */ /* 0x0005e600080000ff */
.L_x_36:
        /* <DEDUP_REMOVED lines=40> */
[----:B------:R-:W-:Y:S01]  /*2cb0*/  IMAD.U32 R6, RZ, RZ, UR9 ;  /* 0x00000009ff067e24 */ /* 0x000fe2000f8e00ff */
[----:B------:R-:W-:Y:S01]  /*2cc0*/  @P2 R2UR UR4, R2 ;  /* 0x00000000020422ca */ /* 0x000fe200000e0000 */
[----:B------:R-:W-:Y:S01]  /*2cd0*/  IMAD.U32 R2, RZ, RZ, UR12 ;  /* 0x0000000cff027e24 */ /* 0x000fe2000f8e00ff */
[----:B------:R-:W-:Y:S01]  /*2ce0*/  @P5 R2UR UR13, R3 ;  /* 0x00000000030d52ca */ /* 0x000fe200000e0000 */
[----:B------:R-:W-:-:S02]  /*2cf0*/  IMAD R0, R15, 0x8000, R12 ;  /* 0x000080000f007824 */ /* 0x000fc400078e020c */
[----:B------:R-:W-:Y:S01]  /*2d00*/  IMAD.U32 R4, RZ, RZ, UR7 ;  /* 0x00000007ff047e24 */ /* 0x000fe2000f8e00ff */
[----:B------:R-:W-:Y:S01]  /*2d10*/  @P5 R2UR UR12, R2 ;  /* 0x00000000020c52ca */ /* 0x000fe200000e0000 */
[----:B------:R-:W-:Y:S02]  /*2d20*/  IMAD.U32 R2, RZ, RZ, UR5 ;  /* 0x00000005ff027e24 */ /* 0x000fe4000f8e00ff */
[----:B------:R-:W-:Y:S02]  /*2d30*/  IMAD.U32 R5, RZ, RZ, UR6 ;  /* 0x00000006ff057e24 */ /* 0x000fe4000f8e00ff */
[----:B------:R-:W-:Y:S01]  /*2d40*/  IMAD.U32 R7, RZ, RZ, UR8 ;  /* 0x00000008ff077e24 */ /* 0x000fe2000f8e00ff */
[----:B------:R-:W-:Y:S01]  /*2d50*/  @P2 R2UR UR6, R2 ;  /* 0x00000000020622ca */ /* 0x000fe200000e0000 */
[----:B------:R-:W-:Y:S01]  /*2d60*/  IMAD.U32 R3, RZ, RZ, UR4 ;  /* 0x00000004ff037e24 */ /* 0x000fe2000f8e00ff */
[----:B------:R-:W-:Y:S01]  /*2d70*/  @P4 R2UR UR4, R6 ;  /* 0x00000000060442ca */ /* 0x000fe200000e0000 */
[C---:B------:R-:W-:Y:S01]  /*2d80*/  @P5 VIADD R6, R0.reuse, 0x24800 ;  /* 0x0002480000065836 */ /* 0x040fe20000000000 */
[----:B------:R-:W-:Y:S01]  /*2d90*/  @P4 R2UR UR5, R7 ;  /* 0x00000000070542ca */ /* 0x000fe200000e0000 */
[C---:B------:R-:W-:Y:S01]  /*2da0*/  @P3 VIADD R2, R0.reuse, 0x28800 ;  /* 0x0002880000023836 */ /* 0x040fe20000000000 */
[----:B------:R-:W-:Y:S01]  /*2db0*/  @P2 R2UR UR7, R3 ;  /* 0x00000000030722ca */ /* 0x000fe200000e0000 */
[----:B------:R-:W-:Y:S01]  /*2dc0*/  @P4 VIADD R3, R0, 0x26800 ;  /* 0x0002680000034836 */ /* 0x000fe20000000000 */
[----:B------:R-:W-:Y:S01]  /*2dd0*/  @P5 R2UR UR40, R6 ;  /* 0x00000000062852ca */ /* 0x000fe200000e0000 */
[----:B------:R-:W-:Y:S01]  /*2de0*/  @P2 VIADD R0, R0, 0x2a800 ;  /* 0x0002a80000002836 */ /* 0x000fe20000000000 */
[----:B------:R-:W-:Y:S01]  /*2df0*/  @P3 R2UR UR8, R4 ;  /* 0x00000000040832ca */ /* 0x000fe200000e0000 */
[----:B------:R-:W-:Y:S01]  /*2e00*/  ULOP3.LUT UR41, UR11, 0xfefffff8, URZ, 0xc0, !UPT ;  /* 0xfefffff80b297892 */ /* 0x000fe2000f8ec0ff */
[----:B------:R-:W-:Y:S01]  /*2e10*/  @P4 R2UR UR32, R3 ;  /* 0x00000000032042ca */ /* 0x000fe200000e0000 */
[----:B------:R-:W-:Y:S01]  /*2e20*/  IMAD.U32 R4, R38, -0x80000000, RZ ;  /* 0x8000000026047824 */ /* 0x000fe200078e00ff */
[----:B------:R-:W-:-:S02]  /*2e30*/  @P3 R2UR UR9, R5 ;  /* 0x00000000050932ca */ /* 0x000fc400000e0000 */
[----:B------:R-:W-:Y:S01]  /*2e40*/  @P3 R2UR UR24, R2 ;  /* 0x00000000021832ca */ /* 0x000fe200000e0000 */
[----:B------:R-:W-:Y:S01]  /*2e50*/  VIADD R2, R14, 0x1 ;  /* 0x000000010e027836 */ /* 0x000fe20000000000 */
[----:B------:R-:W-:Y:S01]  /*2e60*/  @P2 R2UR UR16, R0 ;  /* 0x00000000001022ca */ /* 0x000fe200000e0000 */
[----:B------:R-:W-:Y:S01]  /*2e70*/  UMOV UR11, UR41 ;  /* 0x00000029000b7c82 */ /* 0x000fe20008000000 */
[----:B------:R-:W-:Y:S01]  /*2e80*/  VIADD R0, R15, 0x1 ;  /* 0x000000010f007836 */ /* 0x000fe20000000000 */
[----:B------:R-:W-:Y:S01]  /*2e90*/  UMOV UR33, UR11 ;  /* 0x0000000b00217c82 */ /* 0x000fe20008000000 */
[----:B------:R1:W-:Y:S01]  /*2ea0*/  UTMALDG.3D.2CTA [UR40], [UR12], desc[URZ] ;  /* 0x0000ff280c0075b4 */ /* 0x0003e20008211000 */
[----:B------:R-:W-:Y:S01]  /*2eb0*/  UMOV UR25, UR11 ;  /* 0x0000000b00197c82 */ /* 0x000fe20008000000 */
[----:B------:R-:W-:Y:S01]  /*2ec0*/  UMOV UR17, UR11 ;  /* 0x0000000b00117c82 */ /* 0x000fe20008000000 */
[----:B------:R-:W-:Y:S02]  /*2ed0*/  ISETP.NE.AND P3, PT, R2, 0x2, PT ;  /* 0x000000020200780c */ /* 0x000fe40003f65270 */
[----:B------:R-:W-:-:S02]  /*2ee0*/  ISETP.NE.AND P2, PT, R0, 0x2, PT ;  /* 0x000000020000780c */ /* 0x000fc40003f45270 */
[----:B------:R-:W-:Y:S01]  /*2ef0*/  SEL R3, RZ, 0x1, P3 ;  /* 0x00000001ff037807 */ /* 0x000fe20001800000 */
[----:B------:R2:W-:Y:S01]  /*2f00*/  UTMALDG.3D.2CTA [UR32], [UR4], desc[URZ] ;  /* 0x0000ff20040075b4 */ /* 0x0005e20008211000 */
[----:B------:R-:W-:Y:S02]  /*2f10*/  SEL R20, RZ, 0x1, P2 ;  /* 0x00000001ff147807 */ /* 0x000fe40001000000 */
[----:B------:R-:W-:Y:S02]  /*2f20*/  LOP3.LUT R21, R21, R3, RZ, 0x3c, !PT ;  /* 0x0000000315157212 */ /* 0x000fe400078e3cff */
[----:B------:R-:W-:Y:S01]  /*2f30*/  LOP3.LUT R20, R16, R20, RZ, 0x3c, !PT ;  /* 0x0000001410147212 */ /* 0x000fe200078e3cff */
[----:B------:R3:W-:Y:S01]  /*2f40*/  UTMALDG.3D.2CTA [UR24], [UR8], desc[URZ] ;  /* 0x0000ff18080075b4 */ /* 0x0007e20008211000 */
[----:B------:R4:W-:Y:S01]  /*2f50*/  UTMALDG.3D.2CTA [UR16], [UR6], desc[URZ] ;  /* 0x0000ff10060075b4 */ /* 0x0009e20008211000 */
[----:B------:R-:W5:Y:S01]  /*2f60*/  SYNCS.PHASECHK.TRANS64.TRYWAIT P0, [R12+URZ+0x1b0], R4 ;  /* 0x0001b0040c0075a7 */ /* 0x000f6200080011ff */
[----:B-1----:R-:W-:-:S02]  /*2f70*/  R2UR.FILL UR42, R13 ;  /* 0x000000000d2a72ca */ /* 0x002fc400004e0000 */
[----:B--2---:R-:W-:Y:S02]  /*2f80*/  R2UR.FILL UR34, R11 ;  /* 0x000000000b2272ca */ /* 0x004fe400004e0000 */
[----:B------:R-:W-:Y:S02]  /*2f90*/  R2UR.FILL UR33, R10 ;  /* 0x000000000a2172ca */ /* 0x000fe400004e0000 */
[----:B---3--:R-:W-:Y:S02]  /*2fa0*/  R2UR.FILL UR26, R9 ;  /* 0x00000000091a72ca */ /* 0x008fe400004e0000 */
[----:B----4-:R-:W-:Y:S01]  /*2fb0*/  R2UR.FILL UR18, R8 ;  /* 0x00000000081272ca */ /* 0x010fe200004e0000 */
[----:B-----5:R-:W-:-:S14]  /*2fc0*/  @!P0 BRA `(.L_x_37) ;  /* 0x0000019400c48947 */ /* 0x020fdc0003800000 */
.L_x_221:
[----:B------:R-:W-:Y:S02]  /*2fd0*/  ISETP.GE.AND P0, PT, R33, 0x1, PT ;  /* 0x000000012100780c */ /* 0x000fe40003f06270 */
[----:B------:R-:W-:Y:S02]  /*2fe0*/  LOP3.LUT R30, R31, 0x1, RZ, 0x3c, !PT ;  /* 0x000000011f1e7812 */ /* 0x000fe400078e3cff */
[----:B------:R-:W-:Y:S02]  /*2ff0*/  LOP3.LUT R36, R36, 0x1, RZ, 0x3c, !PT ;  /* 0x0000000124247812 */ /* 0x000fe400078e3cff */
[----:B------:R-:W-:Y:S02]  /*3000*/  LOP3.LUT R34, R34, 0x1, RZ, 0x3c, !PT ;  /* 0x0000000122227812 */ /* 0x000fe400078e3cff */
[----:B------:R-:W-:Y:S02]  /*3010*/  LOP3.LUT R35, R35, 0x1, RZ, 0x3c, !PT ;  /* 0x0000000123237812 */ /* 0x000fe400078e3cff */
[----:B------:R-:W-:-:S02]  /*3020*/  SEL R16, R2, RZ, P3 ;  /* 0x000000ff02107207 */ /* 0x000fc40001800000 */
[----:B------:R-:W-:Y:S01]  /*3030*/  SEL R17, R0, RZ, P2 ;  /* 0x000000ff00117207 */ /* 0x000fe20001000000 */
[----:B------:R-:W-:Y:S05]  /*3040*/  @!P0 BRA `(.L_x_38) ;  /* 0x0000002800088947 */ /* 0x000fea0003800000 */
[----:B------:R-:W-:Y:S01]  /*3050*/  HFMA2 R22, -RZ, RZ, 0, 0 ;  /* 0x00000000ff167431 */ /* 0x000fe200000001ff */
.L_x_59:
[----:B------:R-:W-:-:S04]  /*3060*/  SHF.L.U32 R0, R30, 0x1f, RZ ;  /* 0x0000001f1e007819 */ /* 0x000fc800000006ff */
[----:B------:R-:W2:Y:S02]  /*3070*/  SYNCS.PHASECHK.TRANS64.TRYWAIT P0, [R12+URZ+0x18], R0 ;  /* 0x000018000c0075a7 */ /* 0x000ea400080011ff */
[----:B--2---:R-:W-:Y:S05]  /*3080*/  @!P0 BRA `(.L_x_39) ;  /* 0x0000019400ac8947 */ /* 0x004fea0003800000 */
.L_x_223:
[----:B------:R-:W-:Y:S05]  /*3090*/  @P1 BRA `(.L_x_40) ;  /* 0x00000000000c1947 */ /* 0x000fea0003800000 */
[----:B------:R-:W-:-:S13]  /*30a0*/  ELECT P0, URZ, PT ;  /* 0x0000000000ff782f */ /* 0x000fda0003800000 */
[----:B------:R-:W-:-:S04]  /*30b0*/  @P0 MOV R0, 0x4000 ;  /* 0x0000400000000802 */ /* 0x000fc80000000f00 */
[----:B------:R3:W-:Y:S03]  /*30c0*/  @P0 SYNCS.ARRIVE.TRANS64 RZ, [R12+URZ+0x10], R0 ;  /* 0x000010000cff09a7 */ /* 0x0007e600080000ff */
.L_x_40:
[----:B------:R-:W-:Y:S02]  /*30d0*/  ELECT P1, URZ, PT ;  /* 0x0000000000ff782f */ /* 0x000fe40003820000 */
[----:B------:R-:W-:Y:S01]  /*30e0*/  R2UR UR4, R22 ;  /* 0x00000000160472ca */ /* 0x000fe200000e0000 */
[----:B------:R-:W-:Y:S01]  /*30f0*/  IMAD R4, R16, 0x8, R12 ;  /* 0x0000000810047824 */ /* 0x000fe200078e020c */
[----:B------:R-:W-:Y:S01]  /*3100*/  R2UR UR7, R32 ;  /* 0x00000000200772ca */ /* 0x000fe200000e0000 */
[----:B------:R-:W-:Y:S01]  /*3110*/  UMOV UR20, UR77 ;  /* 0x0000004d00147c82 */ /* 0x000fe20008000000 */
[----:B------:R-:W-:Y:S02]  /*3120*/  R2UR UR17, R27 ;  /* 0x000000001b1172ca */ /* 0x000fe400000e0000 */
[----:B-1----:R-:W-:Y:S01]  /*3130*/  MOV.SPILL R5, UR18 ;  /* 0x0000001200057c02 */ /* 0x002fe20009000f00 */
[----:B------:R-:W-:-:S04]  /*3140*/  UMOV UR18, URZ ;  /* 0x000000ff00127c82 */ /* 0x000fc80008000000 */
[----:B------:R-:W-:Y:S02]  /*3150*/  @P1 IADD3 R2, P0, PT, R28, 0x200, RZ ;  /* 0x000002001c021810 */ /* 0x000fe40007f1e0ff */
[----:B------:R-:W-:Y:S02]  /*3160*/  UIMAD UR8, UR4, -0x100, UR15 ;  /* 0xffffff00040878a4 */ /* 0x000fe4000f8e020f */
[----:B------:R-:W-:Y:S01]  /*3170*/  @P1 R2UR UR6, R2 ;  /* 0x00000000020612ca */ /* 0x000fe200000e0000 */
[----:B---3--:R-:W-:-:S03]  /*3180*/  @P1 IMAD.X R0, RZ, RZ, R29, P0 ;  /* 0x000000ffff001224 */ /* 0x008fc600000e061d */
[----:B------:R-:W-:Y:S01]  /*3190*/  IMAD.U32 R19, RZ, RZ, UR8 ;  /* 0x00000008ff137e24 */ /* 0x000fe2000f8e00ff */
[----:B------:R-:W-:Y:S01]  /*31a0*/  UIADD3 UR8, UPT, UPT, UR8, -0x80, URZ ;  /* 0xffffff8008087890 */ /* 0x000fe2000fffe0ff */
[----:B------:R-:W-:Y:S01]  /*31b0*/  @P1 R2UR UR5, R0 ;  /* 0x00000000000512ca */ /* 0x000fe200000e0000 */
[----:B------:R-:W-:Y:S02]  /*31c0*/  @P1 VIADD R0, R12, 0x12800 ;  /* 0x000128000c001836 */ /* 0x000fe40000000000 */
[----:B------:R-:W-:Y:S02]  /*31d0*/  UIADD3 UR19, UPT, UPT, UR7, UR8, URZ ;  /* 0x0000000807137290 */ /* 0x000fe4000fffe0ff */
[----:B------:R-:W-:Y:S01]  /*31e0*/  IMAD.U32 R23, RZ, RZ, UR8 ;  /* 0x00000008ff177e24 */ /* 0x000fe2000f8e00ff */
[----:B------:R-:W-:Y:S01]  /*31f0*/  @P1 R2UR UR16, R0 ;  /* 0x00000000001012ca */ /* 0x000fe200000e0000 */
[----:B------:R-:W-:Y:S02]  /*3200*/  IMAD.U32 R2, RZ, RZ, UR6 ;  /* 0x00000006ff027e24 */ /* 0x000fe4000f8e00ff */
[----:B------:R-:W-:-:S02]  /*3210*/  IMAD.U32 R0, R21, -0x80000000, RZ ;  /* 0x8000000015007824 */ /* 0x000fc400078e00ff */
[----:B------:R-:W-:Y:S01]  /*3220*/  IMAD.U32 R18, RZ, RZ, UR19 ;  /* 0x00000013ff127e24 */ /* 0x000fe2000f8e00ff */
[----:B------:R-:W-:Y:S01]  /*3230*/  @P1 R2UR UR4, R2 ;  /* 0x00000000020412ca */ /* 0x000fe200000e0000 */
[----:B--2---:R-:W-:-:S05]  /*3240*/  IMAD.U32 R3, RZ, RZ, UR5 ;  /* 0x00000005ff037e24 */ /* 0x004fca000f8e00ff */
[----:B------:R-:W-:Y:S02]  /*3250*/  @P1 R2UR UR5, R3 ;  /* 0x00000000030512ca */ /* 0x000fe400000e0000 */
[----:B------:R-:W-:-:S11]  /*3260*/  ISETP.NE.AND P1, PT, R104, RZ, PT ;  /* 0x000000ff6800720c */ /* 0x000fd60003f25270 */
[----:B------:R1:W-:Y:S01]  /*3270*/  UTMALDG.3D.2CTA [UR16], [UR4], desc[URZ] ;  /* 0x0000ff10040075b4 */ /* 0x0003e20008211000 */
[----:B------:R-:W2:Y:S01]  /*3280*/  SYNCS.PHASECHK.TRANS64.TRYWAIT P0, [R4+URZ+0x50], R0 ;  /* 0x00005000040075a7 */ /* 0x000ea200080011ff */
[----:B-1----:R-:W-:Y:S01]  /*3290*/  R2UR.FILL UR18, R5 ;  /* 0x00000000051272ca */ /* 0x002fe200004e0000 */
[----:B--2---:R-:W-:-:S14]  /*32a0*/  @!P0 BRA `(.L_x_41) ;  /* 0x0000019400408947 */ /* 0x004fdc0003800000 */
.L_x_225:
[----:B------:R-:W-:Y:S05]  /*32b0*/  @P1 BRA `(.L_x_42) ;  /* 0x00000000000c1947 */ /* 0x000fea0003800000 */
[----:B------:R-:W-:-:S13]  /*32c0*/  ELECT P0, URZ, PT ;  /* 0x0000000000ff782f */ /* 0x000fda0003800000 */
[----:B------:R-:W-:-:S04]  /*32d0*/  @P0 MOV R0, 0x10000 ;  /* 0x0001000000000802 */ /* 0x000fc80000000f00 */
[----:B------:R2:W-:Y:S03]  /*32e0*/  @P0 SYNCS.ARRIVE.TRANS64 RZ, [R4+URZ+0x40], R0 ;  /* 0x0000400004ff09a7 */ /* 0x0005e600080000ff */
.L_x_42:
[----:B------:R-:W-:Y:S01]  /*32f0*/  ELECT P5, URZ, PT ;  /* 0x0000000000ff782f */ /* 0x000fe200038a0000 */
[----:B-12---:R-:W-:Y:S01]  /*3300*/  VIADD R4, R4, 0x40 ;  /* 0x0000004004047836 */ /* 0x006fe20000000000 */
[----:B------:R-:W-:Y:S01]  /*3310*/  ELECT P4, URZ, PT ;  /* 0x0000000000ff782f */ /* 0x000fe20003880000 */
[----:B------:R-:W-:Y:S01]  /*3320*/  IMAD R8, R16, 0x8000, R12 ;  /* 0x0000800010087824 */ /* 0x000fe200078e020c */
[----:B------:R-:W-:Y:S02]  /*3330*/  ELECT P3, URZ, PT ;  /* 0x0000000000ff782f */ /* 0x000fe40003860000 */
[----:B------:R-:W-:Y:S02]  /*3340*/  R2UR UR19, R18 ;  /* 0x00000000121372ca */ /* 0x000fe400000e0000 */
[----:B------:R-:W-:Y:S02]  /*3350*/  ELECT P2, URZ, PT ;  /* 0x0000000000ff782f */ /* 0x000fe40003840000 */
[----:B------:R-:W-:Y:S01]  /*3360*/  R2UR UR14, R4 ;  /* 0x00000000040e72ca */ /* 0x000fe200000e0000 */
[----:B------:R-:W-:Y:S01]  /*3370*/  UMOV UR44, UR77 ;  /* 0x0000004d002c7c82 */ /* 0x000fe20008000000 */
[----:B------:R-:W-:Y:S01]  /*3380*/  MOV.SPILL R9, UR42 ;  /* 0x0000002a00097c02 */ /* 0x000fe20009000f00 */
[----:B------:R-:W-:Y:S01]  /*3390*/  UMOV UR42, URZ ;  /* 0x000000ff002a7c82 */ /* 0x000fe20008000000 */
[----:B------:R-:W-:Y:S01]  /*33a0*/  MOV.SPILL R14, UR34 ;  /* 0x00000022000e7c02 */ /* 0x000fe20009000f00 */
[----:B------:R-:W-:Y:S01]  /*33b0*/  UMOV UR34, 0x40 ;  /* 0x0000004000227882 */ /* 0x000fe20000000000 */
[----:B------:R-:W-:Y:S01]  /*33c0*/  @P5 IADD3 R2, P0, PT, R28, 0x280, RZ ;  /* 0x000002801c025810 */ /* 0x000fe20007f1e0ff */
[----:B------:R-:W-:Y:S01]  /*33d0*/  UMOV UR36, UR77 ;  /* 0x0000004d00247c82 */ /* 0x000fe20008000000 */
[----:B------:R-:W-:Y:S01]  /*33e0*/  MOV.SPILL R13, UR33 ;  /* 0x00000021000d7c02 */ /* 0x000fe20009000f00 */
[----:B------:R-:W-:Y:S01]  /*33f0*/  UMOV UR28, UR77 ;  /* 0x0000004d001c7c82 */ /* 0x000fe20008000000 */
[----:B------:R-:W-:Y:S01]  /*3400*/  @P5 R2UR UR5, R2 ;  /* 0x00000000020552ca */ /* 0x000fe200000e0000 */
[--C-:B------:R-:W-:Y:S01]  /*3410*/  @P5 IMAD.X R0, RZ, RZ, R29.reuse, P0 ;  /* 0x000000ffff005224 */ /* 0x100fe200000e061d */
[----:B------:R-:W-:Y:S01]  /*3420*/  @P4 IADD3 R3, P0, PT, R28, 0x280, RZ ;  /* 0x000002801c034810 */ /* 0x000fe20007f1e0ff */
[----:B------:R-:W-:Y:S01]  /*3430*/  ULOP3.LUT UR41, UR14, 0xfefffff8, URZ, 0xc0, !UPT ;  /* 0xfefffff80e297892 */ /* 0x000fe2000f8ec0ff */
[----:B------:R-:W-:Y:S01]  /*3440*/  MOV.SPILL R11, UR26 ;  /* 0x0000001a000b7c02 */ /* 0x000fe20009000f00 */
        /* <DEDUP_REMOVED lines=17> */
[----:B------:R-:W-:Y:S01]  /*3560*/  MOV.SPILL R10, UR18 ;  /* 0x00000012000a7c02 */ /* 0x000fe20009000f00 */
[----:B------:R-:W-:Y:S01]  /*3570*/  IMAD.U32 R2, RZ, RZ, UR5 ;  /* 0x00000005ff027e24 */ /* 0x000fe2000f8e00ff */
[----:B------:R-:W-:Y:S01]  /*3580*/  @P2 R2UR UR4, R4 ;  /* 0x00000000040422ca */ /* 0x000fe200000e0000 */
[----:B------:R-:W-:Y:S01]  /*3590*/  @P5 VIADD R0, R8, 0x14800 ;  /* 0x0001480008005836 */ /* 0x000fe20000000000 */
[----:B------:R-:W-:Y:S01]  /*35a0*/  UMOV UR18, 0xc0 ;  /* 0x000000c000127882 */ /* 0x000fe20000000000 */
[----:B------:R-:W-:Y:S01]  /*35b0*/  IMAD.U32 R7, RZ, RZ, UR8 ;  /* 0x00000008ff077e24 */ /* 0x000fe2000f8e00ff */
[----:B------:R-:W-:Y:S01]  /*35c0*/  @P5 R2UR UR8, R2 ;  /* 0x00000000020852ca */ /* 0x000fe200000e0000 */
        /* <DEDUP_REMOVED lines=15> */
[----:B------:R1:W-:Y:S01]  /*36c0*/  UTMALDG.3D.2CTA [UR40], [UR8], desc[URZ] ;  /* 0x0000ff28080075b4 */ /* 0x0003e20008211000 */
[----:B------:R-:W-:-:S02]  /*36d0*/  @P3 R2UR UR13, R5 ;  /* 0x00000000050d32ca */ /* 0x000fc400000e0000 */
[----:B------:R-:W-:Y:S01]  /*36e0*/  @P3 R2UR UR24, R2 ;  /* 0x00000000021832ca */ /* 0x000fe200000e0000 */
[----:B------:R-:W-:Y:S01]  /*36f0*/  IMAD.U32 R2, R20, -0x80000000, RZ ;  /* 0x8000000014027824 */ /* 0x000fe200078e00ff */
[----:B------:R-:W-:Y:S02]  /*3700*/  @P2 R2UR UR5, R3 ;  /* 0x00000000030522ca */ /* 0x000fe400000e0000 */
[----:B------:R-:W-:Y:S01]  /*3710*/  @P2 R2UR UR16, R0 ;  /* 0x00000000001022ca */ /* 0x000fe200000e0000 */
[----:B------:R-:W-:Y:S01]  /*3720*/  IMAD R0, R17, 0x8, R12 ;  /* 0x0000000811007824 */ /* 0x000fe200078e020c */
[----:B-1----:R-:W-:Y:S01]  /*3730*/  UMOV UR8, UR41 ;  /* 0x0000002900087c82 */ /* 0x002fe20008000000 */
[----:B------:R-:W-:Y:S01]  /*3740*/  R2UR.FILL UR42, R9 ;  /* 0x00000000092a72ca */ /* 0x000fe200004e0000 */
[----:B------:R-:W-:Y:S01]  /*3750*/  UMOV UR33, UR8 ;  /* 0x0000000800217c82 */ /* 0x000fe20008000000 */
[----:B------:R-:W-:Y:S01]  /*3760*/  UMOV UR25, UR8 ;  /* 0x0000000800197c82 */ /* 0x000fe20008000000 */
[----:B------:R1:W-:Y:S01]  /*3770*/  UTMALDG.3D.2CTA [UR32], [UR6], desc[URZ] ;  /* 0x0000ff20060075b4 */ /* 0x0003e20008211000 */
[----:B------:R-:W-:-:S02]  /*3780*/  UMOV UR17, UR8 ;  /* 0x0000000800117c82 */ /* 0x000fc40008000000 */
[----:B------:R2:W-:Y:S04]  /*3790*/  UTMALDG.3D.2CTA [UR24], [UR12], desc[URZ] ;  /* 0x0000ff180c0075b4 */ /* 0x0005e80008211000 */
[----:B------:R3:W-:Y:S01]  /*37a0*/  UTMALDG.3D.2CTA [UR16], [UR4], desc[URZ] ;  /* 0x0000ff10040075b4 */ /* 0x0007e20008211000 */
[----:B------:R-:W4:Y:S01]  /*37b0*/  SYNCS.PHASECHK.TRANS64.TRYWAIT P0, [R0+URZ+0x70], R2 ;  /* 0x00007002000075a7 */ /* 0x000f2200080011ff */
[----:B-1----:R-:W-:Y:S02]  /*37c0*/  R2UR.FILL UR34, R14 ;  /* 0x000000000e2272ca */ /* 0x002fe400004e0000 */
[----:B------:R-:W-:Y:S02]  /*37d0*/  R2UR.FILL UR33, R13 ;  /* 0x000000000d2172ca */ /* 0x000fe400004e0000 */
[----:B--2---:R-:W-:-:S02]  /*37e0*/  R2UR.FILL UR26, R11 ;  /* 0x000000000b1a72ca */ /* 0x004fc400004e0000 */
[----:B---3--:R-:W-:Y:S01]  /*37f0*/  R2UR.FILL UR18, R10 ;  /* 0x000000000a1272ca */ /* 0x008fe200004e0000 */
[----:B----4-:R-:W-:-:S14]  /*3800*/  @!P0 BRA `(.L_x_43) ;  /* 0x0000019000048947 */ /* 0x010fdc0003800000 */
.L_x_227:
[----:B------:R-:W-:Y:S05]  /*3810*/  @P1 BRA `(.L_x_44) ;  /* 0x00000000000c1947 */ /* 0x000fea0003800000 */
[----:B------:R-:W-:-:S13]  /*3820*/  ELECT P0, URZ, PT ;  /* 0x0000000000ff782f */ /* 0x000fda0003800000 */
[----:B------:R-:W-:-:S04]  /*3830*/  @P0 MOV R2, 0x10000 ;  /* 0x0001000000020802 */ /* 0x000fc80000000f00 */
[----:B------:R2:W-:Y:S03]  /*3840*/  @P0 SYNCS.ARRIVE.TRANS64 RZ, [R0+URZ+0x60], R2 ;  /* 0x0000600200ff09a7 */ /* 0x0005e600080000ff */
.L_x_44:
[----:B------:R-:W-:Y:S01]  /*3850*/  ELECT P5, URZ, PT ;  /* 0x0000000000ff782f */ /* 0x000fe200038a0000 */
[----:B-12---:R-:W-:Y:S01]  /*3860*/  VIADD R0, R0, 0x60 ;  /* 0x0000006000007836 */ /* 0x006fe20000000000 */
[----:B------:R-:W-:Y:S01]  /*3870*/  ELECT P4, URZ, PT ;  /* 0x0000000000ff782f */ /* 0x000fe20003880000 */
[----:B------:R-:W-:Y:S01]  /*3880*/  VIADD R9, R16, 0x1 ;  /* 0x0000000110097836 */ /* 0x000fe20000000000 */
[----:B------:R-:W-:Y:S01]  /*3890*/  ELECT P3, URZ, PT ;  /* 0x0000000000ff782f */ /* 0x000fe20003860000 */
[----:B------:R-:W-:Y:S01]  /*38a0*/  IMAD R8, R17, 0x8000, R12 ;  /* 0x0000800011087824 */ /* 0x000fe200078e020c */
[----:B------:R-:W-:Y:S02]  /*38b0*/  ELECT P2, URZ, PT ;  /* 0x0000000000ff782f */ /* 0x000fe40003840000 */
[----:B------:R-:W-:Y:S01]  /*38c0*/  R2UR UR14, R0 ;  /* 0x00000000000e72ca */ /* 0x000fe200000e0000 */
[----:B------:R-:W-:Y:S01]  /*38d0*/  UMOV UR44, UR77 ;  /* 0x0000004d002c7c82 */ /* 0x000fe20008000000 */
[----:B------:R-:W-:Y:S01]  /*38e0*/  R2UR UR19, R18 ;  /* 0x00000000121372ca */ /* 0x000fe200000e0000 */
[----:B------:R-:W-:Y:S01]  /*38f0*/  UMOV UR36, UR77 ;  /* 0x0000004d00247c82 */ /* 0x000fe20008000000 */
[----:B------:R-:W-:Y:S01]  /*3900*/  MOV.SPILL R10, UR42 ;  /* 0x0000002a000a7c02 */ /* 0x000fe20009000f00 */
[----:B------:R-:W-:Y:S01]  /*3910*/  UMOV UR42, URZ ;  /* 0x000000ff002a7c82 */ /* 0x000fe20008000000 */
[C---:B------:R-:W-:Y:S01]  /*3920*/  @P5 IADD3 R3, P0, PT, R28.reuse, 0x300, RZ ;  /* 0x000003001c035810 */ /* 0x040fe20007f1e0ff */
[----:B------:R-:W-:Y:S01]  /*3930*/  UMOV UR28, UR77 ;  /* 0x0000004d001c7c82 */ /* 0x000fe20008000000 */
[----:B------:R-:W-:Y:S01]  /*3940*/  MOV.SPILL R13, UR34 ;  /* 0x00000022000d7c02 */ /* 0x000fe20009000f00 */
[----:B------:R-:W-:Y:S01]  /*3950*/  UMOV UR34, 0x40 ;  /* 0x0000004000227882 */ /* 0x000fe20000000000 */
        /* <DEDUP_REMOVED lines=15> */
[----:B------:R-:W-:Y:S01]  /*3a50*/  UMOV UR20, UR77 ;  /* 0x0000004d00147c82 */ /* 0x000fe20008000000 */
[----:B------:R-:W-:Y:S01]  /*3a60*/  @P3 R2UR UR9, R4 ;  /* 0x00000000040932ca */ /* 0x000fe200000e0000 */
[----:B------:R-:W-:Y:S01]  /*3a70*/  @P5 VIADD R4, R8, 0x24800 ;  /* 0x0002480008045836 */ /* 0x000fe20000000000 */
[----:B------:R-:W-:Y:S01]  /*3a80*/  @P2 R2UR UR7, R0 ;  /* 0x00000000000722ca */ /* 0x000fe200000e0000 */
[----:B------:R-:W-:Y:S01]  /*3a90*/  @P2 IMAD.X R0, RZ, RZ, R29, P0 ;  /* 0x000000ffff002224 */ /* 0x000fe200000e061d */
[----:B------:R-:W-:Y:S01]  /*3aa0*/  ISETP.NE.AND P0, PT, R9, 0x2, PT ;  /* 0x000000020900780c */ /* 0x000fe20003f05270 */
[----:B------:R-:W-:Y:S01]  /*3ab0*/  IMAD.U32 R6, RZ, RZ, UR12 ;  /* 0x0000000cff067e24 */ /* 0x000fe2000f8e00ff */
[----:B------:R-:W-:Y:S01]  /*3ac0*/  @P3 R2UR UR8, R2 ;  /* 0x00000000020832ca */ /* 0x000fe200000e0000 */
[----:B------:R-:W-:Y:S01]  /*3ad0*/  IMAD.U32 R2, RZ, RZ, UR5 ;  /* 0x00000005ff027e24 */ /* 0x000fe2000f8e00ff */
[----:B------:R-:W-:Y:S01]  /*3ae0*/  @P2 R2UR UR6, R0 ;  /* 0x00000000000622ca */ /* 0x000fe200000e0000 */
[----:B------:R-:W-:Y:S01]  /*3af0*/  IMAD.U32 R3, RZ, RZ, UR4 ;  /* 0x00000004ff037e24 */ /* 0x000fe2000f8e00ff */
[----:B------:R-:W-:Y:S01]  /*3b00*/  SEL R0, RZ, 0x1, P0 ;  /* 0x00000001ff007807 */ /* 0x000fe20000000000 */
[----:B------:R-:W-:Y:S01]  /*3b10*/  IMAD.U32 R7, RZ, RZ, UR11 ;  /* 0x0000000bff077e24 */ /* 0x000fe2000f8e00ff */
[----:B------:R-:W-:-:S02]  /*3b20*/  @P5 R2UR UR4, R2 ;  /* 0x00000000020452ca */ /* 0x000fc400000e0000 */
[----:B------:R-:W-:Y:S01]  /*3b30*/  LOP3.LUT R21, R21, R0, RZ, 0x3c, !PT ;  /* 0x0000000015157212 */ /* 0x000fe200078e3cff */
[----:B------:R-:W-:Y:S01]  /*3b40*/  IMAD.U32 R2, RZ, RZ, UR7 ;  /* 0x00000007ff027e24 */ /* 0x000fe2000f8e00ff */
[----:B------:R-:W-:Y:S01]  /*3b50*/  @P5 R2UR UR5, R3 ;  /* 0x00000000030552ca */ /* 0x000fe200000e0000 */
[----:B------:R-:W-:Y:S01]  /*3b60*/  @P4 VIADD R0, R8, 0x26800 ;  /* 0x0002680008004836 */ /* 0x000fe20000000000 */
[----:B------:R-:W-:Y:S01]  /*3b70*/  @P5 R2UR UR40, R4 ;  /* 0x00000000042852ca */ /* 0x000fe200000e0000 */
        /* <DEDUP_REMOVED lines=9> */
[----:B------:R-:W-:-:S02]  /*3c10*/  @P3 R2UR UR12, R4 ;  /* 0x00000000040c32ca */ /* 0x000fc400000e0000 */
[----:B------:R-:W-:Y:S01]  /*3c20*/  @P3 R2UR UR13, R5 ;  /* 0x00000000050d32ca */ /* 0x000fe200000e0000 */
[----:B------:R1:W-:Y:S01]  /*3c30*/  UTMALDG.3D.2CTA [UR40], [UR4], desc[URZ] ;  /* 0x0000ff28040075b4 */ /* 0x0003e20008211000 */
[----:B------:R-:W-:Y:S01]  /*3c40*/  @P3 R2UR UR24, R2 ;  /* 0x00000000021832ca */ /* 0x000fe200000e0000 */
[----:B------:R-:W-:Y:S01]  /*3c50*/  IMAD.U32 R2, R21, -0x80000000, RZ ;  /* 0x8000000015027824 */ /* 0x000fe200078e00ff */
[----:B------:R-:W-:Y:S02]  /*3c60*/  @P2 R2UR UR7, R3 ;  /* 0x00000000030722ca */ /* 0x000fe400000e0000 */
[----:B------:R-:W-:Y:S02]  /*3c70*/  @P2 R2UR UR16, R0 ;  /* 0x00000000001022ca */ /* 0x000fe400000e0000 */
[----:B------:R-:W-:Y:S02]  /*3c80*/  SEL R9, R9, RZ, P0 ;  /* 0x000000ff09097207 */ /* 0x000fe40000000000 */
[----:B------:R-:W-:Y:S01]  /*3c90*/  MOV.SPILL R15, UR26 ;  /* 0x0000001a000f7c02 */ /* 0x000fe20009000f00 */
[----:B------:R-:W-:Y:S01]  /*3ca0*/  UMOV UR26, 0x80 ;  /* 0x00000080001a7882 */ /* 0x000fe20000000000 */
[----:B------:R-:W-:Y:S01]  /*3cb0*/  MOV.SPILL R14, UR18 ;  /* 0x00000012000e7c02 */ /* 0x000fe20009000f00 */
[----:B------:R-:W-:Y:S01]  /*3cc0*/  IMAD R0, R9, 0x8, R12 ;  /* 0x0000000809007824 */ /* 0x000fe200078e020c */
[----:B------:R-:W-:Y:S01]  /*3cd0*/  UMOV UR18, 0xc0 ;  /* 0x000000c000127882 */ /* 0x000fe20000000000 */
[----:B-1----:R-:W-:Y:S01]  /*3ce0*/  UMOV UR4, UR41 ;  /* 0x0000002900047c82 */ /* 0x002fe20008000000 */
[----:B------:R-:W-:Y:S01]  /*3cf0*/  R2UR.FILL UR42, R10 ;  /* 0x000000000a2a72ca */ /* 0x000fe200004e0000 */
[----:B------:R-:W-:Y:S01]  /*3d00*/  UMOV UR33, UR4 ;  /* 0x0000000400217c82 */ /* 0x000fe20008000000 */
[----:B------:R-:W-:Y:S01]  /*3d10*/  UMOV UR25, UR4 ;  /* 0x0000000400197c82 */ /* 0x000fe20008000000 */
[----:B------:R1:W-:Y:S01]  /*3d20*/  UTMALDG.3D.2CTA [UR32], [UR8], desc[URZ] ;  /* 0x0000ff20080075b4 */ /* 0x0003e20008211000 */
[----:B------:R-:W-:Y:S01]  /*3d30*/  UMOV UR17, UR4 ;  /* 0x0000000400117c82 */ /* 0x000fe20008000000 */
[----:B------:R2:W-:Y:S01]  /*3d40*/  UTMALDG.3D.2CTA [UR24], [UR12], desc[URZ] ;  /* 0x0000ff180c0075b4 */ /* 0x0005e20008211000 */
[----:B------:R3:W-:Y:S01]  /*3d50*/  UTMALDG.3D.2CTA [UR16], [UR6], desc[URZ] ;  /* 0x0000ff10060075b4 */ /* 0x0007e20008211000 */
[----:B------:R-:W4:Y:S01]  /*3d60*/  SYNCS.PHASECHK.TRANS64.TRYWAIT P0, [R0+URZ+0x50], R2 ;  /* 0x00005002000075a7 */ /* 0x000f2200080011ff */
[----:B-1----:R-:W-:-:S02]  /*3d70*/  R2UR.FILL UR34, R13 ;  /* 0x000000000d2272ca */ /* 0x002fc400004e0000 */
[----:B------:R-:W-:Y:S02]  /*3d80*/  R2UR.FILL UR33, R11 ;  /* 0x000000000b2172ca */ /* 0x000fe400004e0000 */
[----:B--2---:R-:W-:Y:S02]  /*3d90*/  R2UR.FILL UR26, R15 ;  /* 0x000000000f1a72ca */ /* 0x004fe400004e0000 */
[----:B---3--:R-:W-:Y:S01]  /*3da0*/  R2UR.FILL UR18, R14 ;  /* 0x000000000e1272ca */ /* 0x008fe200004e0000 */
[----:B----4-:R-:W-:-:S14]  /*3db0*/  @!P0 BRA `(.L_x_45) ;  /* 0x0000018800b08947 */ /* 0x010fdc0003800000 */
.L_x_229:
[----:B------:R-:W-:Y:S05]  /*3dc0*/  @P1 BRA `(.L_x_46) ;  /* 0x00000000000c1947 */ /* 0x000fea0003800000 */
[----:B------:R-:W-:-:S13]  /*3dd0*/  ELECT P0, URZ, PT ;  /* 0x0000000000ff782f */ /* 0x000fda0003800000 */
[----:B------:R-:W-:-:S04]  /*3de0*/  @P0 MOV R2, 0x10000 ;  /* 0x0001000000020802 */ /* 0x000fc80000000f00 */
[----:B------:R2:W-:Y:S03]  /*3df0*/  @P0 SYNCS.ARRIVE.TRANS64 RZ, [R0+URZ+0x40], R2 ;  /* 0x0000400200ff09a7 */ /* 0x0005e600080000ff */
.L_x_46:
[----:B------:R-:W-:Y:S01]  /*3e00*/  ELECT P4, URZ, PT ;  /* 0x0000000000ff782f */ /* 0x000fe20003880000 */
[----:B-12---:R-:W-:Y:S01]  /*3e10*/  VIADD R0, R0, 0x40 ;  /* 0x0000004000007836 */ /* 0x006fe20000000000 */
[----:B------:R-:W-:Y:S01]  /*3e20*/  ELECT P3, URZ, PT ;  /* 0x0000000000ff782f */ /* 0x000fe20003860000 */
[----:B------:R-:W-:Y:S01]  /*3e30*/  VIADD R6, R17, 0x1 ;  /* 0x0000000111067836 */ /* 0x000fe20000000000 */
[----:B------:R-:W-:Y:S01]  /*3e40*/  MOV.SPILL R8, UR26 ;  /* 0x0000001a00087c02 */ /* 0x000fe20009000f00 */
[----:B------:R-:W-:Y:S01]  /*3e50*/  UMOV UR28, UR77 ;  /* 0x0000004d001c7c82 */ /* 0x000fe20008000000 */
[----:B------:R-:W-:Y:S01]  /*3e60*/  R2UR UR8, R0 ;  /* 0x00000000000872ca */ /* 0x000fe200000e0000 */
[----:B------:R-:W-:Y:S01]  /*3e70*/  IMAD R0, R9, 0x8000, R12 ;  /* 0x0000800009007824 */ /* 0x000fe200078e020c */
[----:B------:R-:W-:Y:S01]  /*3e80*/  R2UR UR27, R19 ;  /* 0x00000000131b72ca */ /* 0x000fe200000e0000 */
[----:B------:R-:W-:Y:S01]  /*3e90*/  UMOV UR20, UR77 ;  /* 0x0000004d00147c82 */ /* 0x000fe20008000000 */
[----:B------:R-:W-:-:S02]  /*3ea0*/  R2UR UR26, R26 ;  /* 0x000000001a1a72ca */ /* 0x000fc400000e0000 */
[----:B------:R-:W-:Y:S02]  /*3eb0*/  MOV.SPILL R7, UR18 ;  /* 0x0000001200077c02 */ /* 0x000fe40009000f00 */
[C---:B------:R-:W-:Y:S02]  /*3ec0*/  @P4 IADD3 R2, P2, PT, R28.reuse, 0x380, RZ ;  /* 0x000003801c024810 */ /* 0x040fe40007f5e0ff */
[----:B------:R-:W-:Y:S02]  /*3ed0*/  @P3 IADD3 R3, P0, PT, R28, 0x380, RZ ;  /* 0x000003801c033810 */ /* 0x000fe40007f1e0ff */
[----:B------:R-:W-:Y:S01]  /*3ee0*/  @P4 R2UR UR7, R2 ;  /* 0x00000000020742ca */ /* 0x000fe200000e0000 */
[--C-:B------:R-:W-:Y:S01]  /*3ef0*/  @P4 IMAD.X R4, RZ, RZ, R29.reuse, P2 ;  /* 0x000000ffff044224 */ /* 0x100fe200010e061d */
[----:B------:R-:W-:Y:S01]  /*3f00*/  @P3 R2UR UR5, R3 ;  /* 0x00000000030532ca */ /* 0x000fe200000e0000 */
[----:B------:R-:W-:Y:S01]  /*3f10*/  @P3 IMAD.X R2, RZ, RZ, R29, P0 ;  /* 0x000000ffff023224 */ /* 0x000fe200000e061d */
[----:B------:R-:W-:Y:S01]  /*3f20*/  ISETP.NE.AND P0, PT, R6, 0x2, PT ;  /* 0x000000020600780c */ /* 0x000fe20003f05270 */
[----:B------:R-:W-:Y:S01]  /*3f30*/  ULOP3.LUT UR25, UR8, 0xfefffff8, URZ, 0xc0, !UPT ;  /* 0xfefffff808197892 */ /* 0x000fe2000f8ec0ff */
[----:B------:R-:W-:Y:S01]  /*3f40*/  @P4 R2UR UR6, R4 ;  /* 0x00000000040642ca */ /* 0x000fe200000e0000 */
[----:B------:R-:W-:Y:S01]  /*3f50*/  UMOV UR19, UR27 ;  /* 0x0000001b00137c82 */ /* 0x000fe20008000000 */
[----:B------:R-:W-:-:S02]  /*3f60*/  @P3 R2UR UR4, R2 ;  /* 0x00000000020432ca */ /* 0x000fc400000e0000 */
[----:B------:R-:W-:Y:S02]  /*3f70*/  R2UR UR18, R25 ;  /* 0x00000000191272ca */ /* 0x000fe400000e0000 */
[----:B------:R-:W-:Y:S01]  /*3f80*/  SEL R11, R6, RZ, P0 ;  /* 0x000000ff060b7207 */ /* 0x000fe20000000000 */
[----:B------:R-:W-:Y:S01]  /*3f90*/  IMAD.U32 R4, RZ, RZ, UR7 ;  /* 0x00000007ff047e24 */ /* 0x000fe2000f8e00ff */
[----:B------:R-:W-:Y:S01]  /*3fa0*/  UMOV UR17, UR25 ;  /* 0x0000001900117c82 */ /* 0x000fe20008000000 */
[----:B------:R-:W-:-:S04]  /*3fb0*/  IMAD.U32 R2, RZ, RZ, UR5 ;  /* 0x00000005ff027e24 */ /* 0x000fc8000f8e00ff */
[----:B------:R-:W-:Y:S01]  /*3fc0*/  IMAD.U32 R5, RZ, RZ, UR6 ;  /* 0x00000006ff057e24 */ /* 0x000fe2000f8e00ff */
[----:B------:R-:W-:Y:S01]  /*3fd0*/  @P4 R2UR UR6, R4 ;  /* 0x00000000040642ca */ /* 0x000fe200000e0000 */
[C---:B------:R-:W-:Y:S02]  /*3fe0*/  @P4 VIADD R4, R0.reuse, 0x14800 ;  /* 0x0001480000044836 */ /* 0x040fe40000000000 */
[----:B------:R-:W-:Y:S01]  /*3ff0*/  IMAD.U32 R3, RZ, RZ, UR4 ;  /* 0x00000004ff037e24 */ /* 0x000fe2000f8e00ff */
[----:B------:R-:W-:Y:S01]  /*4000*/  @P4 R2UR UR7, R5 ;  /* 0x00000000050742ca */ /* 0x000fe200000e0000 */
[----:B------:R-:W-:Y:S01]  /*4010*/  @P3 VIADD R0, R0, 0x18800 ;  /* 0x0001880000003836 */ /* 0x000fe20000000000 */
[----:B------:R-:W-:Y:S02]  /*4020*/  @P4 R2UR UR24, R4 ;  /* 0x00000000041842ca */ /* 0x000fe400000e0000 */
[----:B------:R-:W-:Y:S02]  /*4030*/  @P3 R2UR UR4, R2 ;  /* 0x00000000020432ca */ /* 0x000fe400000e0000 */
[----:B------:R-:W-:-:S02]  /*4040*/  @P3 R2UR UR5, R3 ;  /* 0x00000000030532ca */ /* 0x000fc400000e0000 */
[----:B------:R-:W-:Y:S02]  /*4050*/  @P3 R2UR UR16, R0 ;  /* 0x00000000001032ca */ /* 0x000fe400000e0000 */
[----:B------:R-:W-:-:S04]  /*4060*/  SEL R0, RZ, 0x1, P0 ;  /* 0x00000001ff007807 */ /* 0x000fc80000000000 */
[----:B------:R-:W-:Y:S01]  /*4070*/  LOP3.LUT R20, R20, R0, RZ, 0x3c, !PT ;  /* 0x0000000014147212 */ /* 0x000fe200078e3cff */
[----:B------:R-:W-:Y:S01]  /*4080*/  IMAD R0, R11, 0x8, R12 ;  /* 0x000000080b007824 */ /* 0x000fe200078e020c */
[----:B------:R1:W-:Y:S03]  /*4090*/  UTMALDG.3D.2CTA [UR24], [UR6], desc[URZ] ;  /* 0x0000ff18060075b4 */ /* 0x0003e60008211000 */
[----:B------:R-:W-:Y:S02]  /*40a0*/  IMAD.U32 R2, R20, -0x80000000, RZ ;  /* 0x8000000014027824 */ /* 0x000fe400078e00ff */
[----:B------:R2:W-:Y:S02]  /*40b0*/  UTMALDG.3D.2CTA [UR16], [UR4], desc[URZ] ;  /* 0x0000ff10040075b4 */ /* 0x0005e40008211000 */
[----:B------:R-:W3:Y:S01]  /*40c0*/  SYNCS.PHASECHK.TRANS64.TRYWAIT P0, [R0+URZ+0x70], R2 ;  /* 0x00007002000075a7 */ /* 0x000ee200080011ff */
[----:B-1----:R-:W-:-:S02]  /*40d0*/  R2UR.FILL UR26, R8 ;  /* 0x00000000081a72ca */ /* 0x002fc400004e0000 */
[----:B--2---:R-:W-:Y:S01]  /*40e0*/  R2UR.FILL UR18, R7 ;  /* 0x00000000071272ca */ /* 0x004fe200004e0000 */
[----:B---3--:R-:W-:-:S14]  /*40f0*/  @!P0 BRA `(.L_x_47) ;  /* 0x0000018400f88947 */ /* 0x008fdc0003800000 */
.L_x_231:
[----:B------:R-:W-:Y:S05]  /*4100*/  @P1 BRA `(.L_x_48) ;  /* 0x00000000000c1947 */ /* 0x000fea0003800000 */
[----:B------:R-:W-:-:S13]  /*4110*/  ELECT P0, URZ, PT ;  /* 0x0000000000ff782f */ /* 0x000fda0003800000 */
[----:B------:R-:W-:-:S04]  /*4120*/  @P0 MOV R2, 0x10000 ;  /* 0x0001000000020802 */ /* 0x000fc80000000f00 */
[----:B------:R2:W-:Y:S03]  /*4130*/  @P0 SYNCS.ARRIVE.TRANS64 RZ, [R0+URZ+0x60], R2 ;  /* 0x0000600200ff09a7 */ /* 0x0005e600080000ff */
.L_x_48:
[----:B------:R-:W-:Y:S01]  /*4140*/  ELECT P4, URZ, PT ;  /* 0x0000000000ff782f */ /* 0x000fe20003880000 */
[----:B-12---:R-:W-:Y:S01]  /*4150*/  VIADD R0, R0, 0x60 ;  /* 0x0000006000007836 */ /* 0x006fe20000000000 */
[----:B------:R-:W-:Y:S02]  /*4160*/  ELECT P3, URZ, PT ;  /* 0x0000000000ff782f */ /* 0x000fe40003860000 */
[----:B------:R-:W-:Y:S01]  /*4170*/  R2UR UR9, R19 ;  /* 0x00000000130972ca */ /* 0x000fe200000e0000 */
[----:B------:R-:W-:Y:S01]  /*4180*/  UMOV UR28, UR77 ;  /* 0x0000004d001c7c82 */ /* 0x000fe20008000000 */
[----:B------:R-:W-:Y:S01]  /*4190*/  MOV.SPILL R7, UR26 ;  /* 0x0000001a00077c02 */ /* 0x000fe20009000f00 */
[----:B------:R-:W-:Y:S01]  /*41a0*/  UMOV UR20, UR77 ;  /* 0x0000004d00147c82 */ /* 0x000fe20008000000 */
[----:B------:R-:W-:Y:S01]  /*41b0*/  R2UR UR8, R0 ;  /* 0x00000000000872ca */ /* 0x000fe200000e0000 */
[----:B------:R-:W-:Y:S01]  /*41c0*/  IMAD R0, R11, 0x8000, R12 ;  /* 0x000080000b007824 */ /* 0x000fe200078e020c */
[----:B------:R-:W-:-:S02]  /*41d0*/  MOV.SPILL R6, UR18 ;  /* 0x0000001200067c02 */ /* 0x000fc40009000f00 */
[----:B------:R-:W-:Y:S02]  /*41e0*/  R2UR UR26, R26 ;  /* 0x000000001a1a72ca */ /* 0x000fe400000e0000 */
[C---:B------:R-:W-:Y:S02]  /*41f0*/  @P4 IADD3 R2, P2, PT, R28.reuse, 0x400, RZ ;  /* 0x000004001c024810 */ /* 0x040fe40007f5e0ff */
[----:B------:R-:W-:Y:S01]  /*4200*/  @P3 IADD3 R3, P0, PT, R28, 0x400, RZ ;  /* 0x000004001c033810 */ /* 0x000fe20007f1e0ff */
[----:B------:R-:W-:Y:S01]  /*4210*/  UMOV UR27, UR9 ;  /* 0x00000009001b7c82 */ /* 0x000fe20008000000 */
[----:B------:R-:W-:Y:S01]  /*4220*/  @P4 R2UR UR7, R2 ;  /* 0x00000000020742ca */ /* 0x000fe200000e0000 */
[--C-:B------:R-:W-:Y:S01]  /*4230*/  @P4 IMAD.X R4, RZ, RZ, R29.reuse, P2 ;  /* 0x000000ffff044224 */ /* 0x100fe200010e061d */
[----:B------:R-:W-:Y:S01]  /*4240*/  @P3 R2UR UR5, R3 ;  /* 0x00000000030532ca */ /* 0x000fe200000e0000 */
[----:B------:R-:W-:Y:S01]  /*4250*/  @P3 IMAD.X R2, RZ, RZ, R29, P0 ;  /* 0x000000ffff023224 */ /* 0x000fe200000e061d */
[----:B------:R-:W-:Y:S01]  /*4260*/  R2UR UR18, R25 ;  /* 0x00000000191272ca */ /* 0x000fe200000e0000 */
[----:B------:R-:W-:Y:S01]  /*4270*/  ULOP3.LUT UR25, UR8, 0xfefffff8, URZ, 0xc0, !UPT ;  /* 0xfefffff808197892 */ /* 0x000fe2000f8ec0ff */
[----:B------:R-:W-:Y:S01]  /*4280*/  @P4 R2UR UR6, R4 ;  /* 0x00000000040642ca */ /* 0x000fe200000e0000 */
[----:B------:R-:W-:Y:S01]  /*4290*/  UMOV UR19, UR9 ;  /* 0x0000000900137c82 */ /* 0x000fe20008000000 */
[----:B------:R-:W-:-:S04]  /*42a0*/  @P3 R2UR UR4, R2 ;  /* 0x00000000020432ca */ /* 0x000fc800000e0000 */
[----:B------:R-:W-:Y:S01]  /*42b0*/  UMOV UR17, UR25 ;  /* 0x0000001900117c82 */ /* 0x000fe20008000000 */
[----:B------:R-:W-:Y:S02]  /*42c0*/  IMAD.U32 R4, RZ, RZ, UR7 ;  /* 0x00000007ff047e24 */ /* 0x000fe4000f8e00ff */
        /* <DEDUP_REMOVED lines=10> */
[----:B------:R-:W-:Y:S01]  /*4370*/  @P3 R2UR UR16, R0 ;  /* 0x00000000001032ca */ /* 0x000fe200000e0000 */
[----:B------:R-:W-:-:S06]  /*4380*/  IMAD.U32 R0, R31, -0x80000000, RZ ;  /* 0x800000001f007824 */ /* 0x000fcc00078e00ff */
[----:B------:R1:W-:Y:S06]  /*4390*/  UTMALDG.3D.2CTA [UR24], [UR6], desc[URZ] ;  /* 0x0000ff18060075b4 */ /* 0x0003ec0008211000 */
[----:B------:R2:W-:Y:S01]  /*43a0*/  UTMALDG.3D.2CTA [UR16], [UR4], desc[URZ] ;  /* 0x0000ff10040075b4 */ /* 0x0005e20008211000 */
[----:B------:R-:W3:Y:S01]  /*43b0*/  SYNCS.PHASECHK.TRANS64.TRYWAIT P0, [R12+URZ+0x18], R0 ;  /* 0x000018000c0075a7 */ /* 0x000ee200080011ff */
[----:B-1----:R-:W-:Y:S02]  /*43c0*/  R2UR.FILL UR26, R7 ;  /* 0x00000000071a72ca */ /* 0x002fe400004e0000 */
[----:B--2---:R-:W-:Y:S01]  /*43d0*/  R2UR.FILL UR18, R6 ;  /* 0x00000000061272ca */ /* 0x004fe200004e0000 */
[----:B---3--:R-:W-:-:S14]  /*43e0*/  @!P0 BRA `(.L_x_49) ;  /* 0x0000018400548947 */ /* 0x008fdc0003800000 */
.L_x_233:
[----:B------:R-:W-:Y:S05]  /*43f0*/  @P1 BRA `(.L_x_50) ;  /* 0x00000000000c1947 */ /* 0x000fea0003800000 */
[----:B------:R-:W-:-:S13]  /*4400*/  ELECT P0, URZ, PT ;  /* 0x0000000000ff782f */ /* 0x000fda0003800000 */
[----:B------:R-:W-:-:S04]  /*4410*/  @P0 MOV R0, 0x4000 ;  /* 0x0000400000000802 */ /* 0x000fc80000000f00 */
[----:B------:R2:W-:Y:S03]  /*4420*/  @P0 SYNCS.ARRIVE.TRANS64 RZ, [R12+URZ+0x10], R0 ;  /* 0x000010000cff09a7 */ /* 0x0005e600080000ff */
.L_x_50:
[----:B------:R-:W-:Y:S02]  /*4430*/  ELECT P2, URZ, PT ;  /* 0x0000000000ff782f */ /* 0x000fe40003840000 */
[----:B------:R-:W-:Y:S01]  /*4440*/  R2UR UR6, R18 ;  /* 0x00000000120672ca */ /* 0x000fe200000e0000 */
[----:B------:R-:W-:Y:S01]  /*4450*/  VIADD R4, R9, 0x1 ;  /* 0x0000000109047836 */ /* 0x000fe20000000000 */
[----:B------:R-:W-:Y:S01]  /*4460*/  R2UR UR9, R27 ;  /* 0x000000001b0972ca */ /* 0x000fe200000e0000 */
[----:B------:R-:W-:Y:S01]  /*4470*/  UMOV UR12, UR77 ;  /* 0x0000004d000c7c82 */ /* 0x000fe20008000000 */
[----:B------:R-:W-:Y:S01]  /*4480*/  MOV.SPILL R5, UR10 ;  /* 0x0000000a00057c02 */ /* 0x000fe20009000f00 */
[----:B------:R-:W-:Y:S01]  /*4490*/  UMOV UR10, URZ ;  /* 0x000000ff000a7c82 */ /* 0x000fe20008000000 */
[----:B------:R-:W-:-:S04]  /*44a0*/  MOV.SPILL R6, UR15 ;  /* 0x0000000f00067c02 */ /* 0x000fc80009000f00 */
[----:B------:R-:W-:Y:S02]  /*44b0*/  R2UR.FILL UR15, R6 ;  /* 0x00000000060f72ca */ /* 0x000fe400004e0000 */
[----:B------:R-:W-:Y:S01]  /*44c0*/  @P2 IADD3 R2, P0, PT, R28, 0x200, RZ ;  /* 0x000002001c022810 */ /* 0x000fe20007f1e0ff */
[----:B------:R-:W-:-:S03]  /*44d0*/  UIADD3 UR11, UPT, UPT, UR6, -0x80, URZ ;  /* 0xffffff80060b7890 */ /* 0x000fc6000fffe0ff */
[----:B------:R-:W-:Y:S01]  /*44e0*/  @P2 R2UR UR5, R2 ;  /* 0x00000000020522ca */ /* 0x000fe200000e0000 */
[----:B--2---:R-:W-:Y:S01]  /*44f0*/  @P2 IMAD.X R0, RZ, RZ, R29, P0 ;  /* 0x000000ffff002224 */ /* 0x004fe200000e061d */
[----:B------:R-:W-:Y:S01]  /*4500*/  ISETP.NE.AND P0, PT, R4, 0x2, PT ;  /* 0x000000020400780c */ /* 0x000fe20003f05270 */
[----:B------:R-:W-:-:S03]  /*4510*/  IMAD.U32 R14, RZ, RZ, UR11 ;  /* 0x0000000bff0e7e24 */ /* 0x000fc6000f8e00ff */
[----:B------:R-:W-:Y:S01]  /*4520*/  @P2 R2UR UR4, R0 ;  /* 0x00000000000422ca */ /* 0x000fe200000e0000 */
[----:B------:R-:W-:Y:S01]  /*4530*/  @P2 VIADD R0, R12, 0x12800 ;  /* 0x000128000c002836 */ /* 0x000fe20000000000 */
[----:B------:R-:W-:-:S04]  /*4540*/  SEL R13, R4, RZ, P0 ;  /* 0x000000ff040d7207 */ /* 0x000fc80000000000 */
[----:B------:R-:W-:Y:S01]  /*4550*/  @P2 R2UR UR8, R0 ;  /* 0x00000000000822ca */ /* 0x000fe200000e0000 */
[----:B------:R-:W-:Y:S01]  /*4560*/  IMAD.U32 R2, RZ, RZ, UR5 ;  /* 0x00000005ff027e24 */ /* 0x000fe2000f8e00ff */
[----:B------:R-:W-:-:S04]  /*4570*/  SEL R0, RZ, 0x1, P0 ;  /* 0x00000001ff007807 */ /* 0x000fc80000000000 */
[----:B------:R-:W-:Y:S01]  /*4580*/  LOP3.LUT R21, R21, R0, RZ, 0x3c, !PT ;  /* 0x0000000015157212 */ /* 0x000fe200078e3cff */
[----:B-1----:R-:W-:Y:S01]  /*4590*/  IMAD.U32 R3, RZ, RZ, UR4 ;  /* 0x00000004ff037e24 */ /* 0x002fe2000f8e00ff */
[----:B------:R-:W-:Y:S01]  /*45a0*/  @P2 R2UR UR4, R2 ;  /* 0x00000000020422ca */ /* 0x000fe200000e0000 */
[----:B------:R-:W-:Y:S02]  /*45b0*/  IMAD R0, R13, 0x8, R12 ;  /* 0x000000080d007824 */ /* 0x000fe400078e020c */
[----:B------:R-:W-:Y:S01]  /*45c0*/  IMAD.U32 R2, R21, -0x80000000, RZ ;  /* 0x8000000015027824 */ /* 0x000fe200078e00ff */
[----:B------:R-:W-:-:S13]  /*45d0*/  @P2 R2UR UR5, R3 ;  /* 0x00000000030522ca */ /* 0x000fda00000e0000 */
[----:B------:R1:W-:Y:S01]  /*45e0*/  UTMALDG.3D.2CTA [UR8], [UR4], desc[URZ] ;  /* 0x0000ff08040075b4 */ /* 0x0003e20008211000 */
[----:B------:R-:W2:Y:S01]  /*45f0*/  SYNCS.PHASECHK.TRANS64.TRYWAIT P0, [R0+URZ+0x50], R2 ;  /* 0x00005002000075a7 */ /* 0x000ea200080011ff */
[----:B-1----:R-:W-:Y:S01]  /*4600*/  R2UR.FILL UR10, R5 ;  /* 0x00000000050a72ca */ /* 0x002fe200004e0000 */
[----:B--2---:R-:W-:-:S14]  /*4610*/  @!P0 BRA `(.L_x_51) ;  /* 0x0000018000e48947 */ /* 0x004fdc0003800000 */
.L_x_235:
[----:B------:R-:W-:Y:S05]  /*4620*/  @P1 BRA `(.L_x_52) ;  /* 0x00000000000c1947 */ /* 0x000fea0003800000 */
[----:B------:R-:W-:-:S13]  /*4630*/  ELECT P0, URZ, PT ;  /* 0x0000000000ff782f */ /* 0x000fda0003800000 */
[----:B------:R-:W-:-:S04]  /*4640*/  @P0 MOV R2, 0x10000 ;  /* 0x0001000000020802 */ /* 0x000fc80000000f00 */
[----:B------:R2:W-:Y:S03]  /*4650*/  @P0 SYNCS.ARRIVE.TRANS64 RZ, [R0+URZ+0x40], R2 ;  /* 0x0000400200ff09a7 */ /* 0x0005e600080000ff */
.L_x_52:
[----:B------:R-:W-:Y:S01]  /*4660*/  ELECT P5, URZ, PT ;  /* 0x0000000000ff782f */ /* 0x000fe200038a0000 */
[----:B------:R-:W-:Y:S01]  /*4670*/  VIADD R11, R11, 0x1 ;  /* 0x000000010b0b7836 */ /* 0x000fe20000000000 */
[----:B------:R-:W-:Y:S01]  /*4680*/  ELECT P4, URZ, PT ;  /* 0x0000000000ff782f */ /* 0x000fe20003880000 */
[----:B-12---:R-:W-:Y:S01]  /*4690*/  VIADD R0, R0, 0x40 ;  /* 0x0000004000007836 */ /* 0x006fe20000000000 */
[----:B------:R-:W-:Y:S02]  /*46a0*/  ELECT P3, URZ, PT ;  /* 0x0000000000ff782f */ /* 0x000fe40003860000 */
[----:B------:R-:W-:Y:S02]  /*46b0*/  R2UR UR17, R14 ;  /* 0x000000000e1172ca */ /* 0x000fe400000e0000 */
[----:B------:R-:W-:Y:S02]  /*46c0*/  ELECT P2, URZ, PT ;  /* 0x0000000000ff782f */ /* 0x000fe40003840000 */
[----:B------:R-:W-:Y:S01]  /*46d0*/  MOV.SPILL R15, UR42 ;  /* 0x0000002a000f7c02 */ /* 0x000fe20009000f00 */
[----:B------:R-:W-:Y:S01]  /*46e0*/  UMOV UR42, URZ ;  /* 0x000000ff002a7c82 */ /* 0x000fe20008000000 */
[----:B------:R-:W-:Y:S01]  /*46f0*/  R2UR UR14, R0 ;  /* 0x00000000000e72ca */ /* 0x000fe200000e0000 */
        /* <DEDUP_REMOVED lines=11> */
[----:B------:R-:W-:Y:S01]  /*47b0*/  MOV.SPILL R19, UR26 ;  /* 0x0000001a00137c02 */ /* 0x000fe20009000f00 */
[----:B------:R-:W-:Y:S01]  /*47c0*/  ULOP3.LUT UR41, UR14, 0xfefffff8, URZ, 0xc0, !UPT ;  /* 0xfefffff80e297892 */ /* 0x000fe2000f8ec0ff */
[----:B------:R-:W-:Y:S01]  /*47d0*/  @P5 R2UR UR4, R6 ;  /* 0x00000000060452ca */ /* 0x000fe200000e0000 */
[--C-:B------:R-:W-:Y:S01]  /*47e0*/  @P4 IMAD.X R4, RZ, RZ, R29.reuse, P0 ;  /* 0x000000ffff044224 */ /* 0x100fe200000e061d */
[C---:B------:R-:W-:Y:S01]  /*47f0*/  @P3 IADD3 R3, P0, PT, R28.reuse, 0x280, RZ ;  /* 0x000002801c033810 */ /* 0x040fe20007f1e0ff */
        /* <DEDUP_REMOVED lines=11> */
[----:B------:R-:W-:Y:S01]  /*48b0*/  ISETP.NE.AND P0, PT, R11, 0x2, PT ;  /* 0x000000020b00780c */ /* 0x000fe20003f05270 */
[----:B------:R-:W-:Y:S01]  /*48c0*/  IMAD.U32 R3, RZ, RZ, UR4 ;  /* 0x00000004ff037e24 */ /* 0x000fe2000f8e00ff */
[----:B------:R-:W-:Y:S01]  /*48d0*/  @P2 R2UR UR7, R2 ;  /* 0x00000000020722ca */ /* 0x000fe200000e0000 */
[----:B------:R-:W-:Y:S01]  /*48e0*/  IMAD.U32 R2, RZ, RZ, UR5 ;  /* 0x00000005ff027e24 */ /* 0x000fe2000f8e00ff */
[----:B------:R-:W-:Y:S01]  /*48f0*/  SEL R8, RZ, 0x1, P0 ;  /* 0x00000001ff087807 */ /* 0x000fe20000000000 */
[----:B------:R-:W-:Y:S01]  /*4900*/  IMAD.U32 R6, RZ, RZ, UR12 ;  /* 0x0000000cff067e24 */ /* 0x000fe2000f8e00ff */
[----:B------:R-:W-:Y:S01]  /*4910*/  @P2 R2UR UR6, R9 ;  /* 0x00000000090622ca */ /* 0x000fe200000e0000 */
[----:B------:R-:W-:Y:S01]  /*4920*/  UMOV UR20, UR77 ;  /* 0x0000004d00147c82 */ /* 0x000fe20008000000 */
[----:B------:R-:W-:Y:S01]  /*4930*/  LOP3.LUT R20, R20, R8, RZ, 0x3c, !PT ;  /* 0x0000000814147212 */ /* 0x000fe200078e3cff */
[----:B------:R-:W-:Y:S01]  /*4940*/  IMAD R8, R13, 0x8000, R12 ;  /* 0x000080000d087824 */ /* 0x000fe200078e020c */
[----:B------:R-:W-:Y:S01]  /*4950*/  @P5 R2UR UR4, R2 ;  /* 0x00000000020452ca */ /* 0x000fe200000e0000 */
[----:B------:R-:W-:Y:S01]  /*4960*/  IMAD.U32 R7, RZ, RZ, UR11 ;  /* 0x0000000bff077e24 */ /* 0x000fe2000f8e00ff */
[----:B------:R-:W-:Y:S01]  /*4970*/  @P5 R2UR UR5, R3 ;  /* 0x00000000030552ca */ /* 0x000fe200000e0000 */
[C---:B------:R-:W-:Y:S01]  /*4980*/  @P5 VIADD R4, R8.reuse, 0x14800 ;  /* 0x0001480008045836 */ /* 0x040fe20000000000 */
[----:B------:R-:W-:Y:S01]  /*4990*/  SEL R11, R11, RZ, P0 ;  /* 0x000000ff0b0b7207 */ /* 0x000fe20000000000 */
[----:B------:R-:W-:Y:S01]  /*49a0*/  @P4 VIADD R0, R8, 0x16800 ;  /* 0x0001680008004836 */ /* 0x000fe20000000000 */
[----:B------:R-:W-:Y:S01]  /*49b0*/  MOV.SPILL R18, UR18 ;  /* 0x0000001200127c02 */ /* 0x000fe20009000f00 */
[----:B------:R-:W-:Y:S01]  /*49c0*/  IMAD.U32 R5, RZ, RZ, UR8 ;  /* 0x00000008ff057e24 */ /* 0x000fe2000f8e00ff */
[----:B------:R-:W-:Y:S01]  /*49d0*/  @P5 R2UR UR40, R4 ;  /* 0x00000000042852ca */ /* 0x000fe200000e0000 */
[----:B------:R-:W-:Y:S01]  /*49e0*/  IMAD.U32 R4, RZ, RZ, UR9 ;  /* 0x00000009ff047e24 */ /* 0x000fe2000f8e00ff */
[----:B------:R-:W-:Y:S01]  /*49f0*/  @P4 R2UR UR32, R0 ;  /* 0x00000000002042ca */ /* 0x000fe200000e0000 */
[----:B------:R-:W-:Y:S01]  /*4a00*/  IMAD.U32 R2, RZ, RZ, UR7 ;  /* 0x00000007ff027e24 */ /* 0x000fe2000f8e00ff */
[----:B------:R-:W-:Y:S01]  /*4a10*/  @P4 R2UR UR8, R6 ;  /* 0x00000000060842ca */ /* 0x000fe200000e0000 */
[----:B------:R-:W-:Y:S01]  /*4a20*/  IMAD.U32 R3, RZ, RZ, UR6 ;  /* 0x00000006ff037e24 */ /* 0x000fe2000f8e00ff */
[----:B------:R-:W-:Y:S01]  /*4a30*/  @P3 R2UR UR12, R4 ;  /* 0x00000000040c32ca */ /* 0x000fe200000e0000 */
[C---:B------:R-:W-:Y:S01]  /*4a40*/  @P3 VIADD R4, R8.reuse, 0x18800 ;  /* 0x0001880008043836 */ /* 0x040fe20000000000 */
[----:B------:R-:W-:Y:S01]  /*4a50*/  @P4 R2UR UR9, R7 ;  /* 0x00000000070942ca */ /* 0x000fe200000e0000 */
[----:B------:R-:W-:Y:S01]  /*4a60*/  @P2 VIADD R0, R8, 0x1a800 ;  /* 0x0001a80008002836 */ /* 0x000fe20000000000 */
[----:B------:R-:W-:Y:S01]  /*4a70*/  @P3 R2UR UR13, R5 ;  /* 0x00000000050d32ca */ /* 0x000fe200000e0000 */
[----:B------:R-:W-:Y:S01]  /*4a80*/  UMOV UR18, 0xc0 ;  /* 0x000000c000127882 */ /* 0x000fe20000000000 */
[----:B------:R-:W-:Y:S01]  /*4a90*/  @P3 R2UR UR24, R4 ;  /* 0x00000000041832ca */ /* 0x000fe200000e0000 */
[----:B------:R1:W-:Y:S01]  /*4aa0*/  UTMALDG.3D.2CTA [UR40], [UR4], desc[URZ] ;  /* 0x0000ff28040075b4 */ /* 0x0003e20008211000 */
[----:B------:R-:W-:Y:S01]  /*4ab0*/  @P2 R2UR UR6, R2 ;  /* 0x00000000020622ca */ /* 0x000fe200000e0000 */
[----:B------:R-:W-:Y:S01]  /*4ac0*/  IMAD.U32 R2, R20, -0x80000000, RZ ;  /* 0x8000000014027824 */ /* 0x000fe200078e00ff */
[----:B------:R-:W-:-:S02]  /*4ad0*/  @P2 R2UR UR7, R3 ;  /* 0x00000000030722ca */ /* 0x000fc400000e0000 */
[----:B------:R-:W-:Y:S01]  /*4ae0*/  @P2 R2UR UR16, R0 ;  /* 0x00000000001022ca */ /* 0x000fe200000e0000 */
[----:B------:R-:W-:Y:S01]  /*4af0*/  IMAD R0, R11, 0x8, R12 ;  /* 0x000000080b007824 */ /* 0x000fe200078e020c */
[----:B-1----:R-:W-:Y:S01]  /*4b00*/  UMOV UR4, UR41 ;  /* 0x0000002900047c82 */ /* 0x002fe20008000000 */
[----:B------:R-:W-:Y:S01]  /*4b10*/  R2UR.FILL UR42, R15 ;  /* 0x000000000f2a72ca */ /* 0x000fe200004e0000 */
[----:B------:R-:W-:Y:S01]  /*4b20*/  UMOV UR33, UR4 ;  /* 0x0000000400217c82 */ /* 0x000fe20008000000 */
[----:B------:R-:W-:Y:S01]  /*4b30*/  UMOV UR25, UR4 ;  /* 0x0000000400197c82 */ /* 0x000fe20008000000 */
[----:B------:R1:W-:Y:S01]  /*4b40*/  UTMALDG.3D.2CTA [UR32], [UR8], desc[URZ] ;  /* 0x0000ff20080075b4 */ /* 0x0003e20008211000 */
[----:B------:R-:W-:Y:S01]  /*4b50*/  UMOV UR17, UR4 ;  /* 0x0000000400117c82 */ /* 0x000fe20008000000 */
[----:B------:R2:W-:Y:S05]  /*4b60*/  UTMALDG.3D.2CTA [UR24], [UR12], desc[URZ] ;  /* 0x0000ff180c0075b4 */ /* 0x0005ea0008211000 */
[----:B------:R3:W-:Y:S01]  /*4b70*/  UTMALDG.3D.2CTA [UR16], [UR6], desc[URZ] ;  /* 0x0000ff10060075b4 */ /* 0x0007e20008211000 */
[----:B------:R-:W4:Y:S01]  /*4b80*/  SYNCS.PHASECHK.TRANS64.TRYWAIT P0, [R0+URZ+0x70], R2 ;  /* 0x00007002000075a7 */ /* 0x000f2200080011ff */
[----:B-1----:R-:W-:-:S02]  /*4b90*/  R2UR.FILL UR34, R17 ;  /* 0x00000000112272ca */ /* 0x002fc400004e0000 */
[----:B------:R-:W-:Y:S02]  /*4ba0*/  R2UR.FILL UR33, R16 ;  /* 0x00000000102172ca */ /* 0x000fe400004e0000 */
[----:B--2---:R-:W-:Y:S02]  /*4bb0*/  R2UR.FILL UR26, R19 ;  /* 0x00000000131a72ca */ /* 0x004fe400004e0000 */
[----:B---3--:R-:W-:Y:S01]  /*4bc0*/  R2UR.FILL UR18, R18 ;  /* 0x00000000121272ca */ /* 0x008fe200004e0000 */
[----:B----4-:R-:W-:-:S14]  /*4bd0*/  @!P0 BRA `(.L_x_53) ;  /* 0x0000017c008c8947 */ /* 0x010fdc0003800000 */
.L_x_237:
[----:B------:R-:W-:Y:S05]  /*4be0*/  @P1 BRA `(.L_x_54) ;  /* 0x00000000000c1947 */ /* 0x000fea0003800000 */
[----:B------:R-:W-:-:S13]  /*4bf0*/  ELECT P0, URZ, PT ;  /* 0x0000000000ff782f */ /* 0x000fda0003800000 */
[----:B------:R-:W-:-:S04]  /*4c00*/  @P0 MOV R2, 0x10000 ;  /* 0x0001000000020802 */ /* 0x000fc80000000f00 */
[----:B------:R2:W-:Y:S03]  /*4c10*/  @P0 SYNCS.ARRIVE.TRANS64 RZ, [R0+URZ+0x60], R2 ;  /* 0x0000600200ff09a7 */ /* 0x0005e600080000ff */
.L_x_54:
        /* <DEDUP_REMOVED lines=32> */
[----:B------:R-:W-:Y:S01]  /*4e20*/  @P5 VIADD R4, R8, 0x24800 ;  /* 0x0002480008045836 */ /* 0x000fe20000000000 */
        /* <DEDUP_REMOVED lines=11> */
[----:B------:R-:W-:Y:S01]  /*4ee0*/  UMOV UR20, UR77 ;  /* 0x0000004d00147c82 */ /* 0x000fe20008000000 */
[----:B------:R-:W-:Y:S01]  /*4ef0*/  @P5 R2UR UR40, R4 ;  /* 0x00000000042852ca */ /* 0x000fe200000e0000 */
[----:B------:R-:W-:Y:S01]  /*4f00*/  IMAD.U32 R4, RZ, RZ, UR9 ;  /* 0x00000009ff047e24 */ /* 0x000fe2000f8e00ff */
[----:B------:R-:W-:Y:S01]  /*4f10*/  LOP3.LUT R13, R21, R0, RZ, 0x3c, !PT ;  /* 0x00000000150d7212 */ /* 0x000fe200078e3cff */
[----:B------:R-:W-:Y:S01]  /*4f20*/  @P4 VIADD R0, R8, 0x26800 ;  /* 0x0002680008004836 */ /* 0x000fe20000000000 */
        /* <DEDUP_REMOVED lines=39> */
.L_x_239:
[----:B------:R-:W-:Y:S05]  /*51a0*/  @P1 BRA `(.L_x_56) ;  /* 0x00000000000c1947 */ /* 0x000fea0003800000 */
[----:B------:R-:W-:-:S13]  /*51b0*/  ELECT P0, URZ, PT ;  /* 0x0000000000ff782f */ /* 0x000fda0003800000 */
[----:B------:R-:W-:-:S04]  /*51c0*/  @P0 MOV R2, 0x10000 ;  /* 0x0001000000020802 */ /* 0x000fc80000000f00 */
[----:B------:R2:W-:Y:S03]  /*51d0*/  @P0 SYNCS.ARRIVE.TRANS64 RZ, [R0+URZ+0x40], R2 ;  /* 0x0000400200ff09a7 */ /* 0x0005e600080000ff */
.L_x_56:
        /* <DEDUP_REMOVED lines=10> */
[----:B------:R-:W-:Y:S01]  /*5280*/  MOV.SPILL R8, UR18 ;  /* 0x0000001200087c02 */ /* 0x000fe20009000f00 */
[----:B------:R-:W-:Y:S01]  /*5290*/  VIADD R22, R22, 0x1 ;  /* 0x0000000116167836 */ /* 0x000fe20000000000 */
[----:B------:R-:W-:-:S02]  /*52a0*/  R2UR UR26, R26 ;  /* 0x000000001a1a72ca */ /* 0x000fc400000e0000 */
        /* <DEDUP_REMOVED lines=24> */
[----:B------:R-:W-:Y:S01]  /*5430*/  VIADD R2, R7, 0x1 ;  /* 0x0000000107027836 */ /* 0x000fe20000000000 */
[----:B------:R-:W-:Y:S02]  /*5440*/  @P3 R2UR UR16, R4 ;  /* 0x00000000041032ca */ /* 0x000fe400000e0000 */
[----:B------:R-:W-:-:S02]  /*5450*/  @P4 R2UR UR24, R5 ;  /* 0x00000000051842ca */ /* 0x000fc400000e0000 */
[----:B------:R-:W-:Y:S02]  /*5460*/  SEL R0, RZ, 0x1, P0 ;  /* 0x00000001ff007807 */ /* 0x000fe40000000000 */
[----:B------:R-:W-:Y:S02]  /*5470*/  ISETP.NE.AND P0, PT, R2, 0x2, PT ;  /* 0x000000020200780c */ /* 0x000fe40003f05270 */
[----:B------:R-:W-:Y:S01]  /*5480*/  LOP3.LUT R10, R20, R0, RZ, 0x3c, !PT ;  /* 0x00000000140a7212 */ /* 0x000fe200078e3cff */
[----:B------:R-:W-:Y:S01]  /*5490*/  IMAD R0, R6, 0x8, R12 ;  /* 0x0000000806007824 */ /* 0x000fe200078e020c */
[----:B------:R-:W-:Y:S02]  /*54a0*/  ISETP.NE.AND P3, PT, R22, R33, PT ;  /* 0x000000211600720c */ /* 0x000fe40003f65270 */
[----:B------:R-:W-:Y:S01]  /*54b0*/  SEL R4, RZ, 0x1, P0 ;  /* 0x00000001ff047807 */ /* 0x000fe20000000000 */
[----:B------:R-:W-:Y:S02]  /*54c0*/  IMAD.U32 R3, R10, -0x80000000, RZ ;  /* 0x800000000a037824 */ /* 0x000fe400078e00ff */
[----:B------:R1:W-:Y:S01]  /*54d0*/  UTMALDG.3D.2CTA [UR24], [UR6], desc[URZ] ;  /* 0x0000ff18060075b4 */ /* 0x0003e20008211000 */
[----:B------:R2:W-:Y:S01]  /*54e0*/  UTMALDG.3D.2CTA [UR16], [UR4], desc[URZ] ;  /* 0x0000ff10040075b4 */ /* 0x0005e20008211000 */
[----:B------:R-:W3:Y:S01]  /*54f0*/  SYNCS.PHASECHK.TRANS64.TRYWAIT P2, [R0+URZ+0x70], R3 ;  /* 0x00007003000075a7 */ /* 0x000ee200080411ff */
[----:B-1----:R-:W-:-:S02]  /*5500*/  R2UR.FILL UR26, R9 ;  /* 0x00000000091a72ca */ /* 0x002fc400004e0000 */
[----:B--2---:R-:W-:Y:S01]  /*5510*/  R2UR.FILL UR18, R8 ;  /* 0x00000000081272ca */ /* 0x004fe200004e0000 */
[----:B---3--:R-:W-:-:S14]  /*5520*/  @!P2 BRA `(.L_x_57) ;  /* 0x000001740068a947 */ /* 0x008fdc0003800000 */
.L_x_241:
[----:B------:R-:W-:Y:S02]  /*5530*/  LOP3.LUT R21, R13, R4, RZ, 0x3c, !PT ;  /* 0x000000040d157212 */ /* 0x000fe400078e3cff */
[----:B------:R-:W-:Y:S01]  /*5540*/  SEL R16, R2, RZ, P0 ;  /* 0x000000ff02107207 */ /* 0x000fe20000000000 */
[----:B------:R-:W-:Y:S06]  /*5550*/  @P1 BRA `(.L_x_58) ;  /* 0x00000000000c1947 */ /* 0x000fec0003800000 */
[----:B------:R-:W-:-:S13]  /*5560*/  ELECT P0, URZ, PT ;  /* 0x0000000000ff782f */ /* 0x000fda0003800000 */
[----:B------:R-:W-:-:S04]  /*5570*/  @P0 MOV R2, 0x10000 ;  /* 0x0001000000020802 */ /* 0x000fc80000000f00 */
[----:B------:R2:W-:Y:S03]  /*5580*/  @P0 SYNCS.ARRIVE.TRANS64 RZ, [R0+URZ+0x60], R2 ;  /* 0x0000600200ff09a7 */ /* 0x0005e600080000ff */
.L_x_58:
        /* <DEDUP_REMOVED lines=36> */
[----:B------:R-:W-:-:S05]  /*57d0*/  VIADD R0, R6, 0x1 ;  /* 0x0000000106007836 */ /* 0x000fca0000000000 */
[C---:B------:R-:W-:Y:S01]  /*57e0*/  ISETP.NE.AND P0, PT, R0.reuse, 0x2, PT ;  /* 0x000000020000780c */ /* 0x040fe20003f05270 */
[----:B------:R1:W-:Y:S03]  /*57f0*/  UTMALDG.3D.2CTA [UR24], [UR6], desc[URZ] ;  /* 0x0000ff18060075b4 */ /* 0x0003e60008211000 */
[----:B------:R-:W-:Y:S02]  /*5800*/  SEL R2, RZ, 0x1, P0 ;  /* 0x00000001ff027807 */ /* 0x000fe40000000000 */
[----:B------:R-:W-:Y:S02]  /*5810*/  SEL R17, R0, RZ, P0 ;  /* 0x000000ff00117207 */ /* 0x000fe40000000000 */
[----:B------:R-:W-:Y:S01]  /*5820*/  LOP3.LUT R20, R10, R2, RZ, 0x3c, !PT ;  /* 0x000000020a147212 */ /* 0x000fe200078e3cff */
[----:B------:R2:W-:Y:S01]  /*5830*/  UTMALDG.3D.2CTA [UR16], [UR4], desc[URZ] ;  /* 0x0000ff10040075b4 */ /* 0x0005e20008211000 */
[----:B-1----:R-:W-:-:S02]  /*5840*/  R2UR.FILL UR26, R8 ;  /* 0x00000000081a72ca */ /* 0x002fc400004e0000 */
[----:B--2---:R-:W-:Y:S01]  /*5850*/  R2UR.FILL UR18, R7 ;  /* 0x00000000071272ca */ /* 0x004fe200004e0000 */
[----:B------:R-:W-:-:S14]  /*5860*/  @P3 BRA `(.L_x_59) ;  /* 0xffffffd400fc3947 */ /* 0x000fdc000383ffff */
.L_x_38:
[----:B------:R-:W-:Y:S05]  /*5870*/  @!P6 BRA `(.L_x_60) ;  /* 0x0000000c0050e947 */ /* 0x000fea0003800000 */
[----:B------:R-:W-:-:S04]  /*5880*/  SHF.L.U32 R0, R30, 0x1f, RZ ;  /* 0x0000001f1e007819 */ /* 0x000fc800000006ff */
[----:B------:R-:W2:Y:S02]  /*5890*/  SYNCS.PHASECHK.TRANS64.TRYWAIT P0, [R12+URZ+0x18], R0 ;  /* 0x000018000c0075a7 */ /* 0x000ea400080011ff */
[----:B--2---:R-:W-:Y:S05]  /*58a0*/  @!P0 BRA `(.L_x_61) ;  /* 0x0000017000a48947 */ /* 0x004fea0003800000 */
.L_x_243:
[----:B------:R-:W-:Y:S05]  /*58b0*/  @P1 BRA `(.L_x_62) ;  /* 0x00000000000c1947 */ /* 0x000fea0003800000 */
[----:B------:R-:W-:-:S13]  /*58c0*/  ELECT P0, URZ, PT ;  /* 0x0000000000ff782f */ /* 0x000fda0003800000 */
[----:B------:R-:W-:-:S04]  /*58d0*/  @P0 MOV R0, 0x4000 ;  /* 0x0000400000000802 */ /* 0x000fc80000000f00 */
[----:B------:R3:W-:Y:S03]  /*58e0*/  @P0 SYNCS.ARRIVE.TRANS64 RZ, [R12+URZ+0x10], R0 ;  /* 0x000010000cff09a7 */ /* 0x0007e600080000ff */
.L_x_62:
[----:B------:R-:W-:Y:S02]  /*58f0*/  ELECT P2, URZ, PT ;  /* 0x0000000000ff782f */ /* 0x000fe40003840000 */
[----:B------:R-:W-:Y:S01]  /*5900*/  R2UR UR11, R32 ;  /* 0x00000000200b72ca */ /* 0x000fe200000e0000 */
[----:B------:R-:W-:Y:S01]  /*5910*/  UMOV UR12, UR77 ;  /* 0x0000004d000c7c82 */ /* 0x000fe20008000000 */
[----:B------:R-:W-:Y:S02]  /*5920*/  R2UR UR9, R27 ;  /* 0x000000001b0972ca */ /* 0x000fe400000e0000 */
[----:B------:R-:W-:Y:S01]  /*5930*/  MOV.SPILL R4, UR10 ;  /* 0x0000000a00047c02 */ /* 0x000fe20009000f00 */
[----:B------:R-:W-:Y:S01]  /*5940*/  UMOV UR10, URZ ;  /* 0x000000ff000a7c82 */ /* 0x000fe20008000000 */
[----:B-1----:R-:W-:-:S04]  /*5950*/  MOV.SPILL R5, UR15 ;  /* 0x0000000f00057c02 */ /* 0x002fc80009000f00 */
[----:B------:R-:W-:Y:S02]  /*5960*/  R2UR.FILL UR15, R5 ;  /* 0x00000000050f72ca */ /* 0x000fe400004e0000 */
[----:B------:R-:W-:-:S04]  /*5970*/  @P2 IADD3 R2, P0, PT, R28, 0x200, RZ ;  /* 0x000002001c022810 */ /* 0x000fc80007f1e0ff */
[----:B------:R-:W-:Y:S01]  /*5980*/  @P2 R2UR UR5, R2 ;  /* 0x00000000020522ca */ /* 0x000fe200000e0000 */
[----:B---3--:R-:W-:-:S05]  /*5990*/  @P2 IMAD.X R0, RZ, RZ, R29, P0 ;  /* 0x000000ffff002224 */ /* 0x008fca00000e061d */
[----:B------:R-:W-:Y:S01]  /*59a0*/  @P2 R2UR UR4, R0 ;  /* 0x00000000000422ca */ /* 0x000fe200000e0000 */
[----:B------:R-:W-:-:S05]  /*59b0*/  @P2 VIADD R0, R12, 0x12800 ;  /* 0x000128000c002836 */ /* 0x000fca0000000000 */
[----:B------:R-:W-:Y:S01]  /*59c0*/  @P2 R2UR UR8, R0 ;  /* 0x00000000000822ca */ /* 0x000fe200000e0000 */
[----:B------:R-:W-:Y:S02]  /*59d0*/  IMAD.U32 R2, RZ, RZ, UR5 ;  /* 0x00000005ff027e24 */ /* 0x000fe4000f8e00ff */
[----:B------:R-:W-:-:S04]  /*59e0*/  IMAD R0, R16, 0x8, R12 ;  /* 0x0000000810007824 */ /* 0x000fc800078e020c */
[----:B--2---:R-:W-:Y:S01]  /*59f0*/  IMAD.U32 R3, RZ, RZ, UR4 ;  /* 0x00000004ff037e24 */ /* 0x004fe2000f8e00ff */
[----:B------:R-:W-:Y:S01]  /*5a00*/  @P2 R2UR UR4, R2 ;  /* 0x00000000020422ca */ /* 0x000fe200000e0000 */
[----:B------:R-:W-:-:S03]  /*5a10*/  IMAD.U32 R2, R21, -0x80000000, RZ ;  /* 0x8000000015027824 */ /* 0x000fc600078e00ff */
[----:B------:R-:W-:-:S13]  /*5a20*/  @P2 R2UR UR5, R3 ;  /* 0x00000000030522ca */ /* 0x000fda00000e0000 */
[----:B------:R1:W-:Y:S01]  /*5a30*/  UTMALDG.3D.2CTA [UR8], [UR4], desc[URZ] ;  /* 0x0000ff08040075b4 */ /* 0x0003e20008211000 */
[----:B------:R-:W2:Y:S01]  /*5a40*/  SYNCS.PHASECHK.TRANS64.TRYWAIT P0, [R0+URZ+0x50], R2 ;  /* 0x00005002000075a7 */ /* 0x000ea200080011ff */
[----:B-1----:R-:W-:Y:S01]  /*5a50*/  R2UR.FILL UR10, R4 ;  /* 0x00000000040a72ca */ /* 0x002fe200004e0000 */
[----:B--2---:R-:W-:-:S14]  /*5a60*/  @!P0 BRA `(.L_x_63) ;  /* 0x0000017000508947 */ /* 0x004fdc0003800000 */
.L_x_245:
[----:B------:R-:W-:Y:S05]  /*5a70*/  @P1 BRA `(.L_x_64) ;  /* 0x00000000000c1947 */ /* 0x000fea0003800000 */
[----:B------:R-:W-:-:S13]  /*5a80*/  ELECT P0, URZ, PT ;  /* 0x0000000000ff782f */ /* 0x000fda0003800000 */
[----:B------:R-:W-:-:S04]  /*5a90*/  @P0 MOV R2, 0x10000 ;  /* 0x0001000000020802 */ /* 0x000fc80000000f00 */
[----:B------:R2:W-:Y:S03]  /*5aa0*/  @P0 SYNCS.ARRIVE.TRANS64 RZ, [R0+URZ+0x40], R2 ;  /* 0x0000400200ff09a7 */ /* 0x0005e600080000ff */
.L_x_64:
        /* <DEDUP_REMOVED lines=83> */
.L_x_247:
[----:B------:R-:W-:Y:S05]  /*5fe0*/  @P1 BRA `(.L_x_66) ;  /* 0x00000000000c1947 */ /* 0x000fea0003800000 */
[----:B------:R-:W-:-:S13]  /*5ff0*/  ELECT P0, URZ, PT ;  /* 0x0000000000ff782f */ /* 0x000fda0003800000 */
[----:B------:R-:W-:-:S04]  /*6000*/  @P0 MOV R2, 0x10000 ;  /* 0x0001000000020802 */ /* 0x000fc80000000f00 */
[----:B------:R2:W-:Y:S03]  /*6010*/  @P0 SYNCS.ARRIVE.TRANS64 RZ, [R0+URZ+0x60], R2 ;  /* 0x0000600200ff09a7 */ /* 0x0005e600080000ff */
.L_x_66:
[----:B------:R-:W-:Y:S02]  /*6020*/  ELECT P5, URZ, PT ;  /* 0x0000000000ff782f */ /* 0x000fe400038a0000 */
[----:B------:R-:W-:Y:S02]  /*6030*/  R2UR UR14, R32 ;  /* 0x00000000200e72ca */ /* 0x000fe400000e0000 */
[----:B------:R-:W-:Y:S02]  /*6040*/  ELECT P4, URZ, PT ;  /* 0x0000000000ff782f */ /* 0x000fe40003880000 */
[----:B------:R-:W-:Y:S02]  /*6050*/  MOV.SPILL R13, UR50 ;  /* 0x00000032000d7c02 */ /* 0x000fe40009000f00 */
[----:B------:R-:W-:Y:S02]  /*6060*/  ELECT P3, URZ, PT ;  /* 0x0000000000ff782f */ /* 0x000fe40003860000 */
[----:B------:R-:W-:-:S02]  /*6070*/  MOV.SPILL R11, UR42 ;  /* 0x0000002a000b7c02 */ /* 0x000fc40009000f00 */
[----:B------:R-:W-:Y:S02]  /*6080*/  ELECT P2, URZ, PT ;  /* 0x0000000000ff782f */ /* 0x000fe40003840000 */
[----:B------:R-:W-:Y:S01]  /*6090*/  MOV.SPILL R10, UR34 ;  /* 0x00000022000a7c02 */ /* 0x000fe20009000f00 */
[----:B------:R-:W-:Y:S01]  /*60a0*/  UMOV UR50, URZ ;  /* 0x000000ff00327c82 */ /* 0x000fe20008000000 */
[----:B------:R-:W-:Y:S01]  /*60b0*/  UMOV UR52, UR77 ;  /* 0x0000004d00347c82 */ /* 0x000fe20008000000 */
[----:B------:R-:W-:Y:S01]  /*60c0*/  MOV.SPILL R9, UR33 ;  /* 0x0000002100097c02 */ /* 0x000fe20009000f00 */
[----:B------:R-:W-:Y:S01]  /*60d0*/  UMOV UR42, 0x40 ;  /* 0x00000040002a7882 */ /* 0x000fe20000000000 */
[----:B------:R-:W-:Y:S01]  /*60e0*/  UMOV UR44, UR77 ;  /* 0x0000004d002c7c82 */ /* 0x000fe20008000000 */
[C---:B------:R-:W-:Y:S01]  /*60f0*/  @P5 IADD3 R4, P0, PT, R28.reuse, 0x300, RZ ;  /* 0x000003001c045810 */ /* 0x040fe20007f1e0ff */
[----:B------:R-:W-:Y:S01]  /*6100*/  UMOV UR51, UR14 ;  /* 0x0000000e00337c82 */ /* 0x000fe20008000000 */
[----:B------:R-:W-:Y:S01]  /*6110*/  UMOV UR43, UR14 ;  /* 0x0000000e002b7c82 */ /* 0x000fe20008000000 */
[----:B------:R-:W-:Y:S01]  /*6120*/  MOV.SPILL R8, UR26 ;  /* 0x0000001a00087c02 */ /* 0x000fe20009000f00 */
[----:B------:R-:W-:Y:S01]  /*6130*/  UMOV UR34, 0x80 ;  /* 0x0000008000227882 */ /* 0x000fe20000000000 */
[--C-:B------:R-:W-:Y:S01]  /*6140*/  @P5 IMAD.X R6, RZ, RZ, R29.reuse, P0 ;  /* 0x000000ffff065224 */ /* 0x100fe200000e061d */
[----:B-1----:R-:W-:Y:S01]  /*6150*/  @P4 IADD3 R3, P0, PT, R28, 0x300, RZ ;  /* 0x000003001c034810 */ /* 0x002fe20007f1e0ff */
[----:B------:R-:W-:Y:S01]  /*6160*/  UMOV UR35, UR14 ;  /* 0x0000000e00237c82 */ /* 0x000fe20008000000 */
[----:B------:R-:W-:Y:S01]  /*6170*/  @P5 R2UR UR9, R4 ;  /* 0x00000000040952ca */ /* 0x000fe200000e0000 */
[----:B------:R-:W-:Y:S01]  /*6180*/  UMOV UR36, UR77 ;  /* 0x0000004d00247c82 */ /* 0x000fe20008000000 */
[----:B------:R-:W-:Y:S01]  /*6190*/  @P4 R2UR UR7, R3 ;  /* 0x00000000030742ca */ /* 0x000fe200000e0000 */
[--C-:B------:R-:W-:Y:S01]  /*61a0*/  @P4 IMAD.X R5, RZ, RZ, R29.reuse, P0 ;  /* 0x000000ffff054224 */ /* 0x100fe200000e061d */
[----:B--2---:R-:W-:Y:S01]  /*61b0*/  @P3 IADD3 R2, P0, PT, R28, 0x300, RZ ;  /* 0x000003001c023810 */ /* 0x004fe20007f1e0ff */
[----:B------:R-:W-:Y:S01]  /*61c0*/  UMOV UR26, 0xc0 ;  /* 0x000000c0001a7882 */ /* 0x000fe20000000000 */
[----:B------:R-:W-:Y:S01]  /*61d0*/  @P5 R2UR UR8, R6 ;  /* 0x00000000060852ca */ /* 0x000fe200000e0000 */
[----:B------:R-:W-:Y:S01]  /*61e0*/  UMOV UR27, UR14 ;  /* 0x0000000e001b7c82 */ /* 0x000fe20008000000 */
[----:B------:R-:W-:Y:S01]  /*61f0*/  @P3 R2UR UR5, R2 ;  /* 0x00000000020532ca */ /* 0x000fe200000e0000 */
[--C-:B------:R-:W-:Y:S01]  /*6200*/  @P3 IMAD.X R2, RZ, RZ, R29.reuse, P0 ;  /* 0x000000ffff023224 */ /* 0x100fe200000e061d */
[----:B------:R-:W-:Y:S01]  /*6210*/  @P2 IADD3 R3, P0, PT, R28, 0x300, RZ ;  /* 0x000003001c032810 */ /* 0x000fe20007f1e0ff */
[----:B------:R-:W-:Y:S01]  /*6220*/  UMOV UR28, UR77 ;  /* 0x0000004d001c7c82 */ /* 0x000fe20008000000 */
[----:B------:R-:W-:Y:S01]  /*6230*/  @P4 R2UR UR6, R5 ;  /* 0x00000000050642ca */ /* 0x000fe200000e0000 */
[----:B------:R-:W-:Y:S01]  /*6240*/  IMAD.U32 R6, RZ, RZ, UR9 ;  /* 0x00000009ff067e24 */ /* 0x000fe2000f8e00ff */
[----:B------:R-:W-:Y:S01]  /*6250*/  @P3 R2UR UR4, R2 ;  /* 0x00000000020432ca */ /* 0x000fe200000e0000 */
[----:B------:R-:W-:Y:S01]  /*6260*/  VIADD R2, R0, 0x60 ;  /* 0x0000006000027836 */ /* 0x000fe20000000000 */
[----:B------:R-:W-:Y:S01]  /*6270*/  @P2 R2UR UR12, R3 ;  /* 0x00000000030c22ca */ /* 0x000fe200000e0000 */
[----:B------:R-:W-:-:S02]  /*6280*/  @P2 IMAD.X R0, RZ, RZ, R29, P0 ;  /* 0x000000ffff002224 */ /* 0x000fc400000e061d */
[----:B------:R-:W-:Y:S01]  /*6290*/  IMAD.U32 R7, RZ, RZ, UR8 ;  /* 0x00000008ff077e24 */ /* 0x000fe2000f8e00ff */
[----:B------:R-:W-:Y:S01]  /*62a0*/  R2UR UR13, R2 ;  /* 0x00000000020d72ca */ /* 0x000fe200000e0000 */
[----:B------:R-:W-:Y:S01]  /*62b0*/  IMAD.U32 R4, RZ, RZ, UR7 ;  /* 0x00000007ff047e24 */ /* 0x000fe2000f8e00ff */
[----:B------:R-:W-:Y:S01]  /*62c0*/  @P2 R2UR UR11, R0 ;  /* 0x00000000000b22ca */ /* 0x000fe200000e0000 */
[----:B------:R-:W-:Y:S02]  /*62d0*/  IMAD R0, R17, 0x8000, R12 ;  /* 0x0000800011007824 */ /* 0x000fe400078e020c */
[----:B------:R-:W-:Y:S01]  /*62e0*/  IMAD.U32 R5, RZ, RZ, UR6 ;  /* 0x00000006ff057e24 */ /* 0x000fe2000f8e00ff */
[----:B------:R-:W-:Y:S01]  /*62f0*/  @P4 R2UR UR8, R4 ;  /* 0x00000000040842ca */ /* 0x000fe200000e0000 */
[----:B------:R-:W-:Y:S01]  /*6300*/  IMAD.U32 R3, RZ, RZ, UR4 ;  /* 0x00000004ff037e24 */ /* 0x000fe2000f8e00ff */
[----:B------:R-:W-:Y:S01]  /*6310*/  @P5 R2UR UR4, R6 ;  /* 0x00000000060452ca */ /* 0x000fe200000e0000 */
[C---:B------:R-:W-:Y:S01]  /*6320*/  @P5 VIADD R6, R0.reuse, 0x24800 ;  /* 0x0002480000065836 */ /* 0x040fe20000000000 */
        /* <DEDUP_REMOVED lines=10> */
[----:B------:R-:W-:Y:S01]  /*63d0*/  ULOP3.LUT UR49, UR13, 0xfefffff8, URZ, 0xc0, !UPT ;  /* 0xfefffff80d317892 */ /* 0x000fe2000f8ec0ff */
[----:B------:R-:W-:Y:S01]  /*63e0*/  @P2 VIADD R0, R0, 0x2a800 ;  /* 0x0002a80000002836 */ /* 0x000fe20000000000 */
[----:B------:R-:W-:Y:S01]  /*63f0*/  @P4 R2UR UR40, R5 ;  /* 0x00000000052842ca */ /* 0x000fe200000e0000 */
[----:B------:R-:W-:Y:S01]  /*6400*/  IMAD.MOV.U32 R30, RZ, RZ, R31 ;  /* 0x000000ffff1e7224 */ /* 0x000fe200078e001f */
[----:B------:R-:W-:-:S02]  /*6410*/  @P3 R2UR UR32, R4 ;  /* 0x00000000042032ca */ /* 0x000fc400000e0000 */
[----:B------:R-:W-:Y:S01]  /*6420*/  @P2 R2UR UR6, R2 ;  /* 0x00000000020622ca */ /* 0x000fe200000e0000 */
[----:B------:R-:W-:Y:S01]  /*6430*/  VIADD R2, R17, 0x1 ;  /* 0x0000000111027836 */ /* 0x000fe20000000000 */
[----:B------:R-:W-:Y:S01]  /*6440*/  @P2 R2UR UR7, R3 ;  /* 0x00000000030722ca */ /* 0x000fe200000e0000 */
[----:B------:R1:W-:Y:S01]  /*6450*/  UTMALDG.3D.2CTA [UR48], [UR4], desc[URZ] ;  /* 0x0000ff30040075b4 */ /* 0x0003e20008211000 */
[----:B------:R-:W-:Y:S01]  /*6460*/  @P2 R2UR UR24, R0 ;  /* 0x00000000001822ca */ /* 0x000fe200000e0000 */
[----:B------:R-:W-:Y:S01]  /*6470*/  VIADD R0, R16, 0x1 ;  /* 0x0000000110007836 */ /* 0x000fe20000000000 */
[----:B------:R-:W-:-:S04]  /*6480*/  ISETP.NE.AND P0, PT, R2, 0x2, PT ;  /* 0x000000020200780c */ /* 0x000fc80003f05270 */
[----:B------:R-:W-:Y:S02]  /*6490*/  ISETP.NE.AND P2, PT, R0, 0x2, PT ;  /* 0x000000020000780c */ /* 0x000fe40003f45270 */
[----:B------:R-:W-:Y:S02]  /*64a0*/  SEL R4, RZ, 0x1, P0 ;  /* 0x00000001ff047807 */ /* 0x000fe40000000000 */
[----:B------:R-:W-:Y:S02]  /*64b0*/  SEL R3, RZ, 0x1, P2 ;  /* 0x00000001ff037807 */ /* 0x000fe40001000000 */
[----:B------:R-:W-:Y:S02]  /*64c0*/  LOP3.LUT R20, R20, R4, RZ, 0x3c, !PT ;  /* 0x0000000414147212 */ /* 0x000fe400078e3cff */
[----:B------:R-:W-:Y:S02]  /*64d0*/  LOP3.LUT R21, R21, R3, RZ, 0x3c, !PT ;  /* 0x0000000315157212 */ /* 0x000fe400078e3cff */
[----:B------:R-:W-:-:S02]  /*64e0*/  SEL R16, R0, RZ, P2 ;  /* 0x000000ff00107207 */ /* 0x000fc40001000000 */
[----:B------:R-:W-:Y:S01]  /*64f0*/  SEL R17, R2, RZ, P0 ;  /* 0x000000ff02117207 */ /* 0x000fe20000000000 */
        /* <DEDUP_REMOVED lines=8> */
[----:B-1----:R-:W-:Y:S02]  /*6580*/  R2UR.FILL UR42, R11 ;  /* 0x000000000b2a72ca */ /* 0x002fe400004e0000 */
[----:B--2---:R-:W-:-:S02]  /*6590*/  R2UR.FILL UR34, R10 ;  /* 0x000000000a2272ca */ /* 0x004fc400004e0000 */
[----:B------:R-:W-:Y:S02]  /*65a0*/  R2UR.FILL UR33, R9 ;  /* 0x00000000092172ca */ /* 0x000fe400004e0000 */
[----:B---3--:R-:W-:-:S15]  /*65b0*/  R2UR.FILL UR26, R8 ;  /* 0x00000000081a72ca */ /* 0x008fde00004e0000 */
.L_x_60:
[----:B------:R-:W-:Y:S02]  /*65c0*/  LEA R0, R16, R12, 0x3 ;  /* 0x0000000c10007211 */ /* 0x000fe400078e18ff */
[----:B------:R-:W-:-:S04]  /*65d0*/  SHF.L.U32 R2, R21, 0x1f, RZ ;  /* 0x0000001f15027819 */ /* 0x000fc800000006ff */
[----:B------:R-:W2:Y:S02]  /*65e0*/  SYNCS.PHASECHK.TRANS64.TRYWAIT P0, [R0+URZ+0x50], R2 ;  /* 0x00005002000075a7 */ /* 0x000ea400080011ff */
[----:B--2---:R-:W-:Y:S05]  /*65f0*/  @!P0 BRA `(.L_x_67) ;  /* 0x00000164009c8947 */ /* 0x004fea0003800000 */
.L_x_249:
[----:B------:R-:W-:Y:S05]  /*6600*/  @P1 BRA `(.L_x_68) ;  /* 0x00000000000c1947 */ /* 0x000fea0003800000 */
[----:B------:R-:W-:-:S13]  /*6610*/  ELECT P0, URZ, PT ;  /* 0x0000000000ff782f */ /* 0x000fda0003800000 */
[----:B------:R-:W-:-:S04]  /*6620*/  @P0 MOV R2, 0x10000 ;  /* 0x0001000000020802 */ /* 0x000fc80000000f00 */
[----:B------:R3:W-:Y:S03]  /*6630*/  @P0 SYNCS.ARRIVE.TRANS64 RZ, [R0+URZ+0x40], R2 ;  /* 0x0000400200ff09a7 */ /* 0x0007e600080000ff */
.L_x_68:
[----:B------:R-:W-:Y:S01]  /*6640*/  ELECT P4, URZ, PT ;  /* 0x0000000000ff782f */ /* 0x000fe20003880000 */
[----:B--23--:R-:W-:Y:S01]  /*6650*/  VIADD R0, R0, 0x40 ;  /* 0x0000004000007836 */ /* 0x00cfe20000000000 */
[----:B------:R-:W-:Y:S02]  /*6660*/  ELECT P3, URZ, PT ;  /* 0x0000000000ff782f */ /* 0x000fe40003860000 */
[----:B------:R-:W-:Y:S01]  /*6670*/  MOV.SPILL R7, UR26 ;  /* 0x0000001a00077c02 */ /* 0x000fe20009000f00 */
[----:B------:R-:W-:Y:S01]  /*6680*/  UMOV UR28, UR77 ;  /* 0x0000004d001c7c82 */ /* 0x000fe20008000000 */
[----:B------:R-:W-:Y:S01]  /*6690*/  R2UR UR27, R41 ;  /* 0x00000000291b72ca */ /* 0x000fe200000e0000 */
[----:B------:R-:W-:Y:S01]  /*66a0*/  UMOV UR20, UR77 ;  /* 0x0000004d00147c82 */ /* 0x000fe20008000000 */
[----:B------:R-:W-:Y:S01]  /*66b0*/  R2UR UR8, R0 ;  /* 0x00000000000872ca */ /* 0x000fe200000e0000 */
[----:B------:R-:W-:Y:S01]  /*66c0*/  IMAD R0, R16, 0x8000, R12 ;  /* 0x0000800010007824 */ /* 0x000fe200078e020c */
[----:B------:R-:W-:-:S02]  /*66d0*/  MOV.SPILL R6, UR18 ;  /* 0x0000001200067c02 */ /* 0x000fc40009000f00 */
[----:B------:R-:W-:Y:S02]  /*66e0*/  R2UR UR26, R26 ;  /* 0x000000001a1a72ca */ /* 0x000fe400000e0000 */
[C---:B------:R-:W-:Y:S02]  /*66f0*/  @P4 IADD3 R2, P2, PT, R28.reuse, 0x380, RZ ;  /* 0x000003801c024810 */ /* 0x040fe40007f5e0ff */
[----:B------:R-:W-:Y:S02]  /*6700*/  @P3 IADD3 R3, P0, PT, R28, 0x380, RZ ;  /* 0x000003801c033810 */ /* 0x000fe40007f1e0ff */
        /* <DEDUP_REMOVED lines=12> */
[----:B-1----:R-:W-:Y:S01]  /*67d0*/  IMAD.U32 R5, RZ, RZ, UR6 ;  /* 0x00000006ff057e24 */ /* 0x002fe2000f8e00ff */
[----:B------:R-:W-:Y:S01]  /*67e0*/  @P4 R2UR UR6, R4 ;  /* 0x00000000040642ca */ /* 0x000fe200000e0000 */
[C---:B------:R-:W-:Y:S02]  /*67f0*/  @P4 VIADD R4, R0.reuse, 0x14800 ;  /* 0x0001480000044836 */ /* 0x040fe40000000000 */
[----:B------:R-:W-:Y:S01]  /*6800*/  IMAD.U32 R3, RZ, RZ, UR4 ;  /* 0x00000004ff037e24 */ /* 0x000fe2000f8e00ff */
[----:B------:R-:W-:Y:S01]  /*6810*/  @P4 R2UR UR7, R5 ;  /* 0x00000000050742ca */ /* 0x000fe200000e0000 */
[----:B------:R-:W-:Y:S01]  /*6820*/  @P3 VIADD R0, R0, 0x18800 ;  /* 0x0001880000003836 */ /* 0x000fe20000000000 */
[----:B------:R-:W-:Y:S02]  /*6830*/  @P4 R2UR UR24, R4 ;  /* 0x00000000041842ca */ /* 0x000fe400000e0000 */
[----:B------:R-:W-:Y:S01]  /*6840*/  @P3 R2UR UR4, R2 ;  /* 0x00000000020432ca */ /* 0x000fe200000e0000 */
[----:B------:R-:W-:Y:S01]  /*6850*/  IMAD.U32 R2, R20, -0x80000000, RZ ;  /* 0x8000000014027824 */ /* 0x000fe200078e00ff */
[----:B------:R-:W-:-:S02]  /*6860*/  @P3 R2UR UR5, R3 ;  /* 0x00000000030532ca */ /* 0x000fc400000e0000 */
[----:B------:R-:W-:Y:S01]  /*6870*/  @P3 R2UR UR16, R0 ;  /* 0x00000000001032ca */ /* 0x000fe200000e0000 */
[----:B------:R-:W-:-:S06]  /*6880*/  IMAD R0, R17, 0x8, R12 ;  /* 0x0000000811007824 */ /* 0x000fcc00078e020c */
[----:B------:R1:W-:Y:S06]  /*6890*/  UTMALDG.3D.2CTA [UR24], [UR6], desc[URZ] ;  /* 0x0000ff18060075b4 */ /* 0x0003ec0008211000 */
[----:B------:R2:W-:Y:S01]  /*68a0*/  UTMALDG.3D.2CTA [UR16], [UR4], desc[URZ] ;  /* 0x0000ff10040075b4 */ /* 0x0005e20008211000 */
[----:B------:R-:W3:Y:S01]  /*68b0*/  SYNCS.PHASECHK.TRANS64.TRYWAIT P0, [R0+URZ+0x70], R2 ;  /* 0x00007002000075a7 */ /* 0x000ee200080011ff */
[----:B-1----:R-:W-:Y:S02]  /*68c0*/  R2UR.FILL UR26, R7 ;  /* 0x00000000071a72ca */ /* 0x002fe400004e0000 */
[----:B--2---:R-:W-:Y:S01]  /*68d0*/  R2UR.FILL UR18, R6 ;  /* 0x00000000061272ca */ /* 0x004fe200004e0000 */
[----:B---3--:R-:W-:-:S14]  /*68e0*/  @!P0 BRA `(.L_x_69) ;  /* 0x0000016000f88947 */ /* 0x008fdc0003800000 */
.L_x_251:
[----:B------:R-:W-:Y:S05]  /*68f0*/  @P1 BRA `(.L_x_70) ;  /* 0x00000000000c1947 */ /* 0x000fea0003800000 */
[----:B------:R-:W-:-:S13]  /*6900*/  ELECT P0, URZ, PT ;  /* 0x0000000000ff782f */ /* 0x000fda0003800000 */
[----:B------:R-:W-:-:S04]  /*6910*/  @P0 MOV R2, 0x10000 ;  /* 0x0001000000020802 */ /* 0x000fc80000000f00 */
[----:B------:R2:W-:Y:S03]  /*6920*/  @P0 SYNCS.ARRIVE.TRANS64 RZ, [R0+URZ+0x60], R2 ;  /* 0x0000600200ff09a7 */ /* 0x0005e600080000ff */
.L_x_70:
        /* <DEDUP_REMOVED lines=33> */
[----:B------:R-:W-:Y:S01]  /*6b40*/  @P3 R2UR UR4, R2 ;  /* 0x00000000020432ca */ /* 0x000fe200000e0000 */
[----:B------:R-:W-:Y:S01]  /*6b50*/  VIADD R2, R16, 0x1 ;  /* 0x0000000110027836 */ /* 0x000fe20000000000 */
[----:B------:R-:W-:-:S02]  /*6b60*/  @P3 R2UR UR5, R3 ;  /* 0x00000000030532ca */ /* 0x000fc400000e0000 */
[----:B------:R-:W-:Y:S01]  /*6b70*/  @P3 R2UR UR16, R0 ;  /* 0x00000000001032ca */ /* 0x000fe200000e0000 */
[----:B------:R-:W-:Y:S01]  /*6b80*/  VIADD R0, R17, 0x1 ;  /* 0x0000000111007836 */ /* 0x000fe20000000000 */
[----:B------:R-:W-:-:S04]  /*6b90*/  ISETP.NE.AND P2, PT, R2, 0x2, PT ;  /* 0x000000020200780c */ /* 0x000fc80003f45270 */
[----:B------:R-:W-:Y:S01]  /*6ba0*/  ISETP.NE.AND P0, PT, R0, 0x2, PT ;  /* 0x000000020000780c */ /* 0x000fe20003f05270 */
[----:B------:R1:W-:Y:S01]  /*6bb0*/  UTMALDG.3D.2CTA [UR24], [UR6], desc[URZ] ;  /* 0x0000ff18060075b4 */ /* 0x0003e20008211000 */
[----:B------:R-:W-:Y:S02]  /*6bc0*/  SEL R4, RZ, 0x1, P2 ;  /* 0x00000001ff047807 */ /* 0x000fe40001000000 */
[----:B------:R-:W-:Y:S02]  /*6bd0*/  SEL R3, RZ, 0x1, P0 ;  /* 0x00000001ff037807 */ /* 0x000fe40000000000 */
[----:B------:R-:W-:Y:S02]  /*6be0*/  LOP3.LUT R21, R21, R4, RZ, 0x3c, !PT ;  /* 0x0000000415157212 */ /* 0x000fe400078e3cff */
[----:B------:R-:W-:Y:S01]  /*6bf0*/  LOP3.LUT R16, R20, R3, RZ, 0x3c, !PT ;  /* 0x0000000314107212 */ /* 0x000fe200078e3cff */
[----:B------:R2:W-:Y:S01]  /*6c00*/  UTMALDG.3D.2CTA [UR16], [UR4], desc[URZ] ;  /* 0x0000ff10040075b4 */ /* 0x0005e20008211000 */
[----:B------:R-:W-:-:S02]  /*6c10*/  SEL R14, R2, RZ, P2 ;  /* 0x000000ff020e7207 */ /* 0x000fc40001000000 */
[----:B------:R-:W-:Y:S02]  /*6c20*/  SEL R15, R0, RZ, P0 ;  /* 0x000000ff000f7207 */ /* 0x000fe40000000000 */
[----:B-1----:R-:W-:Y:S02]  /*6c30*/  R2UR.FILL UR26, R7 ;  /* 0x00000000071a72ca */ /* 0x002fe400004e0000 */
[----:B--2---:R-:W-:Y:S01]  /*6c40*/  R2UR.FILL UR18, R6 ;  /* 0x00000000061272ca */ /* 0x004fe200004e0000 */
[----:B------:R-:W-:-:S14]  /*6c50*/  @!P6 BRA `(.L_x_71) ;  /* 0x0000000400a4e947 */ /* 0x000fdc0003800000 */
[----:B------:R-:W-:Y:S02]  /*6c60*/  LEA R0, R14, R12, 0x3 ;  /* 0x0000000c0e007211 */ /* 0x000fe400078e18ff */
[----:B------:R-:W-:-:S04]  /*6c70*/  SHF.L.U32 R2, R21, 0x1f, RZ ;  /* 0x0000001f15027819 */ /* 0x000fc800000006ff */
[----:B------:R-:W1:Y:S02]  /*6c80*/  SYNCS.PHASECHK.TRANS64.TRYWAIT P0, [R0+URZ+0x50], R2 ;  /* 0x00005002000075a7 */ /* 0x000e6400080011ff */
[----:B-1----:R-:W-:Y:S05]  /*6c90*/  @!P0 BRA `(.L_x_72) ;  /* 0x0000016000248947 */ /* 0x002fea0003800000 */
.L_x_253:
[----:B------:R-:W-:Y:S05]  /*6ca0*/  @P1 BRA `(.L_x_73) ;  /* 0x00000000000c1947 */ /* 0x000fea0003800000 */
[----:B------:R-:W-:-:S13]  /*6cb0*/  ELECT P0, URZ, PT ;  /* 0x0000000000ff782f */ /* 0x000fda0003800000 */
[----:B------:R-:W-:-:S04]  /*6cc0*/  @P0 MOV R2, 0x10000 ;  /* 0x0001000000020802 */ /* 0x000fc80000000f00 */
[----:B------:R2:W-:Y:S03]  /*6cd0*/  @P0 SYNCS.ARRIVE.TRANS64 RZ, [R0+URZ+0x40], R2 ;  /* 0x0000400200ff09a7 */ /* 0x0005e600080000ff */
.L_x_73:
[----:B------:R-:W-:Y:S01]  /*6ce0*/  ELECT P4, URZ, PT ;  /* 0x0000000000ff782f */ /* 0x000fe20003880000 */
[----:B-12---:R-:W-:Y:S01]  /*6cf0*/  VIADD R0, R0, 0x40 ;  /* 0x0000004000007836 */ /* 0x006fe20000000000 */
        /* <DEDUP_REMOVED lines=41> */
.L_x_255:
[----:B------:R-:W-:Y:S05]  /*6f90*/  @P1 BRA `(.L_x_75) ;  /* 0x00000000000c1947 */ /* 0x000fea0003800000 */
[----:B------:R-:W-:-:S13]  /*6fa0*/  ELECT P0, URZ, PT ;  /* 0x0000000000ff782f */ /* 0x000fda0003800000 */
[----:B------:R-:W-:-:S04]  /*6fb0*/  @P0 MOV R2, 0x10000 ;  /* 0x0001000000020802 */ /* 0x000fc80000000f00 */
[----:B------:R2:W-:Y:S03]  /*6fc0*/  @P0 SYNCS.ARRIVE.TRANS64 RZ, [R0+URZ+0x60], R2 ;  /* 0x0000600200ff09a7 */ /* 0x0005e600080000ff */
.L_x_75:
        /* <DEDUP_REMOVED lines=49> */
[----:B--2---:R-:W-:-:S15]  /*72e0*/  R2UR.FILL UR18, R6 ;  /* 0x00000000061272ca */ /* 0x004fde00004e0000 */
.L_x_71:
[----:B------:R-:W-:-:S04]  /*72f0*/  SHF.L.U32 R0, R37, 0x1f, RZ ;  /* 0x0000001f25007819 */ /* 0x000fc800000006ff */
[----:B------:R-:W1:Y:S02]  /*7300*/  SYNCS.PHASECHK.TRANS64.TRYWAIT P0, [R12+URZ+0x190], R0 ;  /* 0x000190000c0075a7 */ /* 0x000e6400080011ff */
[----:B-1----:R-:W-:Y:S05]  /*7310*/  @!P0 BRA `(.L_x_76) ;  /* 0x0000015800b48947 */ /* 0x002fea0003800000 */
.L_x_257:
[----:B-1----:R-:W1:Y:S01]  /*7320*/  S2R R12, SR_CgaCtaId ;  /* 0x00000000000c7919 */ /* 0x002e620000008800 */
[----:B------:R-:W-:Y:S01]  /*7330*/  MOV R0, 0x400 ;  /* 0x0000040000007802 */ /* 0x000fe20000000f00 */
[----:B------:R-:W-:Y:S01]  /*7340*/  IMAD.MOV.U32 R31, RZ, RZ, R30 ;  /* 0x000000ffff1f7224 */ /* 0x000fe200078e001e */
[----:B------:R-:W-:Y:S02]  /*7350*/  LOP3.LUT R37, R37, 0x1, RZ, 0x3c, !PT ;  /* 0x0000000125257812 */ /* 0x000fe400078e3cff */
[----:B------:R-:W-:Y:S02]  /*7360*/  LOP3.LUT R38, R38, 0x1, RZ, 0x3c, !PT ;  /* 0x0000000126267812 */ /* 0x000fe400078e3cff */
[----:B-1----:R-:W-:-:S05]  /*7370*/  LEA R12, R12, R0, 0x18 ;  /* 0x000000000c0c7211 */ /* 0x002fca00078ec0ff */
[----:B------:R-:W1:Y:S01]  /*7380*/  LDS.128 R4, [R12+0x1a0] ;  /* 0x0001a0000c047984 */ /* 0x000e620000000c00 */
[----:B------:R2:W-:Y:S06]  /*7390*/  MEMBAR.ALL.CTA ;  /* 0x0000000000007992 */ /* 0x0005ec0000008000 */
[----:B--2---:R-:W2:Y:S02]  /*73a0*/  FENCE.VIEW.ASYNC.S ;  /* 0x00000000000073c6 */ /* 0x004ea40000000000 */
[----:B--2---:R2:W-:Y:S01]  /*73b0*/  SYNCS.ARRIVE.TRANS64.RED.ART0 RZ, [R42+URZ], R44 ;  /* 0x0000002c2aff79a7 */ /* 0x0045e200085004ff */
[----:B-1----:R-:W-:-:S02]  /*73c0*/  MOV R0, R4 ;  /* 0x0000000400007202 */ /* 0x002fc40000000f00 */
[----:B------:R-:W-:-:S03]  /*73d0*/  LOP3.LUT P2, RZ, R6, 0x1, RZ, 0xc0, !PT ;  /* 0x0000000106ff7812 */ /* 0x000fc6000784c0ff */
[----:B------:R-:W-:-:S05]  /*73e0*/  IMAD.IADD R0, R104, 0x1, R0 ;  /* 0x0000000168007824 */ /* 0x000fca00078e0200 */
[----:B------:R-:W-:-:S04]  /*73f0*/  LEA.HI R2, R0, R0, RZ, 0x1 ;  /* 0x0000000000027211 */ /* 0x000fc800078f08ff */
[----:B------:R-:W-:Y:S02]  /*7400*/  LOP3.LUT R3, R2, 0xfffffffe, RZ, 0xc0, !PT ;  /* 0xfffffffe02037812 */ /* 0x000fe400078ec0ff */
[----:B------:R-:W-:Y:S02]  /*7410*/  SHF.R.U32.HI R2, RZ, 0x1, R2 ;  /* 0x00000001ff027819 */ /* 0x000fe40000011602 */
[C---:B------:R-:W-:Y:S02]  /*7420*/  ISETP.NE.AND P0, PT, R0.reuse, R3, PT ;  /* 0x000000030000720c */ /* 0x040fe40003f05270 */
[----:B------:R-:W-:Y:S02]  /*7430*/  LOP3.LUT R3, R5, 0xffff, RZ, 0xc0, !PT ;  /* 0x0000ffff05037812 */ /* 0x000fe400078ec0ff */
[----:B------:R-:W-:Y:S02]  /*7440*/  ISETP.LT.AND P0, PT, R0, RZ, P0 ;  /* 0x000000ff0000720c */ /* 0x000fe40000701270 */
[----:B------:R-:W-:-:S02]  /*7450*/  SHF.R.U32.HI R0, RZ, 0x10, R5 ;  /* 0x00000010ff007819 */ /* 0x000fc40000011605 */
[----:B------:R-:W-:Y:S02]  /*7460*/  R2UR UR76, R3 ;  /* 0x00000000034c72ca */ /* 0x000fe400000e0000 */
[----:B------:R-:W-:Y:S01]  /*7470*/  R2UR UR77, R0 ;  /* 0x00000000004d72ca */ /* 0x000fe200000e0000 */
[----:B------:R-:W-:-:S06]  /*7480*/  VIADD R0, R2, 0xffffffff ;  /* 0xffffffff02007836 */ /* 0x000fcc0000000000 */
[----:B------:R-:W-:-:S04]  /*7490*/  @!P0 IMAD.MOV R0, RZ, RZ, R2 ;  /* 0x000000ffff008224 */ /* 0x000fc800078e0202 */
[----:B------:R-:W-:Y:S01]  /*74a0*/  IMAD.IADD R0, R0, 0x1, R0 ;  /* 0x0000000100007824 */ /* 0x000fe200078e0200 */
[----:B--2---:R-:W-:Y:S06]  /*74b0*/  @P2 BRA `(.L_x_77) ;  /* 0xffffffa000c82947 */ /* 0x004fec000383ffff */
[----:B------:R-:W-:-:S04]  /*74c0*/  SHF.L.U32 R2, R36, 0x1f, RZ ;  /* 0x0000001f24027819 */ /* 0x000fc800000006ff */
[----:B------:R-:W1:Y:S02]  /*74d0*/  SYNCS.PHASECHK.TRANS64.TRYWAIT P0, [R12+URZ+0x8], R2 ;  /* 0x000008020c0075a7 */ /* 0x000e6400080011ff */
[----:B-1----:R-:W-:Y:S05]  /*74e0*/  @!P0 BRA `(.L_x_78) ;  /* 0x00000158005c8947 */ /* 0x002fea0003800000 */
.L_x_259:
[----:B------:R-:W-:Y:S04]  /*74f0*/  BSSY.RECONVERGENT B0, `(.L_x_79) ;  /* 0x0000022000007945 */ /* 0x000fe80003800200 */
[----:B------:R-:W-:Y:S05]  /*7500*/  @P1 BRA `(.L_x_80) ;  /* 0x00000000005c1947 */ /* 0x000fea0003800000 */
[----:B------:R-:W-:Y:S02]  /*7510*/  ELECT P0, URZ, PT ;  /* 0x0000000000ff782f */ /* 0x000fe40003800000 */
[----:B------:R-:W-:-:S11]  /*7520*/  SHF.L.U32 R2, R34, 0x1f, RZ ;  /* 0x0000001f22027819 */ /* 0x000fd600000006ff */
[----:B------:R-:W-:-:S04]  /*7530*/  @P0 IMAD.MOV.U32 R0, RZ, RZ, 0x4000 ;  /* 0x00004000ff000424 */ /* 0x000fc800078e00ff */
[----:B------:R2:W-:Y:S01]  /*7540*/  @P0 SYNCS.ARRIVE.TRANS64 RZ, [R12+URZ], R0 ;  /* 0x000000000cff09a7 */ /* 0x0005e200080000ff */
[----:B------:R-:W3:Y:S02]  /*7550*/  SYNCS.PHASECHK.TRANS64.TRYWAIT P0, [R12+URZ+0x28], R2 ;  /* 0x000028020c0075a7 */ /* 0x000ee400080011ff */
[----:B--23--:R-:W-:Y:S05]  /*7560*/  @!P0 BRA `(.L_x_81) ;  /* 0x0000015800548947 */ /* 0x00cfea0003800000 */
.L_x_261:
[----:B------:R-:W-:Y:S02]  /*7570*/  ELECT P0, URZ, PT ;  /* 0x0000000000ff782f */ /* 0x000fe40003800000 */
[----:B------:R-:W-:-:S11]  /*7580*/  SHF.L.U32 R2, R35, 0x1f, RZ ;  /* 0x0000001f23027819 */ /* 0x000fd600000006ff */
[----:B------:R-:W-:-:S04]  /*7590*/  @P0 IMAD.MOV.U32 R0, RZ, RZ, 0x10000 ;  /* 0x00010000ff000424 */ /* 0x000fc800078e00ff */
[----:B------:R2:W-:Y:S01]  /*75a0*/  @P0 SYNCS.ARRIVE.TRANS64 RZ, [R12+URZ+0x20], R0 ;  /* 0x000020000cff09a7 */ /* 0x0005e200080000ff */
[----:B------:R-:W3:Y:S02]  /*75b0*/  SYNCS.PHASECHK.TRANS64.TRYWAIT P0, [R12+URZ+0x38], R2 ;  /* 0x000038020c0075a7 */ /* 0x000ee400080011ff */
[----:B--23--:R-:W-:Y:S05]  /*75c0*/  @!P0 BRA `(.L_x_82) ;  /* 0x0000015800548947 */ /* 0x00cfea0003800000 */
.L_x_263:
[----:B------:R-:W-:Y:S02]  /*75d0*/  ELECT P0, URZ, PT ;  /* 0x0000000000ff782f */ /* 0x000fe40003800000 */
[----:B------:R-:W-:-:S11]  /*75e0*/  SHF.L.U32 R2, R30, 0x1f, RZ ;  /* 0x0000001f1e027819 */ /* 0x000fd600000006ff */
[----:B------:R-:W-:-:S04]  /*75f0*/  @P0 IMAD.MOV.U32 R0, RZ, RZ, 0x10000 ;  /* 0x00010000ff000424 */ /* 0x000fc800078e00ff */
[----:B------:R2:W-:Y:S01]  /*7600*/  @P0 SYNCS.ARRIVE.TRANS64 RZ, [R12+URZ+0x30], R0 ;  /* 0x000030000cff09a7 */ /* 0x0005e200080000ff */
[----:B------:R-:W3:Y:S02]  /*7610*/  SYNCS.PHASECHK.TRANS64.TRYWAIT P0, [R12+URZ+0x18], R2 ;  /* 0x000018020c0075a7 */ /* 0x000ee400080011ff */
[----:B--23--:R-:W-:Y:S05]  /*7620*/  @!P0 BRA `(.L_x_83) ;  /* 0x0000015800548947 */ /* 0x00cfea0003800000 */
.L_x_265:
[----:B------:R-:W-:-:S13]  /*7630*/  ELECT P0, URZ, PT ;  /* 0x0000000000ff782f */ /* 0x000fda0003800000 */
[----:B------:R-:W-:Y:S05]  /*7640*/  @!P0 BRA `(.L_x_84) ;  /* 0x0000000000308947 */ /* 0x000fea0003800000 */
[----:B------:R-:W-:-:S04]  /*7650*/  HFMA2 R0, -RZ, RZ, 0, 2 ;  /* 0x00004000ff007431 */ /* 0x000fc800000001ff */
[----:B------:R3:W-:Y:S01]  /*7660*/  SYNCS.ARRIVE.TRANS64 RZ, [R12+URZ+0x10], R0 ;  /* 0x000010000cff79a7 */ /* 0x0007e200080000ff */
[----:B------:R-:W-:Y:S05]  /*7670*/  BRA `(.L_x_84) ;  /* 0x0000000000247947 */ /* 0x000fea0003800000 */
.L_x_80:
[----:B------:R-:W-:Y:S02]  /*7680*/  SHF.L.U32 R2, R34, 0x1f, RZ ;  /* 0x0000001f22027819 */ /* 0x000fe400000006ff */
[----:B------:R-:W-:Y:S02]  /*7690*/  SHF.L.U32 R4, R35, 0x1f, RZ ;  /* 0x0000001f23047819 */ /* 0x000fe400000006ff */
[----:B------:R-:W2:Y:S02]  /*76a0*/  SYNCS.PHASECHK.TRANS64.TRYWAIT P0, [R12+URZ+0x28], R2 ;  /* 0x000028020c0075a7 */ /* 0x000ea400080011ff */
[----:B--2---:R-:W-:Y:S05]  /*76b0*/  @!P0 BRA `(.L_x_85) ;  /* 0x0000015800488947 */ /* 0x004fea0003800000 */
.L_x_267:
[----:B------:R-:W2:Y:S01]  /*76c0*/  SYNCS.PHASECHK.TRANS64.TRYWAIT P0, [R12+URZ+0x38], R4 ;  /* 0x000038040c0075a7 */ /* 0x000ea200080011ff */
[----:B------:R-:W-:Y:S01]  /*76d0*/  SHF.L.U32 R2, R30, 0x1f, RZ ;  /* 0x0000001f1e027819 */ /* 0x000fe200000006ff */
[----:B--2---:R-:W-:Y:S06]  /*76e0*/  @!P0 BRA `(.L_x_86) ;  /* 0x0000015800548947 */ /* 0x004fec0003800000 */
.L_x_269:
[----:B------:R-:W3:Y:S02]  /*76f0*/  SYNCS.PHASECHK.TRANS64.TRYWAIT P0, [R12+URZ+0x18], R2 ;  /* 0x000018020c0075a7 */ /* 0x000ee400080011ff */
[----:B---3--:R-:W-:Y:S05]  /*7700*/  @!P0 BRA `(.L_x_87) ;  /* 0x0000015800648947 */ /* 0x008fea0003800000 */
.L_x_84:
[----:B------:R-:W-:Y:S05]  /*7710*/  BSYNC.RECONVERGENT B0 ;  /* 0x0000000000007941 */ /* 0x000fea0003800200 */
.L_x_79:
[----:B---3--:R-:W-:Y:S02]  /*7720*/  VIADD R0, R14, 0x1 ;  /* 0x000000010e007836 */ /* 0x008fe40000000000 */
[----:B------:R-:W-:-:S03]  /*7730*/  VIADD R15, R15, 0x1 ;  /* 0x000000010f0f7836 */ /* 0x000fc60000000000 */
[----:B------:R-:W-:-:S04]  /*7740*/  ISETP.NE.AND P0, PT, R0, 0x2, PT ;  /* 0x000000020000780c */ /* 0x000fc80003f05270 */
[----:B------:R-:W-:Y:S02]  /*7750*/  SEL R4, RZ, 0x1, P0 ;  /* 0x00000001ff047807 */ /* 0x000fe40000000000 */
[----:B------:R-:W-:Y:S02]  /*7760*/  SEL R0, R0, RZ, P0 ;  /* 0x000000ff00007207 */ /* 0x000fe40000000000 */
[----:B------:R-:W-:Y:S02]  /*7770*/  LOP3.LUT R4, R21, R4, RZ, 0x3c, !PT ;  /* 0x0000000415047212 */ /* 0x000fe400078e3cff */
[----:B------:R-:W-:Y:S01]  /*7780*/  ISETP.NE.AND P0, PT, R15, 0x2, PT ;  /* 0x000000020f00780c */ /* 0x000fe20003f05270 */
[----:B------:R-:W-:Y:S02]  /*7790*/  IMAD R0, R0, 0x8, R12 ;  /* 0x0000000800007824 */ /* 0x000fe400078e020c */
[----:B------:R-:W-:Y:S01]  /*77a0*/  IMAD.U32 R4, R4, -0x80000000, RZ ;  /* 0x8000000004047824 */ /* 0x000fe200078e00ff */
[----:B------:R-:W-:-:S02]  /*77b0*/  SEL R2, RZ, 0x1, P0 ;  /* 0x00000001ff027807 */ /* 0x000fc40000000000 */
[----:B------:R-:W-:Y:S01]  /*77c0*/  SEL R15, R15, RZ, P0 ;  /* 0x000000ff0f0f7207 */ /* 0x000fe20000000000 */
[----:B------:R-:W3:Y:S01]  /*77d0*/  SYNCS.PHASECHK.TRANS64.TRYWAIT P2, [R0+URZ+0x50], R4 ;  /* 0x00005004000075a7 */ /* 0x000ee200080411ff */
[----:B------:R-:W-:-:S03]  /*77e0*/  LOP3.LUT R2, R16, R2, RZ, 0x3c, !PT ;  /* 0x0000000210027212 */ /* 0x000fc600078e3cff */
[----:B-12---:R-:W-:Y:S02]  /*77f0*/  IMAD R12, R15, 0x8, R12 ;  /* 0x000000080f0c7824 */ /* 0x006fe400078e020c */
[----:B------:R-:W-:Y:S01]  /*7800*/  IMAD.U32 R2, R2, -0x80000000, RZ ;  /* 0x8000000002027824 */ /* 0x000fe200078e00ff */
[----:B---3--:R-:W-:Y:S06]  /*7810*/  @!P2 BRA `(.L_x_88) ;  /* 0x000001580038a947 */ /* 0x008fec0003800000 */
.L_x_272:
[----:B------:R-:W-:Y:S05]  /*7820*/  @P1 BRA `(.L_x_89) ;  /* 0x00000000000c1947 */ /* 0x000fea0003800000 */
[----:B------:R-:W-:-:S13]  /*7830*/  ELECT P0, URZ, PT ;  /* 0x0000000000ff782f */ /* 0x000fda0003800000 */
[----:B------:R-:W-:-:S04]  /*7840*/  @P0 MOV R4, 0x10000 ;  /* 0x0001000000040802 */ /* 0x000fc80000000f00 */
[----:B------:R2:W-:Y:S03]  /*7850*/  @P0 SYNCS.ARRIVE.TRANS64 RZ, [R0+URZ+0x40], R4 ;  /* 0x0000400400ff09a7 */ /* 0x0005e600080000ff */
.L_x_89:
[----:B------:R-:W3:Y:S02]  /*7860*/  SYNCS.PHASECHK.TRANS64.TRYWAIT P0, [R12+URZ+0x70], R2 ;  /* 0x000070020c0075a7 */ /* 0x000ee400080011ff */
[----:B---3--:R-:W-:Y:S05]  /*7870*/  @!P0 BRA `(.L_x_90) ;  /* 0x0000015800388947 */ /* 0x008fea0003800000 */
.L_x_274:
[----:B------:R-:W-:Y:S05]  /*7880*/  @P1 BRA `(.L_x_24) ;  /* 0x00000000000c1947 */ /* 0x000fea0003800000 */
[----:B------:R-:W-:-:S13]  /*7890*/  ELECT P0, URZ, PT ;  /* 0x0000000000ff782f */ /* 0x000fda0003800000 */
[----:B-12---:R-:W-:-:S04]  /*78a0*/  @P0 MOV R0, 0x10000 ;  /* 0x0001000000000802 */ /* 0x006fc80000000f00 */
[----:B------:R4:W-:Y:S03]  /*78b0*/  @P0 SYNCS.ARRIVE.TRANS64 RZ, [R12+URZ+0x60], R0 ;  /* 0x000060000cff09a7 */ /* 0x0009e600080000ff */
.L_x_24:
[----:B-12-4-:R-:W1:Y:S02]  /*78c0*/  S2R R0, SR_TID.X ;  /* 0x0000000000007919 */ /* 0x016e640000002100 */
[----:B-1----:R-:W-:-:S04]  /*78d0*/  SHF.R.U32.HI R0, RZ, 0x5, R0 ;  /* 0x00000005ff007819 */ /* 0x002fc80000011600 */
[----:B------:R-:W-:-:S13]  /*78e0*/  ISETP.NE.AND P0, PT, R0, 0x9, PT ;  /* 0x000000090000780c */ /* 0x000fda0003f05270 */
[----:B------:R-:W-:Y:S01]  /*78f0*/  @P0 NOP ;  /* 0x0000000000000918 */ /* 0x000fe20000000000 */
[----:B------:R-:W-:Y:S05]  /*7900*/  @P0 BRA `(.L_x_91) ;  /* 0x000000a800640947 */ /* 0x000fea0003800000 */
[----:B------:R-:W-:Y:S01]  /*7910*/  ELECT P0, URZ, PT ;  /* 0x0000000000ff782f */ /* 0x000fe20003800000 */
[----:B------:R-:W-:Y:S02]  /*7920*/  UMOV UR4, 0x20 ;  /* 0x0000002000047882 */ /* 0x000fe40000000000 */
[----:B------:R-:W-:-:S04]  /*7930*/  UIADD3 UR4, UPT, UPT, -UR4, 0x100000, URZ ;  /* 0x0010000004047890 */ /* 0x000fc8000fffe1ff */
[----:B------:R-:W-:Y:S02]  /*7940*/  USHF.L.U32 UR5, UR4, 0xb, URZ ;  /* 0x0000000b04057899 */ /* 0x000fe400080006ff */
[----:B------:R-:W-:-:S04]  /*7950*/  USHF.L.U32 UR4, UR4, 0x1, URZ ;  /* 0x0000000104047899 */ /* 0x000fc800080006ff */
[----:B------:R-:W1:Y:S01]  /*7960*/  @P0 S2R R0, SR_CgaCtaId ;  /* 0x0000000000000919 */ /* 0x000e620000008800 */
[----:B------:R-:W-:-:S04]  /*7970*/  @P0 MOV R2, 0x400 ;  /* 0x0000040000020802 */ /* 0x000fc80000000f00 */
[----:B-1----:R-:W-:-:S04]  /*7980*/  @P0 LEA R0, R0, R2, 0x18 ;  /* 0x0000000200000211 */ /* 0x002fc800078ec0ff */
[----:B------:R-:W-:Y:S01]  /*7990*/  @P0 R2UR UR6, R0 ;  /* 0x00000000000602ca */ /* 0x000fe200000e0000 */
[----:B------:R-:W1:-:S12]  /*79a0*/  FENCE.VIEW.ASYNC.S ;  /* 0x00000000000073c6 */ /* 0x000e580000000000 */
[----:B-1----:R1:W2:Y:S01]  /*79b0*/  SYNCS.EXCH.64 URZ, [UR6+0x180], UR4 ;  /* 0x0001800406ff75b2 */ /* 0x0022a20008000100 */
[----:B------:R-:W-:Y:S01]  /*79c0*/  NOP ;  /* 0x0000000000007918 */ /* 0x000fe20000000000 */
[----:B------:R-:W4:Y:S01]  /*79d0*/  S2R R9, SR_CgaCtaId ;  /* 0x0000000000097919 */ /* 0x000f220000008800 */
[----:B--2---:R-:W-:Y:S01]  /*79e0*/  NOP ;  /* 0x0000000000007918 */ /* 0x004fe20000000000 */
[----:B------:R-:W-:Y:S02]  /*79f0*/  MOV R0, 0x40 ;  /* 0x0000004000007802 */ /* 0x000fe40000000f00 */
[----:B------:R-:W-:Y:S02]  /*7a00*/  MOV R8, 0x400 ;  /* 0x0000040000087802 */ /* 0x000fe40000000f00 */
[C---:B----4-:R-:W-:Y:S02]  /*7a10*/  LEA R0, R9.reuse, R0, 0x18 ;  /* 0x0000000009007211 */ /* 0x050fe400078ec0ff */
[----:B------:R-:W-:-:S04]  /*7a20*/  LEA R8, R9, R8, 0x18 ;  /* 0x0000000809087211 */ /* 0x000fc800078ec0ff */
[----:B------:R-:W2:Y:S02]  /*7a30*/  LDS.U8 R0, [R0] ;  /* 0x0000000000007984 */ /* 0x000ea40000000000 */
[----:B--2---:R-:W-:-:S13]  /*7a40*/  ISETP.NE.AND P0, PT, R0, RZ, PT ;  /* 0x000000ff0000720c */ /* 0x004fda0003f05270 */
[----:B-1----:R-:W-:Y:S05]  /*7a50*/  @P0 BRA `(.L_x_92) ;  /* 0x0000000400480947 */ /* 0x002fea0003800000 */
[C---:B------:R-:W-:Y:S02]  /*7a60*/  LOP3.LUT R0, R9.reuse, 0x1, RZ, 0xc0, !PT ;  /* 0x0000000109007812 */ /* 0x040fe400078ec0ff */
[----:B------:R-:W-:Y:S02]  /*7a70*/  LOP3.LUT R10, R9, 0x1, RZ, 0x3c, !PT ;  /* 0x00000001090a7812 */ /* 0x000fe400078e3cff */
[----:B------:R-:W-:-:S13]  /*7a80*/  ISETP.NE.U32.AND P1, PT, R0, 0x1, PT ;  /* 0x000000010000780c */ /* 0x000fda0003f25070 */
[----:B------:R-:W-:Y:S05]  /*7a90*/  @!P1 BRA `(.L_x_93) ;  /* 0x0000000000c09947 */ /* 0x000fea0003800000 */
[----:B------:R-:W-:Y:S01]  /*7aa0*/  ELECT P0, URZ, PT ;  /* 0x0000000000ff782f */ /* 0x000fe20003800000 */
[----:B------:R-:W-:-:S12]  /*7ab0*/  BSSY B0, `(.L_x_93) ;  /* 0x000002e000007945 */ /* 0x000fd80003800000 */
[----:B------:R-:W-:Y:S05]  /*7ac0*/  @!P0 BRA `(.L_x_94) ;  /* 0x0000000000b08947 */ /* 0x000fea0003800000 */
[----:B------:R-:W-:-:S05]  /*7ad0*/  UMOV UR4, 0x10 ;  /* 0x0000001000047882 */ /* 0x000fca0000000000 */
[----:B------:R-:W-:Y:S04]  /*7ae0*/  DEPBAR.LE SB1, 0x36 ;  /* 0x00009d800000791a */ /* 0x000fe80000000000 */
[----:B------:R-:W1:Y:S02]  /*7af0*/  UTCATOMSWS.2CTA.FIND_AND_SET.ALIGN UP0, UR4, UR4 ;  /* 0x00000004000475e3 */ /* 0x000e640008200800 */
[----:B-1----:R-:W-:-:S04]  /*7b00*/  PLOP3.LUT P0, PT, PT, PT, UP0, 0x80, 0x8 ;  /* 0x000000000008781c */ /* 0x002fc80003f0f008 */
[----:B------:R-:W-:-:S04]  /*7b10*/  SEL R0, RZ, 0xffffffff, !P0 ;  /* 0xffffffffff007807 */ /* 0x000fc80004000000 */
[----:B------:R-:W-:Y:S01]  /*7b20*/  ISETP.NE.AND P0, PT, R0, RZ, PT ;  /* 0x000000ff0000720c */ /* 0x000fe20003f05270 */
[----:B------:R-:W-:-:S12]  /*7b30*/  IMAD.U32 R0, RZ, RZ, UR4 ;  /* 0x00000004ff007e24 */ /* 0x000fd8000f8e00ff */
[----:B------:R-:W-:Y:S05]  /*7b40*/  @P0 BRA `(.L_x_95) ;  /* 0x0000000000240947 */ /* 0x000fea0003800000 */
.L_x_96:
[----:B------:R-:W-:Y:S05]  /*7b50*/  NANOSLEEP 0x64 ;  /* 0x000000640000795d */ /* 0x000fea0003800000 */
[----:B------:R-:W-:-:S05]  /*7b60*/  UMOV UR4, 0x10 ;  /* 0x0000001000047882 */ /* 0x000fca0000000000 */
[----:B------:R-:W-:Y:S04]  /*7b70*/  DEPBAR.LE SB1, 0x36 ;  /* 0x00009d800000791a */ /* 0x000fe80000000000 */
[----:B------:R-:W1:Y:S02]  /*7b80*/  UTCATOMSWS.2CTA.FIND_AND_SET.ALIGN UP0, UR4, UR4 ;  /* 0x00000004000475e3 */ /* 0x000e640008200800 */
[----:B-1----:R-:W-:-:S04]  /*7b90*/  PLOP3.LUT P0, PT, PT, PT, UP0, 0x80, 0x8 ;  /* 0x000000000008781c */ /* 0x002fc80003f0f008 */
[----:B------:R-:W-:-:S04]  /*7ba0*/  SEL R0, RZ, 0xffffffff, !P0 ;  /* 0xffffffffff007807 */ /* 0x000fc80004000000 */
[----:B------:R-:W-:Y:S01]  /*7bb0*/  ISETP.NE.AND P0, PT, R0, RZ, PT ;  /* 0x000000ff0000720c */ /* 0x000fe20003f05270 */
[----:B------:R-:W-:-:S12]  /*7bc0*/  IMAD.U32 R0, RZ, RZ, UR4 ;  /* 0x00000004ff007e24 */ /* 0x000fd8000f8e00ff */
[----:B------:R-:W-:Y:S05]  /*7bd0*/  @!P0 BRA `(.L_x_96) ;  /* 0xfffffffc00dc8947 */ /* 0x000fea000383ffff */
.L_x_95:
[----:B------:R-:W-:Y:S01]  /*7be0*/  MOV R2, 0x60 ;  /* 0x0000006000027802 */ /* 0x000fe20000000f00 */
[----:B------:R-:W-:Y:S01]  /*7bf0*/  VIADD R7, R8, 0x188 ;  /* 0x0000018808077836 */ /* 0x000fe20000000000 */
[----:B------:R-:W-:Y:S01]  /*7c00*/  MOV R4, 0x58 ;  /* 0x0000005800047802 */ /* 0x000fe20000000f00 */
[----:B---3--:R-:W-:Y:S01]  /*7c10*/  IMAD.MOV.U32 R12, RZ, RZ, 0x4 ;  /* 0x00000004ff0c7424 */ /* 0x008fe200078e00ff */
[C---:B------:R-:W-:Y:S02]  /*7c20*/  LEA R6, R9.reuse, R2, 0x18 ;  /* 0x0000000209067211 */ /* 0x040fe400078ec0ff */
[----:B------:R-:W-:-:S03]  /*7c30*/  LEA R4, R9, R4, 0x18 ;  /* 0x0000000409047211 */ /* 0x000fc600078ec0ff */
[----:B------:R-:W1:Y:S02]  /*7c40*/  LDS R2, [R6] ;  /* 0x0000000006027984 */ /* 0x000e640000000800 */
[----:B-1----:R-:W-:-:S04]  /*7c50*/  IMAD.U32 R2, R2, -0x80000000, RZ ;  /* 0x8000000002027824 */ /* 0x002fc800078e00ff */
[----:B------:R-:W1:Y:S02]  /*7c60*/  SYNCS.PHASECHK.TRANS64.TRYWAIT P0, [R4+URZ], R2 ;  /* 0x00000002040075a7 */ /* 0x000e6400080011ff */
[----:B-1----:R-:W-:Y:S05]  /*7c70*/  @P0 BRA `(.L_x_97) ;  /* 0x0000000000080947 */ /* 0x002fea0003800000 */
[----:B------:R-:W1:Y:S02]  /*7c80*/  SYNCS.PHASECHK.TRANS64.TRYWAIT P0, [R4+URZ], R2 ;  /* 0x00000002040075a7 */ /* 0x000e6400080011ff */
[----:B-1----:R-:W-:Y:S05]  /*7c90*/  @!P0 BRA `(.L_x_98) ;  /* 0x0000015400488947 */ /* 0x002fea0003800000 */
.L_x_97:
[----:B------:R-:W-:Y:S01]  /*7ca0*/  PRMT R5, R10, 0x654, R4 ;  /* 0x000006540a057816 */ /* 0x000fe20000000004 */
[----:B-1----:R-:W-:Y:S01]  /*7cb0*/  IMAD.SHL.U32 R3, R0, 0x20, RZ ;  /* 0x0000002000037824 */ /* 0x002fe200078e00ff */
[----:B------:R-:W-:Y:S01]  /*7cc0*/  PRMT R4, R10, 0x654, R7 ;  /* 0x000006540a047816 */ /* 0x000fe20000000007 */
[----:B------:R-:W-:Y:S01]  /*7cd0*/  IMAD.MOV.U32 R11, RZ, RZ, 0xffff ;  /* 0x0000ffffff0b7424 */ /* 0x000fe200078e00ff */
[----:B------:R1:W-:Y:S01]  /*7ce0*/  SYNCS.ARRIVE.TRANS64.RED RZ, [R5+URZ], R12 ;  /* 0x0000000c05ff79a7 */ /* 0x0003e200080004ff */
[----:B------:R-:W-:Y:S01]  /*7cf0*/  VIADD R2, R0, 0x10 ;  /* 0x0000001000027836 */ /* 0x000fe20000000000 */
[----:B------:R2:W-:Y:S04]  /*7d00*/  STS [R8+0x188], R3 ;  /* 0x0001880308007388 */ /* 0x0005e80000000800 */
[----:B------:R3:W-:Y:S01]  /*7d10*/  STAS [R4.64], R0 ;  /* 0x0000000004007dbd */ /* 0x0007e2000c0008ff */
[----:B------:R-:W-:-:S02]  /*7d20*/  SHF.L.U32 R2, R44, R2, RZ ;  /* 0x000000022c027219 */ /* 0x000fc400000006ff */
[----:B--2---:R-:W-:-:S04]  /*7d30*/  SHF.L.U32 R3, R11, R0, RZ ;  /* 0x000000000b037219 */ /* 0x004fc800000006ff */
[----:B------:R-:W-:Y:S02]  /*7d40*/  LOP3.LUT R2, R2, R3, RZ, 0xfc, !PT ;  /* 0x0000000302027212 */ /* 0x000fe400078efcff */
[----:B---3--:R-:W-:-:S04]  /*7d50*/  MOV R0, 0x50 ;  /* 0x0000005000007802 */ /* 0x008fc80000000f00 */
[----:B------:R-:W-:-:S05]  /*7d60*/  LEA R0, R9, R0, 0x18 ;  /* 0x0000000009007211 */ /* 0x000fca00078ec0ff */
[----:B------:R1:W-:Y:S04]  /*7d70*/  ATOMS.OR RZ, [R0], R2 ;  /* 0x0000000200ff738c */ /* 0x0003e80003000000 */
[----:B------:R1:W-:Y:S02]  /*7d80*/  ATOMS.XOR RZ, [R6], R44 ;  /* 0x0000002c06ff738c */ /* 0x0003e40003800000 */
.L_x_94:
[----:B------:R-:W-:Y:S05]  /*7d90*/  BSYNC B0 ;  /* 0x0000000000007941 */ /* 0x000fea0003800000 */
.L_x_93:
[----:B------:R-:W-:Y:S05]  /*7da0*/  @P1 BRA `(.L_x_99) ;  /* 0x0000000000841947 */ /* 0x000fea0003800000 */
[----:B------:R-:W-:Y:S05]  /*7db0*/  WARPSYNC.ALL ;  /* 0x0000000000007948 */ /* 0x000fea0003800000 */
[----:B------:R-:W-:Y:S01]  /*7dc0*/  NOP ;  /* 0x0000000000007918 */ /* 0x000fe20000000000 */
[----:B------:R-:W-:-:S13]  /*7dd0*/  ELECT P0, URZ, PT ;  /* 0x0000000000ff782f */ /* 0x000fda0003800000 */
[----:B------:R-:W-:Y:S05]  /*7de0*/  @!P0 BRA `(.L_x_99) ;  /* 0x0000000000748947 */ /* 0x000fea0003800000 */
[----:B-1----:R-:W-:-:S04]  /*7df0*/  MOV R0, 0x60 ;  /* 0x0000006000007802 */ /* 0x002fc80000000f00 */
[----:B------:R-:W-:Y:S02]  /*7e00*/  LEA R6, R9, R0, 0x18 ;  /* 0x0000000009067211 */ /* 0x000fe400078ec0ff */
[----:B------:R-:W-:-:S03]  /*7e10*/  MOV R0, 0x58 ;  /* 0x0000005800007802 */ /* 0x000fc60000000f00 */
[----:B------:R-:W1:Y:S01]  /*7e20*/  LDS R2, [R6] ;  /* 0x0000000006027984 */ /* 0x000e620000000800 */
[----:B------:R-:W-:Y:S01]  /*7e30*/  LEA R4, R9, R0, 0x18 ;  /* 0x0000000009047211 */ /* 0x000fe200078ec0ff */
[----:B-1----:R-:W-:-:S04]  /*7e40*/  IMAD.U32 R2, R2, -0x80000000, RZ ;  /* 0x8000000002027824 */ /* 0x002fc800078e00ff */
[----:B------:R-:W1:Y:S02]  /*7e50*/  SYNCS.PHASECHK.TRANS64.TRYWAIT P0, [R4+URZ], R2 ;  /* 0x00000002040075a7 */ /* 0x000e6400080011ff */
[----:B-1----:R-:W-:Y:S05]  /*7e60*/  @P0 BRA `(.L_x_100) ;  /* 0x0000000000080947 */ /* 0x002fea0003800000 */
[----:B------:R-:W1:Y:S02]  /*7e70*/  SYNCS.PHASECHK.TRANS64.TRYWAIT P0, [R4+URZ], R2 ;  /* 0x00000002040075a7 */ /* 0x000e6400080011ff */
[----:B-1----:R-:W-:Y:S05]  /*7e80*/  @!P0 BRA `(.L_x_101) ;  /* 0x0000015000e48947 */ /* 0x002fea0003800000 */
.L_x_100:
[----:B------:R-:W2:Y:S01]  /*7e90*/  LDS R0, [R8+0x188] ;  /* 0x0001880008007984 */ /* 0x000ea20000000800 */
[----:B-1-3--:R-:W-:Y:S02]  /*7ea0*/  IMAD.MOV.U32 R3, RZ, RZ, 0xffff ;  /* 0x0000ffffff037424 */ /* 0x00afe400078e00ff */
[----:B--2---:R-:W-:-:S03]  /*7eb0*/  IMAD.SHL.U32 R5, R0, 0x20, RZ ;  /* 0x0000002000057824 */ /* 0x004fc600078e00ff */
[----:B------:R-:W-:Y:S01]  /*7ec0*/  SHF.L.U32 R3, R3, R0, RZ ;  /* 0x0000000003037219 */ /* 0x000fe200000006ff */
[----:B------:R-:W-:Y:S01]  /*7ed0*/  VIADD R2, R0, 0x10 ;  /* 0x0000001000027836 */ /* 0x000fe20000000000 */
[----:B------:R2:W-:Y:S01]  /*7ee0*/  STS [R8+0x188], R5 ;  /* 0x0001880508007388 */ /* 0x0005e20000000800 */
[----:B------:R-:W-:-:S03]  /*7ef0*/  MOV R0, 0x50 ;  /* 0x0000005000007802 */ /* 0x000fc60000000f00 */
[----:B------:R-:W-:-:S04]  /*7f00*/  SHF.L.U32 R2, R44, R2, RZ ;  /* 0x000000022c027219 */ /* 0x000fc800000006ff */
[----:B------:R-:W-:Y:S02]  /*7f10*/  LOP3.LUT R3, R2, R3, RZ, 0xfc, !PT ;  /* 0x0000000302037212 */ /* 0x000fe400078efcff */
[----:B------:R-:W-:Y:S02]  /*7f20*/  LEA R2, R9, R0, 0x18 ;  /* 0x0000000009027211 */ /* 0x000fe400078ec0ff */
[----:B------:R-:W-:-:S03]  /*7f30*/  PRMT R0, R10, 0x654, R4 ;  /* 0x000006540a007816 */ /* 0x000fc60000000004 */
[----:B------:R2:W-:Y:S01]  /*7f40*/  ATOMS.OR RZ, [R2], R3 ;  /* 0x0000000302ff738c */ /* 0x0005e20003000000 */
[----:B------:R2:W-:Y:S03]  /*7f50*/  SYNCS.ARRIVE.TRANS64.RED.A1T0 RZ, [R0+URZ], RZ ;  /* 0x000000ff00ff79a7 */ /* 0x0005e600081004ff */
[----:B------:R2:W-:Y:S01]  /*7f60*/  ATOMS.XOR RZ, [R6], R44 ;  /* 0x0000002c06ff738c */ /* 0x0005e20003800000 */
[----:B------:R-:W-:Y:S05]  /*7f70*/  BRA `(.L_x_99) ;  /* 0x0000000000107947 */ /* 0x000fea0003800000 */
.L_x_92:
[----:B------:R-:W-:Y:S02]  /*7f80*/  MOV R0, 0xffffffff ;  /* 0xffffffff00007802 */ /* 0x000fe40000000f00 */
[----:B------:R-:W-:-:S03]  /*7f90*/  MOV R2, 0x7fc0 ;  /* 0x00007fc000027802 */ /* 0x000fc60000000f00 */
[----:B------:R1:W-:Y:S04]  /*7fa0*/  STS [R8+0x188], R0 ;  /* 0x0001880008007388 */ /* 0x0003e80000000800 */
[----:B-1-3--:R-:W-:Y:S05]  /*7fb0*/  CALL.REL.NOINC `($__internal_1_$__cuda_sm10x_tcgen05_guardrail_trap_phase_invalid_during_alloc) ;  /* 0x00000170000c7944 */ /* 0x00afea0003c00000 */
.L_x_99:
[----:B------:R-:W-:Y:S05]  /*7fc0*/  WARPSYNC.ALL ;  /* 0x0000000000007948 */ /* 0x000fea0003800000 */
[----:B------:R-:W-:Y:S01]  /*7fd0*/  NOP ;  /* 0x0000000000007918 */ /* 0x000fe20000000000 */
[----:B-12---:R-:W1:Y:S01]  /*7fe0*/  S2R R0, SR_CgaCtaId ;  /* 0x0000000000007919 */ /* 0x006e620000008800 */
[----:B------:R-:W-:Y:S01]  /*7ff0*/  MOV R2, 0x400 ;  /* 0x0000040000027802 */ /* 0x000fe20000000f00 */
[----:B------:R-:W-:Y:S01]  /*8000*/  HFMA2 R20, -RZ, RZ, 0, 5.9604644775390625e-08 ;  /* 0x00000001ff147431 */ /* 0x000fe200000001ff */
[----:B------:R-:W-:Y:S01]  /*8010*/  UMOV UR41, 0x40004040 ;  /* 0x4000404000297882 */ /* 0x000fe20000000000 */
[----:B---3--:R-:W2:Y:S01]  /*8020*/  S2R R3, SR_CgaCtaId ;  /* 0x0000000000037919 */ /* 0x008ea20000008800 */
[----:B------:R-:W-:Y:S01]  /*8030*/  UMOV UR39, 0x40004040 ;  /* 0x4000404000277882 */ /* 0x000fe20000000000 */
[----:B------:R-:W-:Y:S01]  /*8040*/  UMOV UR37, 0x40004040 ;  /* 0x4000404000257882 */ /* 0x000fe20000000000 */
[----:B------:R-:W-:Y:S01]  /*8050*/  UMOV UR35, 0x40004040 ;  /* 0x4000404000237882 */ /* 0x000fe20000000000 */
[----:B------:R-:W-:Y:S01]  /*8060*/  BAR.SYNC.DEFER_BLOCKING 0x2, 0x120 ;  /* 0x0084800000007b1d */ /* 0x000fe20000010000 */
[----:B------:R-:W-:-:S02]  /*8070*/  CS2R R106, SRZ ;  /* 0x00000000006a7805 */ /* 0x000fc4000001ff00 */
[----:B------:R-:W-:Y:S01]  /*8080*/  CS2R R108, SRZ ;  /* 0x00000000006c7805 */ /* 0x000fe2000001ff00 */
[----:B------:R-:W-:Y:S01]  /*8090*/  IMAD.MOV.U32 R60, RZ, RZ, RZ ;  /* 0x000000ffff3c7224 */ /* 0x000fe200078e00ff */
[----:B------:R-:W-:Y:S01]  /*80a0*/  MOV R63, 0x1 ;  /* 0x00000001003f7802 */ /* 0x000fe20000000f00 */
[----:B------:R-:W-:Y:S01]  /*80b0*/  IMAD.MOV.U32 R14, RZ, RZ, RZ ;  /* 0x000000ffff0e7224 */ /* 0x000fe200078e00ff */
[----:B------:R-:W-:Y:S01]  /*80c0*/  UMOV UR33, 0x40004040 ;  /* 0x4000404000217882 */ /* 0x000fe20000000000 */
        /* <DEDUP_REMOVED lines=13> */
[----:B------:R-:W-:Y:S01]  /*81a0*/  IMAD.MOV.U32 R61, RZ, RZ, 0x1 ;  /* 0x00000001ff3d7424 */ /* 0x000fe200078e00ff */
[----:B------:R-:W-:-:S02]  /*81b0*/  CS2R R12, SRZ ;  /* 0x00000000000c7805 */ /* 0x000fc4000001ff00 */
[----:B------:R-:W-:Y:S01]  /*81c0*/  CS2R R8, SRZ ;  /* 0x0000000000087805 */ /* 0x000fe2000001ff00 */
[----:B------:R-:W-:Y:S01]  /*81d0*/  IMAD.MOV.U32 R59, RZ, RZ, RZ ;  /* 0x000000ffff3b7224 */ /* 0x000fe200078e00ff */
[-C--:B-1----:R-:W-:Y:S01]  /*81e0*/  LEA R0, R0, R2.reuse, 0x18 ;  /* 0x0000000200007211 */ /* 0x082fe200078ec0ff */
[----:B------:R-:W-:Y:S01]  /*81f0*/  IMAD.U32 R141, RZ, RZ, UR39 ;  /* 0x00000027ff8d7e24 */ /* 0x000fe2000f8e00ff */
[----:B------:R-:W-:Y:S01]  /*8200*/  MOV R131, UR25 ;  /* 0x0000001900837c02 */ /* 0x000fe20008000f00 */
[----:B------:R-:W-:Y:S01]  /*8210*/  IMAD.U32 R125, RZ, RZ, UR37 ;  /* 0x00000025ff7d7e24 */ /* 0x000fe2000f8e00ff */
[----:B------:R-:W-:Y:S01]  /*8220*/  R2UR UR13, R0 ;  /* 0x00000000000d72ca */ /* 0x000fe200000e0000 */
[----:B------:R-:W-:Y:S01]  /*8230*/  IMAD.U32 R139, RZ, RZ, UR33 ;  /* 0x00000021ff8b7e24 */ /* 0x000fe2000f8e00ff */
[----:B--2---:R-:W-:Y:S01]  /*8240*/  LEA R3, R3, R2, 0x18 ;  /* 0x0000000203037211 */ /* 0x004fe200078ec0ff */
[----:B------:R-:W-:Y:S01]  /*8250*/  IMAD.U32 R137, RZ, RZ, UR31 ;  /* 0x0000001fff897e24 */ /* 0x000fe2000f8e00ff */
[----:B------:R-:W-:Y:S01]  /*8260*/  MOV R119, UR15 ;  /* 0x0000000f00777c02 */ /* 0x000fe20008000f00 */
[----:B------:R-:W-:Y:S01]  /*8270*/  IMAD.U32 R135, RZ, RZ, UR29 ;  /* 0x0000001dff877e24 */ /* 0x000fe2000f8e00ff */
[----:B------:R-:W-:Y:S01]  /*8280*/  R2UR UR6, R3 ;  /* 0x00000000030672ca */ /* 0x000fe200000e0000 */
[----:B------:R-:W-:Y:S01]  /*8290*/  IMAD.U32 R133, RZ, RZ, UR27 ;  /* 0x0000001bff857e24 */ /* 0x000fe2000f8e00ff */
[----:B------:R-:W-:Y:S01]  /*82a0*/  UMOV UR77, 0x40004040 ;  /* 0x40004040004d7882 */ /* 0x000fe20000000000 */
        /* <DEDUP_REMOVED lines=8> */
[C---:B------:R-:W-:Y:S01]  /*8330*/  VIADD R0, R142.reuse, 0x10800 ;  /* 0x000108008e007836 */ /* 0x040fe20000000000 */
[----:B------:R-:W-:Y:S01]  /*8340*/  UMOV UR67, 0x40004040 ;  /* 0x4000404000437882 */ /* 0x000fe20000000000 */
[----:B------:R-:W-:-:S02]  /*8350*/  VIADD R5, R142, 0x12800 ;  /* 0x000128008e057836 */ /* 0x000fc40000000000 */
[----:B------:R-:W-:Y:S01]  /*8360*/  IMAD.U32 R121, RZ, RZ, UR17 ;  /* 0x00000011ff797e24 */ /* 0x000fe2000f8e00ff */
[----:B------:R-:W-:Y:S01]  /*8370*/  SHF.R.U32.HI R0, RZ, 0x4, R0 ;  /* 0x00000004ff007819 */ /* 0x000fe20000011600 */
[----:B------:R-:W-:Y:S01]  /*8380*/  IMAD.U32 R117, RZ, RZ, UR11 ;  /* 0x0000000bff757e24 */ /* 0x000fe2000f8e00ff */
[----:B------:R-:W-:Y:S01]  /*8390*/  SHF.R.U32.HI R5, RZ, 0x4, R5 ;  /* 0x00000004ff057819 */ /* 0x000fe20000011605 */
[----:B------:R-:W-:Y:S01]  /*83a0*/  IMAD.U32 R111, RZ, RZ, UR5 ;  /* 0x00000005ff6f7e24 */ /* 0x000fe2000f8e00ff */
[----:B------:R-:W-:Y:S01]  /*83b0*/  LOP3.LUT R0, R0, 0x3fc0, RZ, 0xc0, !PT ;  /* 0x00003fc000007812 */ /* 0x000fe200078ec0ff */
[----:B------:R-:W-:Y:S02]  /*83c0*/  IMAD.U32 R115, RZ, RZ, UR9 ;  /* 0x00000009ff737e24 */ /* 0x000fe4000f8e00ff */
[----:B------:R-:W-:Y:S01]  /*83d0*/  IMAD.U32 R113, RZ, RZ, UR7 ;  /* 0x00000007ff717e24 */ /* 0x000fe2000f8e00ff */
[----:B------:R-:W-:-:S04]  /*83e0*/  LOP3.LUT R0, R0, 0x10000, RZ, 0xfc, !PT ;  /* 0x0001000000007812 */ /* 0x000fc800078efcff */
[C---:B------:R-:W-:Y:S01]  /*83f0*/  IADD3 R3, PT, PT, R0.reuse, 0x6, RZ ;  /* 0x0000000600037810 */ /* 0x040fe20007ffe0ff */
[C---:B------:R-:W-:Y:S02]  /*8400*/  VIADD R2, R0.reuse, 0x2 ;  /* 0x0000000200027836 */ /* 0x040fe40000000000 */
[----:B------:R-:W-:-:S03]  /*8410*/  VIADD R4, R0, 0x4 ;  /* 0x0000000400047836 */ /* 0x000fc60000000000 */
[----:B------:R-:W-:Y:S02]  /*8420*/  R2UR UR4, R2 ;  /* 0x00000000020472ca */ /* 0x000fe400000e0000 */
[----:B------:R-:W-:Y:S02]  /*8430*/  R2UR UR8, R4 ;  /* 0x00000000040872ca */ /* 0x000fe400000e0000 */
[----:B------:R-:W-:Y:S02]  /*8440*/  R2UR UR6, R2 ;  /* 0x00000000020672ca */ /* 0x000fe400000e0000 */
[----:B------:R-:W-:-:S04]  /*8450*/  LOP3.LUT R2, R5, 0x3fc0, RZ, 0xc0, !PT ;  /* 0x00003fc005027812 */ /* 0x000fc800078ec0ff */
[----:B------:R-:W-:-:S03]  /*8460*/  LOP3.LUT R2, R2, 0x10000, RZ, 0xfc, !PT ;  /* 0x0001000002027812 */ /* 0x000fc600078efcff */
[----:B------:R-:W-:Y:S01]  /*8470*/  IMAD.U32 R6, RZ, RZ, UR4 ;  /* 0x00000004ff067e24 */ /* 0x000fe2000f8e00ff */
[----:B------:R-:W-:Y:S01]  /*8480*/  R2UR UR4, R3 ;  /* 0x00000000030472ca */ /* 0x000fe200000e0000 */
[----:B------:R-:W-:Y:S02]  /*8490*/  IMAD.U32 R4, RZ, RZ, UR8 ;  /* 0x00000008ff047e24 */ /* 0x000fe4000f8e00ff */
[----:B------:R-:W-:Y:S01]  /*84a0*/  IMAD.U32 R103, RZ, RZ, UR6 ;  /* 0x00000006ff677e24 */ /* 0x000fe2000f8e00ff */
[----:B------:R-:W-:Y:S04]  /*84b0*/  STL [R1+0x30], R6 ;  /* 0x0000300601007387 */ /* 0x000fe80000100800 */
[----:B------:R1:W-:Y:S05]  /*84c0*/  STL [R1+0x2c], R4 ;  /* 0x00002c0401007387 */ /* 0x0003ea0000100800 */
[----:B------:R-:W-:Y:S01]  /*84d0*/  IMAD.U32 R3, RZ, RZ, UR4 ;  /* 0x00000004ff037e24 */ /* 0x000fe2000f8e00ff */
[----:B------:R-:W-:-:S04]  /*84e0*/  R2UR UR4, R0 ;  /* 0x00000000000472ca */ /* 0x000fc800000e0000 */
[----:B------:R2:W-:Y:S09]  /*84f0*/  STL [R1+0x28], R3 ;  /* 0x0000280301007387 */ /* 0x0005f20000100800 */
[----:B------:R-:W-:Y:S02]  /*8500*/  IMAD.U32 R67, RZ, RZ, UR4 ;  /* 0x00000004ff437e24 */ /* 0x000fe4000f8e00ff */
[----:B-1----:R-:W-:-:S05]  /*8510*/  VIADD R4, R142, 0x800 ;  /* 0x000008008e047836 */ /* 0x002fca0000000000 */
[----:B------:R-:W-:Y:S01]  /*8520*/  SHF.R.U32.HI R5, RZ, 0x4, R4 ;  /* 0x00000004ff057819 */ /* 0x000fe20000011604 */
[----:B------:R-:W-:-:S03]  /*8530*/  VIADD R4, R2, 0x2 ;  /* 0x0000000202047836 */ /* 0x000fc60000000000 */
[----:B------:R-:W-:Y:S01]  /*8540*/  LOP3.LUT R5, R5, 0x3fc0, RZ, 0xc0, !PT ;  /* 0x00003fc005057812 */ /* 0x000fe200078ec0ff */
[C---:B--2---:R-:W-:Y:S01]  /*8550*/  VIADD R3, R0.reuse, 0x4 ;  /* 0x0000000400037836 */ /* 0x044fe20000000000 */
[----:B------:R-:W-:Y:S02]  /*8560*/  IADD3 R0, PT, PT, R0, 0x6, RZ ;  /* 0x0000000600007810 */ /* 0x000fe40007ffe0ff */
[----:B------:R-:W-:Y:S02]  /*8570*/  R2UR UR8, R4 ;  /* 0x00000000040872ca */ /* 0x000fe400000e0000 */
[----:B------:R-:W-:Y:S01]  /*8580*/  R2UR UR4, R0 ;  /* 0x00000000000472ca */ /* 0x000fe200000e0000 */
[C---:B------:R-:W-:Y:S01]  /*8590*/  VIADD R0, R2.reuse, 0x6 ;  /* 0x0000000602007836 */ /* 0x040fe20000000000 */
[----:B------:R-:W-:Y:S02]  /*85a0*/  R2UR UR6, R3 ;  /* 0x00000000030672ca */ /* 0x000fe400000e0000 */
[----:B------:R-:W-:-:S07]  /*85b0*/  IADD3 R3, PT, PT, R2, 0x4, RZ ;  /* 0x0000000402037810 */ /* 0x000fce0007ffe0ff */
[----:B------:R-:W-:Y:S02]  /*85c0*/  IMAD.U32 R4, RZ, RZ, UR8 ;  /* 0x00000008ff047e24 */ /* 0x000fe4000f8e00ff */
[----:B------:R-:W-:Y:S01]  /*85d0*/  IMAD.U32 R101, RZ, RZ, UR4 ;  /* 0x00000004ff657e24 */ /* 0x000fe2000f8e00ff */
[----:B------:R-:W-:Y:S01]  /*85e0*/  R2UR UR4, R3 ;  /* 0x00000000030472ca */ /* 0x000fe200000e0000 */
[----:B------:R-:W-:Y:S01]  /*85f0*/  IMAD.U32 R102, RZ, RZ, UR6 ;  /* 0x00000006ff667e24 */ /* 0x000fe2000f8e00ff */
[----:B------:R-:W-:Y:S01]  /*8600*/  R2UR UR6, R0 ;  /* 0x00000000000672ca */ /* 0x000fe200000e0000 */
[----:B------:R1:W-:Y:S01]  /*8610*/  STL [R1+0x24], R4 ;  /* 0x0000240401007387 */ /* 0x0003e20000100800 */
[----:B------:R-:W-:-:S09]  /*8620*/  LOP3.LUT R0, R5, 0x10000, RZ, 0xfc, !PT ;  /* 0x0001000005007812 */ /* 0x000fd200078efcff */
[----:B------:R-:W-:Y:S01]  /*8630*/  IMAD.U32 R3, RZ, RZ, UR4 ;  /* 0x00000004ff037e24 */ /* 0x000fe2000f8e00ff */
[----:B------:R-:W-:Y:S01]  /*8640*/  R2UR UR4, R2 ;  /* 0x00000000020472ca */ /* 0x000fe200000e0000 */
[----:B------:R-:W-:-:S03]  /*8650*/  IMAD.U32 R5, RZ, RZ, UR6 ;  /* 0x00000006ff057e24 */ /* 0x000fc6000f8e00ff */
[----:B------:R2:W-:Y:S04]  /*8660*/  STL [R1+0x20], R3 ;  /* 0x0000200301007387 */ /* 0x0005e80000100800 */
[----:B------:R3:W-:Y:S05]  /*8670*/  STL [R1+0x1c], R5 ;  /* 0x00001c0501007387 */ /* 0x0007ea0000100800 */
[----:B------:R-:W-:Y:S02]  /*8680*/  IMAD.U32 R66, RZ, RZ, UR4 ;  /* 0x00000004ff427e24 */ /* 0x000fe4000f8e00ff */
[----:B-1----:R-:W-:-:S05]  /*8690*/  VIADD R4, R2, 0x2 ;  /* 0x0000000202047836 */ /* 0x002fca0000000000 */
[----:B------:R-:W-:Y:S01]  /*86a0*/  R2UR UR4, R4 ;  /* 0x00000000040472ca */ /* 0x000fe200000e0000 */
[----:B------:R-:W-:Y:S01]  /*86b0*/  VIADD R4, R0, 0x6 ;  /* 0x0000000600047836 */ /* 0x000fe20000000000 */
[C---:B--2---:R-:W-:Y:S01]  /*86c0*/  IADD3 R3, PT, PT, R2.reuse, 0x4, RZ ;  /* 0x0000000402037810 */ /* 0x044fe20007ffe0ff */
[----:B------:R-:W-:Y:S02]  /*86d0*/  VIADD R2, R2, 0x6 ;  /* 0x0000000602027836 */ /* 0x000fe40000000000 */
[----:B---3--:R-:W-:Y:S01]  /*86e0*/  VIADD R5, R0, 0x2 ;  /* 0x0000000200057836 */ /* 0x008fe20000000000 */
[----:B------:R-:W-:-:S07]  /*86f0*/  R2UR UR8, R3 ;  /* 0x00000000030872ca */ /* 0x000fce00000e0000 */
[----:B------:R-:W-:Y:S01]  /*8700*/  IMAD.U32 R100, RZ, RZ, UR4 ;  /* 0x00000004ff647e24 */ /* 0x000fe2000f8e00ff */
[----:B------:R-:W-:Y:S01]  /*8710*/  R2UR UR6, R2 ;  /* 0x00000000020672ca */ /* 0x000fe200000e0000 */
[C---:B------:R-:W-:Y:S01]  /*8720*/  VIADD R2, R0.reuse, 0x202 ;  /* 0x0000020200027836 */ /* 0x040fe20000000000 */
[----:B------:R-:W-:Y:S01]  /*8730*/  R2UR UR4, R5 ;  /* 0x00000000050472ca */ /* 0x000fe200000e0000 */
[C---:B------:R-:W-:Y:S01]  /*8740*/  VIADD R3, R0.reuse, 0x200 ;  /* 0x0000020000037836 */ /* 0x040fe20000000000 */
[----:B------:R-:W-:Y:S01]  /*8750*/  IADD3 R5, PT, PT, R0, 0x4, RZ ;  /* 0x0000000400057810 */ /* 0x000fe20007ffe0ff */
[----:B------:R-:W-:Y:S01]  /*8760*/  IMAD.U32 R99, RZ, RZ, UR8 ;  /* 0x00000008ff637e24 */ /* 0x000fe2000f8e00ff */
[----:B------:R-:W-:-:S07]  /*8770*/  R2UR UR8, R4 ;  /* 0x00000000040872ca */ /* 0x000fce00000e0000 */
[----:B------:R-:W-:Y:S01]  /*8780*/  IMAD.U32 R98, RZ, RZ, UR6 ;  /* 0x00000006ff627e24 */ /* 0x000fe2000f8e00ff */
[----:B------:R-:W-:Y:S01]  /*8790*/  R2UR UR6, R3 ;  /* 0x00000000030672ca */ /* 0x000fe200000e0000 */
[----:B------:R-:W-:Y:S01]  /*87a0*/  IMAD.U32 R6, RZ, RZ, UR4 ;  /* 0x00000004ff067e24 */ /* 0x000fe2000f8e00ff */
[----:B------:R-:W-:Y:S01]  /*87b0*/  R2UR UR4, R5 ;  /* 0x00000000050472ca */ /* 0x000fe200000e0000 */
[----:B------:R-:W-:-:S03]  /*87c0*/  VIADD R5, R0, 0x204 ;  /* 0x0000020400057836 */ /* 0x000fc60000000000 */
[----:B------:R1:W-:Y:S01]  /*87d0*/  STL [R1+0x18], R6 ;  /* 0x0000180601007387 */ /* 0x0003e20000100800 */
[----:B------:R-:W-:-:S08]  /*87e0*/  IMAD.U32 R3, RZ, RZ, UR8 ;  /* 0x00000008ff037e24 */ /* 0x000fd0000f8e00ff */
[----:B------:R-:W-:Y:S02]  /*87f0*/  MOV R4, UR4 ;  /* 0x0000000400047c02 */ /* 0x000fe40008000f00 */
[----:B------:R-:W-:Y:S01]  /*8800*/  R2UR UR4, R2 ;  /* 0x00000000020472ca */ /* 0x000fe200000e0000 */
[----:B------:R-:W-:Y:S02]  /*8810*/  IMAD.U32 R2, RZ, RZ, UR6 ;  /* 0x00000006ff027e24 */ /* 0x000fe4000f8e00ff */
[----:B------:R2:W-:Y:S04]  /*8820*/  STL [R1+0x14], R4 ;  /* 0x0000140401007387 */ /* 0x0005e80000100800 */
[----:B------:R3:W-:Y:S04]  /*8830*/  STL [R1+0x10], R3 ;  /* 0x0000100301007387 */ /* 0x0007e80000100800 */
[----:B------:R4:W-:Y:S02]  /*8840*/  STL [R1+0xc], R2 ;  /* 0x00000c0201007387 */ /* 0x0009e40000100800 */
[----:B-1----:R-:W-:Y:S01]  /*8850*/  IMAD.U32 R6, RZ, RZ, UR4 ;  /* 0x00000004ff067e24 */ /* 0x002fe2000f8e00ff */
[----:B------:R-:W-:Y:S01]  /*8860*/  R2UR UR4, R5 ;  /* 0x00000000050472ca */ /* 0x000fe200000e0000 */
[----:B------:R-:W-:-:S03]  /*8870*/  VIADD R5, R0, 0x404 ;  /* 0x0000040400057836 */ /* 0x000fc60000000000 */
[----:B------:R1:W-:Y:S01]  /*8880*/  STL [R1+0x8], R6 ;  /* 0x0000080601007387 */ /* 0x0003e20000100800 */
[C---:B--2---:R-:W-:Y:S01]  /*8890*/  VIADD R4, R0.reuse, 0x206 ;  /* 0x0000020600047836 */ /* 0x044fe20000000000 */
[----:B---3--:R-:W-:-:S04]  /*88a0*/  IADD3 R3, PT, PT, R0, 0x400, RZ ;  /* 0x0000040000037810 */ /* 0x008fc80007ffe0ff */
[----:B------:R-:W-:Y:S01]  /*88b0*/  R2UR UR8, R4 ;  /* 0x00000000040872ca */ /* 0x000fe200000e0000 */
[C---:B----4-:R-:W-:Y:S01]  /*88c0*/  VIADD R2, R0.reuse, 0x402 ;  /* 0x0000040200027836 */ /* 0x050fe20000000000 */
[----:B------:R-:W-:Y:S01]  /*88d0*/  R2UR UR6, R3 ;  /* 0x00000000030672ca */ /* 0x000fe200000e0000 */
[----:B------:R-:W-:Y:S01]  /*88e0*/  IMAD.U32 R3, RZ, RZ, UR4 ;  /* 0x00000004ff037e24 */ /* 0x000fe2000f8e00ff */
[----:B------:R-:W-:Y:S02]  /*88f0*/  IADD3 R4, PT, PT, R0, 0x406, RZ ;  /* 0x0000040600047810 */ /* 0x000fe40007ffe0ff */
[----:B------:R-:W-:Y:S02]  /*8900*/  R2UR UR4, R2 ;  /* 0x00000000020472ca */ /* 0x000fe400000e0000 */
[----:B------:R2:W-:Y:S01]  /*8910*/  STL [R1+0x4], R3 ;  /* 0x0000040301007387 */ /* 0x0005e20000100800 */
[----:B-1----:R-:W1:Y:S04]  /*8920*/  LDC R6, c[0x0][0x398] ;  /* 0x0000e600ff067b82 */ /* 0x002e680000000800 */
[----:B------:R-:W-:Y:S01]  /*8930*/  IMAD.U32 R2, RZ, RZ, UR8 ;  /* 0x00000008ff027e24 */ /* 0x000fe2000f8e00ff */
[----:B------:R-:W-:Y:S01]  /*8940*/  R2UR UR8, R4 ;  /* 0x00000000040872ca */ /* 0x000fe200000e0000 */
[----:B------:R-:W-:-:S02]  /*8950*/  VIADD R4, R0, 0x606 ;  /* 0x0000060600047836 */ /* 0x000fc40000000000 */
[----:B------:R-:W-:Y:S01]  /*8960*/  IMAD.U32 R165, RZ, RZ, UR6 ;  /* 0x00000006ffa57e24 */ /* 0x000fe2000f8e00ff */
[----:B------:R3:W-:Y:S01]  /*8970*/  STL [R1], R2 ;  /* 0x0000000201007387 */ /* 0x0007e20000100800 */
[----:B------:R-:W-:Y:S01]  /*8980*/  IMAD.U32 R164, RZ, RZ, UR4 ;  /* 0x00000004ffa47e24 */ /* 0x000fe2000f8e00ff */
[----:B------:R-:W-:Y:S01]  /*8990*/  R2UR UR4, R5 ;  /* 0x00000000050472ca */ /* 0x000fe200000e0000 */
[----:B------:R-:W-:-:S06]  /*89a0*/  VIADD R5, R0, 0x604 ;  /* 0x0000060400057836 */ /* 0x000fcc0000000000 */
[----:B------:R-:W-:Y:S02]  /*89b0*/  MOV R162, UR8 ;  /* 0x0000000800a27c02 */ /* 0x000fe40008000f00 */
[----:B------:R-:W-:Y:S01]  /*89c0*/  R2UR UR8, R4 ;  /* 0x00000000040872ca */ /* 0x000fe200000e0000 */
[----:B------:R-:W-:-:S03]  /*89d0*/  VIADD R4, R0, 0x6 ;  /* 0x0000000600047836 */ /* 0x000fc60000000000 */
[----:B------:R-:W-:Y:S01]  /*89e0*/  IMAD.U32 R163, RZ, RZ, UR4 ;  /* 0x00000004ffa37e24 */ /* 0x000fe2000f8e00ff */
[----:B-1----:R-:W-:Y:S01]  /*89f0*/  ISETP.GT.AND P0, PT, R6, RZ, PT ;  /* 0x000000ff0600720c */ /* 0x002fe20003f04270 */
[----:B--2---:R-:W-:-:S05]  /*8a00*/  VIADD R3, R0, 0x600 ;  /* 0x0000060000037836 */ /* 0x004fca0000000000 */
[----:B------:R-:W-:Y:S02]  /*8a10*/  R2UR UR6, R3 ;  /* 0x00000000030672ca */ /* 0x000fe400000e0000 */
[----:B------:R-:W-:Y:S01]  /*8a20*/  IMAD.U32 R158, RZ, RZ, UR8 ;  /* 0x00000008ff9e7e24 */ /* 0x000fe2000f8e00ff */
[C---:B------:R-:W-:Y:S01]  /*8a30*/  IADD3 R3, PT, PT, R0.reuse, 0x2, RZ ;  /* 0x0000000200037810 */ /* 0x040fe20007ffe0ff */
[----:B---3--:R-:W-:-:S05]  /*8a40*/  VIADD R2, R0, 0x602 ;  /* 0x0000060200027836 */ /* 0x008fca0000000000 */
[----:B------:R-:W-:Y:S01]  /*8a50*/  R2UR UR4, R2 ;  /* 0x00000000020472ca */ /* 0x000fe200000e0000 */
[----:B------:R-:W-:-:S03]  /*8a60*/  VIADD R2, R0, 0x4 ;  /* 0x0000000400027836 */ /* 0x000fc60000000000 */
[----:B------:R-:W-:Y:S01]  /*8a70*/  IMAD.U32 R161, RZ, RZ, UR6 ;  /* 0x00000006ffa17e24 */ /* 0x000fe2000f8e00ff */
[----:B------:R-:W-:Y:S01]  /*8a80*/  R2UR UR6, R3 ;  /* 0x00000000030672ca */ /* 0x000fe200000e0000 */
[----:B------:R-:W-:-:S05]  /*8a90*/  VIADD R3, R0, 0x200 ;  /* 0x0000020000037836 */ /* 0x000fca0000000000 */
[----:B------:R-:W-:Y:S02]  /*8aa0*/  R2UR UR8, R3 ;  /* 0x00000000030872ca */ /* 0x000fe400000e0000 */
[----:B------:R-:W-:Y:S01]  /*8ab0*/  IMAD.U32 R160, RZ, RZ, UR4 ;  /* 0x00000004ffa07e24 */ /* 0x000fe2000f8e00ff */
[----:B------:R-:W-:Y:S01]  /*8ac0*/  R2UR UR4, R5 ;  /* 0x00000000050472ca */ /* 0x000fe200000e0000 */
[C---:B------:R-:W-:Y:S02]  /*8ad0*/  VIADD R5, R0.reuse, 0x204 ;  /* 0x0000020400057836 */ /* 0x040fe40000000000 */
[----:B------:R-:W-:Y:S01]  /*8ae0*/  VIADD R3, R0, 0x400 ;  /* 0x0000040000037836 */ /* 0x000fe20000000000 */
[----:B------:R-:W-:-:S06]  /*8af0*/  MOV R97, UR6 ;  /* 0x0000000600617c02 */ /* 0x000fcc0008000f00 */
[----:B------:R-:W-:-:S03]  /*8b00*/  IMAD.U32 R94, RZ, RZ, UR8 ;  /* 0x00000008ff5e7e24 */ /* 0x000fc6000f8e00ff */
[----:B------:R-:W-:Y:S01]  /*8b10*/  IMAD.U32 R159, RZ, RZ, UR4 ;  /* 0x00000004ff9f7e24 */ /* 0x000fe2000f8e00ff */
[----:B------:R-:W-:Y:S01]  /*8b20*/  R2UR UR4, R2 ;  /* 0x00000000020472ca */ /* 0x000fe200000e0000 */
[----:B------:R-:W-:-:S05]  /*8b30*/  VIADD R2, R0, 0x202 ;  /* 0x0000020200027836 */ /* 0x000fca0000000000 */
[----:B------:R-:W-:Y:S01]  /*8b40*/  R2UR UR6, R2 ;  /* 0x00000000020672ca */ /* 0x000fe200000e0000 */
[----:B------:R-:W-:-:S06]  /*8b50*/  VIADD R2, R0, 0x402 ;  /* 0x0000040200027836 */ /* 0x000fcc0000000000 */
[----:B------:R-:W-:Y:S01]  /*8b60*/  IMAD.U32 R96, RZ, RZ, UR4 ;  /* 0x00000004ff607e24 */ /* 0x000fe2000f8e00ff */
[----:B------:R-:W-:Y:S01]  /*8b70*/  R2UR UR4, R4 ;  /* 0x00000000040472ca */ /* 0x000fe200000e0000 */
[----:B------:R-:W-:-:S04]  /*8b80*/  VIADD R4, R0, 0x206 ;  /* 0x0000020600047836 */ /* 0x000fc80000000000 */
[----:B------:R-:W-:Y:S01]  /*8b90*/  IMAD.U32 R93, RZ, RZ, UR6 ;  /* 0x00000006ff5d7e24 */ /* 0x000fe2000f8e00ff */
[----:B------:R-:W-:Y:S01]  /*8ba0*/  R2UR UR6, R3 ;  /* 0x00000000030672ca */ /* 0x000fe200000e0000 */
[----:B------:R-:W-:Y:S01]  /*8bb0*/  VIADD R3, R0, 0x406 ;  /* 0x0000040600037836 */ /* 0x000fe20000000000 */
[----:B------:R-:W-:Y:S02]  /*8bc0*/  R2UR UR8, R4 ;  /* 0x00000000040872ca */ /* 0x000fe400000e0000 */
[----:B------:R-:W-:-:S03]  /*8bd0*/  IADD3 R4, PT, PT, R0, 0x404, RZ ;  /* 0x0000040400047810 */ /* 0x000fc60007ffe0ff */
[----:B------:R-:W-:Y:S02]  /*8be0*/  MOV R95, UR4 ;  /* 0x00000004005f7c02 */ /* 0x000fe40008000f00 */
[----:B------:R-:W-:Y:S01]  /*8bf0*/  R2UR UR4, R5 ;  /* 0x00000000050472ca */ /* 0x000fe200000e0000 */
[----:B------:R-:W-:-:S03]  /*8c00*/  VIADD R5, R142, 0x8800 ;  /* 0x000088008e057836 */ /* 0x000fc60000000000 */
[----:B------:R-:W-:Y:S01]  /*8c10*/  IMAD.U32 R90, RZ, RZ, UR6 ;  /* 0x00000006ff5a7e24 */ /* 0x000fe2000f8e00ff */
[----:B------:R-:W-:Y:S01]  /*8c20*/  R2UR UR6, R3 ;  /* 0x00000000030672ca */ /* 0x000fe200000e0000 */
[----:B------:R-:W-:Y:S01]  /*8c30*/  VIADD R3, R0, 0x604 ;  /* 0x0000060400037836 */ /* 0x000fe20000000000 */
[----:B------:R-:W-:Y:S01]  /*8c40*/  SHF.R.U32.HI R5, RZ, 0x4, R5 ;  /* 0x00000004ff057819 */ /* 0x000fe20000011605 */
[----:B------:R-:W-:Y:S01]  /*8c50*/  IMAD.U32 R91, RZ, RZ, UR8 ;  /* 0x00000008ff5b7e24 */ /* 0x000fe2000f8e00ff */
[----:B------:R-:W-:Y:S01]  /*8c60*/  R2UR UR8, R4 ;  /* 0x00000000040872ca */ /* 0x000fe200000e0000 */
[----:B------:R-:W-:Y:S01]  /*8c70*/  VIADD R4, R0, 0x602 ;  /* 0x0000060200047836 */ /* 0x000fe20000000000 */
[----:B------:R-:W-:Y:S02]  /*8c80*/  LOP3.LUT R5, R5, 0x3fc0, RZ, 0xc0, !PT ;  /* 0x00003fc005057812 */ /* 0x000fe400078ec0ff */
[----:B------:R-:W-:Y:S02]  /*8c90*/  MOV R92, UR4 ;  /* 0x00000004005c7c02 */ /* 0x000fe40008000f00 */
[----:B------:R-:W-:Y:S01]  /*8ca0*/  R2UR UR4, R2 ;  /* 0x00000000020472ca */ /* 0x000fe200000e0000 */
[----:B------:R-:W-:-:S02]  /*8cb0*/  VIADD R2, R0, 0x600 ;  /* 0x0000060000027836 */ /* 0x000fc40000000000 */
[----:B------:R-:W-:Y:S02]  /*8cc0*/  MOV R87, UR6 ;  /* 0x0000000600577c02 */ /* 0x000fe40008000f00 */
[----:B------:R-:W-:Y:S02]  /*8cd0*/  R2UR UR6, R4 ;  /* 0x00000000040672ca */ /* 0x000fe400000e0000 */
[----:B------:R-:W-:-:S06]  /*8ce0*/  IMAD.U32 R88, RZ, RZ, UR8 ;  /* 0x00000008ff587e24 */ /* 0x000fcc000f8e00ff */
[----:B------:R-:W-:Y:S01]  /*8cf0*/  IMAD.U32 R89, RZ, RZ, UR4 ;  /* 0x00000004ff597e24 */ /* 0x000fe2000f8e00ff */
[----:B------:R-:W-:Y:S02]  /*8d00*/  R2UR UR4, R2 ;  /* 0x00000000020472ca */ /* 0x000fe400000e0000 */
[----:B------:R-:W-:Y:S02]  /*8d10*/  LOP3.LUT R2, R5, 0x10000, RZ, 0xfc, !PT ;  /* 0x0001000005027812 */ /* 0x000fe400078efcff */
[----:B------:R-:W-:Y:S02]  /*8d20*/  IMAD.U32 R85, RZ, RZ, UR6 ;  /* 0x00000006ff557e24 */ /* 0x000fe4000f8e00ff */
[C---:B------:R-:W-:Y:S01]  /*8d30*/  R2UR UR44, R2.reuse ;  /* 0x00000000022c72ca */ /* 0x040fe200000e0000 */
[C---:B------:R-:W-:Y:S02]  /*8d40*/  VIADD R4, R2.reuse, 0x2 ;  /* 0x0000000202047836 */ /* 0x040fe40000000000 */
[----:B------:R-:W-:-:S02]  /*8d50*/  VIADD R5, R2, 0x406 ;  /* 0x0000040602057836 */ /* 0x000fc40000000000 */
[----:B------:R-:W-:Y:S02]  /*8d60*/  VIADD R10, R2, 0x604 ;  /* 0x00000604020a7836 */ /* 0x000fe40000000000 */
[----:B------:R-:W-:Y:S01]  /*8d70*/  IMAD.U32 R86, RZ, RZ, UR4 ;  /* 0x00000004ff567e24 */ /* 0x000fe2000f8e00ff */
[C---:B------:R-:W-:Y:S01]  /*8d80*/  R2UR UR4, R0.reuse ;  /* 0x00000000000472ca */ /* 0x040fe200000e0000 */
[----:B------:R-:W-:-:S05]  /*8d90*/  VIADD R0, R0, 0x606 ;  /* 0x0000060600007836 */ /* 0x000fca0000000000 */
[----:B------:R-:W-:Y:S01]  /*8da0*/  R2UR UR6, R0 ;  /* 0x00000000000672ca */ /* 0x000fe200000e0000 */
[----:B------:R-:W-:-:S06]  /*8db0*/  VIADD R0, R2, 0x4 ;  /* 0x0000000402007836 */ /* 0x000fcc0000000000 */
[----:B------:R-:W-:Y:S02]  /*8dc0*/  MOV R65, UR4 ;  /* 0x0000000400417c02 */ /* 0x000fe40008000f00 */
[----:B------:R-:W-:Y:S01]  /*8dd0*/  R2UR UR4, R3 ;  /* 0x00000000030472ca */ /* 0x000fe200000e0000 */
[----:B------:R-:W-:-:S03]  /*8de0*/  VIADD R3, R2, 0x200 ;  /* 0x0000020002037836 */ /* 0x000fc60000000000 */
[----:B------:R-:W-:-:S09]  /*8df0*/  MOV R83, UR6 ;  /* 0x0000000600537c02 */ /* 0x000fd20008000f00 */
        /* <DEDUP_REMOVED lines=10> */
[----:B------:R-:W-:-:S06]  /*8ea0*/  VIADD R0, R2, 0x206 ;  /* 0x0000020602007836 */ /* 0x000fcc0000000000 */
[----:B------:R-:W-:Y:S02]  /*8eb0*/  MOV R156, UR4 ;  /* 0x00000004009c7c02 */ /* 0x000fe40008000f00 */
[----:B------:R-:W-:Y:S01]  /*8ec0*/  R2UR UR4, R3 ;  /* 0x00000000030472ca */ /* 0x000fe200000e0000 */
[----:B------:R-:W-:-:S03]  /*8ed0*/  VIADD R3, R2, 0x402 ;  /* 0x0000040202037836 */ /* 0x000fc60000000000 */
[----:B------:R-:W-:Y:S02]  /*8ee0*/  MOV R153, UR6 ;  /* 0x0000000600997c02 */ /* 0x000fe40008000f00 */
[----:B------:R-:W-:Y:S01]  /*8ef0*/  R2UR UR6, R0 ;  /* 0x00000000000672ca */ /* 0x000fe200000e0000 */
[----:B------:R-:W-:-:S06]  /*8f00*/  VIADD R0, R2, 0x404 ;  /* 0x0000040402007836 */ /* 0x000fcc0000000000 */
[----:B------:R-:W-:Y:S01]  /*8f10*/  IMAD.U32 R154, RZ, RZ, UR4 ;  /* 0x00000004ff9a7e24 */ /* 0x000fe2000f8e00ff */
[----:B------:R-:W-:Y:S01]  /*8f20*/  R2UR UR4, R4 ;  /* 0x00000000040472ca */ /* 0x000fe200000e0000 */
[----:B------:R-:W-:-:S04]  /*8f30*/  VIADD R4, R2, 0x400 ;  /* 0x0000040002047836 */ /* 0x000fc80000000000 */
[----:B------:R-:W-:Y:S02]  /*8f40*/  MOV R151, UR6 ;  /* 0x0000000600977c02 */ /* 0x000fe40008000f00 */
[----:B------:R-:W-:Y:S02]  /*8f50*/  R2UR UR6, R3 ;  /* 0x00000000030672ca */ /* 0x000fe400000e0000 */
[----:B------:R-:W-:-:S04]  /*8f60*/  IADD3 R3, PT, PT, R2, 0x602, RZ ;  /* 0x0000060202037810 */ /* 0x000fc80007ffe0ff */
[----:B------:R-:W-:Y:S01]  /*8f70*/  IMAD.U32 R152, RZ, RZ, UR4 ;  /* 0x00000004ff987e24 */ /* 0x000fe2000f8e00ff */
[----:B------:R-:W-:Y:S01]  /*8f80*/  R2UR UR4, R4 ;  /* 0x00000000040472ca */ /* 0x000fe200000e0000 */
[----:B------:R-:W-:-:S05]  /*8f90*/  VIADD R4, R2, 0x600 ;  /* 0x0000060002047836 */ /* 0x000fca0000000000 */
[----:B------:R-:W-:Y:S01]  /*8fa0*/  IMAD.U32 R149, RZ, RZ, UR6 ;  /* 0x00000006ff957e24 */ /* 0x000fe2000f8e00ff */
[----:B------:R-:W-:Y:S01]  /*8fb0*/  R2UR UR6, R5 ;  /* 0x00000000050672ca */ /* 0x000fe200000e0000 */
[----:B------:R-:W-:-:S05]  /*8fc0*/  VIADD R5, R6, 0xffffffff ;  /* 0xffffffff06057836 */ /* 0x000fca0000000000 */
[----:B------:R-:W-:Y:S01]  /*8fd0*/  IMAD.U32 R150, RZ, RZ, UR4 ;  /* 0x00000004ff967e24 */ /* 0x000fe2000f8e00ff */
[----:B------:R-:W-:Y:S01]  /*8fe0*/  R2UR UR4, R0 ;  /* 0x00000000000472ca */ /* 0x000fe200000e0000 */
[----:B------:R-:W-:Y:S01]  /*8ff0*/  VIADD R0, R2, 0x604 ;  /* 0x0000060402007836 */ /* 0x000fe20000000000 */
[----:B------:R-:W-:-:S04]  /*9000*/  SHF.R.S32.HI R7, RZ, 0x1f, R5 ;  /* 0x0000001fff077819 */ /* 0x000fc80000011405 */
[----:B------:R-:W-:Y:S01]  /*9010*/  IMAD.U32 R147, RZ, RZ, UR6 ;  /* 0x00000006ff937e24 */ /* 0x000fe2000f8e00ff */
[----:B------:R-:W-:Y:S01]  /*9020*/  R2UR UR6, R3 ;  /* 0x00000000030672ca */ /* 0x000fe200000e0000 */
[----:B------:R-:W-:-:S05]  /*9030*/  IMAD.MOV R3, RZ, RZ, -R6 ;  /* 0x000000ffff037224 */ /* 0x000fca00078e0a06 */
[----:B------:R-:W-:Y:S01]  /*9040*/  IMAD.U32 R148, RZ, RZ, UR4 ;  /* 0x00000004ff947e24 */ /* 0x000fe2000f8e00ff */
[----:B------:R-:W-:Y:S01]  /*9050*/  R2UR UR4, R4 ;  /* 0x00000000040472ca */ /* 0x000fe200000e0000 */
[----:B------:R-:W-:-:S05]  /*9060*/  VIADD R4, R2, 0x606 ;  /* 0x0000060602047836 */ /* 0x000fca0000000000 */
[----:B------:R-:W-:Y:S01]  /*9070*/  IMAD.U32 R145, RZ, RZ, UR6 ;  /* 0x00000006ff917e24 */ /* 0x000fe2000f8e00ff */
[----:B------:R-:W-:Y:S02]  /*9080*/  R2UR UR6, R4 ;  /* 0x00000000040672ca */ /* 0x000fe400000e0000 */
[----:B------:R-:W-:Y:S01]  /*9090*/  LEA.HI R4, R7, R5, RZ, 0x7 ;  /* 0x0000000507047211 */ /* 0x000fe200078f38ff */
[C---:B------:R-:W-:Y:S02]  /*90a0*/  VIADD R5, R2.reuse, 0x6 ;  /* 0x0000000602057836 */ /* 0x040fe40000000000 */
[----:B------:R-:W-:Y:S01]  /*90b0*/  VIADD R7, R2, 0x602 ;  /* 0x0000060202077836 */ /* 0x000fe20000000000 */
[----:B------:R-:W-:Y:S02]  /*90c0*/  MOV R146, UR4 ;  /* 0x0000000400927c02 */ /* 0x000fe40008000f00 */
[----:B------:R-:W-:Y:S02]  /*90d0*/  R2UR UR4, R0 ;  /* 0x00000000000472ca */ /* 0x000fe400000e0000 */
[----:B------:R-:W-:-:S02]  /*90e0*/  SHF.R.S32.HI R0, RZ, 0x1f, R3 ;  /* 0x0000001fff007819 */ /* 0x000fc40000011403 */
[----:B------:R-:W-:Y:S01]  /*90f0*/  IADD3 R3, PT, PT, R2, 0x2, RZ ;  /* 0x0000000202037810 */ /* 0x000fe20007ffe0ff */
[----:B------:R-:W-:Y:S01]  /*9100*/  IMAD.U32 R143, RZ, RZ, UR6 ;  /* 0x00000006ff8f7e24 */ /* 0x000fe2000f8e00ff */
[----:B------:R-:W-:Y:S01]  /*9110*/  LEA.HI R0, R0, -R6, RZ, 0x7 ;  /* 0x8000000600007211 */ /* 0x000fe200078f38ff */
[----:B------:R-:W-:-:S05]  /*9120*/  VIADD R6, R2, 0x4 ;  /* 0x0000000402067836 */ /* 0x000fca0000000000 */
[----:B------:R-:W-:Y:S01]  /*9130*/  R2UR UR6, R6 ;  /* 0x00000000060672ca */ /* 0x000fe200000e0000 */
[----:B------:R-:W-:Y:S01]  /*9140*/  IMAD.U32 R144, RZ, RZ, UR4 ;  /* 0x00000004ff907e24 */ /* 0x000fe2000f8e00ff */
[----:B------:R-:W-:Y:S01]  /*9150*/  R2UR UR4, R3 ;  /* 0x00000000030472ca */ /* 0x000fe200000e0000 */
[----:B------:R-:W-:Y:S01]  /*9160*/  VIADD R6, R2, 0x206 ;  /* 0x0000020602067836 */ /* 0x000fe20000000000 */
[----:B------:R-:W-:Y:S02]  /*9170*/  SHF.R.S32.HI R3, RZ, 0x7, R0 ;  /* 0x00000007ff037819 */ /* 0x000fe40000011400 */
[----:B------:R-:W-:Y:S01]  /*9180*/  LEA.HI.SX32 R0, R4, 0x1, 0x19 ;  /* 0x0000000104007811 */ /* 0x000fe200078fcaff */
[----:B------:R-:W-:Y:S01]  /*9190*/  VIADD R4, R2, 0x204 ;  /* 0x0000020402047836 */ /* 0x000fe20000000000 */
[----:B------:R-:W-:-:S05]  /*91a0*/  IADD3 R3, PT, PT, -R3, RZ, RZ ;  /* 0x000000ff03037210 */ /* 0x000fca0007ffe1ff */
[----:B------:R-:W-:Y:S01]  /*91b0*/  @!P0 IMAD.MOV.U32 R0, RZ, RZ, R3 ;  /* 0x000000ffff008224 */ /* 0x000fe200078e0003 */
[C---:B------:R-:W-:Y:S01]  /*91c0*/  IADD3 R3, PT, PT, R2.reuse, 0x202, RZ ;  /* 0x0000020202037810 */ /* 0x040fe20007ffe0ff */
[----:B------:R-:W-:Y:S01]  /*91d0*/  IMAD.U32 R82, RZ, RZ, UR4 ;  /* 0x00000004ff527e24 */ /* 0x000fe2000f8e00ff */
[----:B------:R-:W-:Y:S01]  /*91e0*/  R2UR UR4, R5 ;  /* 0x00000000050472ca */ /* 0x000fe200000e0000 */
[----:B------:R-:W-:Y:S01]  /*91f0*/  VIADD R5, R2, 0x200 ;  /* 0x0000020002057836 */ /* 0x000fe20000000000 */
[C---:B------:R-:W-:Y:S01]  /*9200*/  ISETP.GT.AND P0, PT, R0.reuse, RZ, PT ;  /* 0x000000ff0000720c */ /* 0x040fe20003f04270 */
[----:B------:R-:W-:Y:S01]  /*9210*/  IMAD.U32 R81, RZ, RZ, UR6 ;  /* 0x00000006ff517e24 */ /* 0x000fe2000f8e00ff */
[----:B------:R-:W-:Y:S01]  /*9220*/  R2UR UR6, R3 ;  /* 0x00000000030672ca */ /* 0x000fe200000e0000 */
[----:B------:R-:W-:-:S05]  /*9230*/  VIADD R3, R0, 0xffffffff ;  /* 0xffffffff00037836 */ /* 0x000fca0000000000 */
[----:B------:R-:W-:-:S03]  /*9240*/  LEA.HI R3, R3, R3, RZ, 0x1 ;  /* 0x0000000303037211 */ /* 0x000fc600078f08ff */
[----:B------:R-:W-:Y:S01]  /*9250*/  IMAD.U32 R80, RZ, RZ, UR4 ;  /* 0x00000004ff507e24 */ /* 0x000fe2000f8e00ff */
[----:B------:R-:W-:Y:S01]  /*9260*/  R2UR UR4, R5 ;  /* 0x00000000050472ca */ /* 0x000fe200000e0000 */
[----:B------:R-:W-:Y:S02]  /*9270*/  VIADD R5, R2, 0x400 ;  /* 0x0000040002057836 */ /* 0x000fe40000000000 */
[----:B------:R-:W-:Y:S01]  /*9280*/  IMAD.U32 R78, RZ, RZ, UR6 ;  /* 0x00000006ff4e7e24 */ /* 0x000fe2000f8e00ff */
[----:B------:R-:W-:Y:S01]  /*9290*/  R2UR UR6, R6 ;  /* 0x00000000060672ca */ /* 0x000fe200000e0000 */
[----:B------:R-:W-:-:S08]  /*92a0*/  VIADD R6, R2, 0x600 ;  /* 0x0000060002067836 */ /* 0x000fd00000000000 */
[----:B------:R-:W-:Y:S01]  /*92b0*/  IMAD.U32 R79, RZ, RZ, UR4 ;  /* 0x00000004ff4f7e24 */ /* 0x000fe2000f8e00ff */
[----:B------:R-:W-:Y:S02]  /*92c0*/  R2UR UR4, R4 ;  /* 0x00000000040472ca */ /* 0x000fe400000e0000 */
[C---:B------:R-:W-:Y:S01]  /*92d0*/  LOP3.LUT R4, R0.reuse, 0x1, RZ, 0xc0, !PT ;  /* 0x0000000100047812 */ /* 0x040fe200078ec0ff */
[----:B------:R-:W-:Y:S01]  /*92e0*/  IMAD.U32 R76, RZ, RZ, UR6 ;  /* 0x00000006ff4c7e24 */ /* 0x000fe2000f8e00ff */
[----:B------:R-:W-:Y:S02]  /*92f0*/  LEA.HI R0, R0, R0, RZ, 0x1 ;  /* 0x0000000000007211 */ /* 0x000fe400078f08ff */
[----:B------:R-:W-:Y:S01]  /*9300*/  ISETP.NE.U32.AND P1, PT, R4, 0x1, P0 ;  /* 0x000000010400780c */ /* 0x000fe20000725070 */
[----:B------:R-:W-:Y:S01]  /*9310*/  VIADD R4, R2, 0x404 ;  /* 0x0000040402047836 */ /* 0x000fe20000000000 */
[----:B------:R-:W-:Y:S01]  /*9320*/  LEA.HI.SX32 R64, R0, 0xffffffff, 0x1f ;  /* 0xffffffff00407811 */ /* 0x000fe200078ffaff */
[C---:B------:R-:W-:Y:S01]  /*9330*/  VIADD R0, R142.reuse, 0x34800 ;  /* 0x000348008e007836 */ /* 0x040fe20000000000 */
[----:B------:R-:W-:Y:S01]  /*9340*/  @P0 SHF.R.S32.HI R64, RZ, 0x1, R3 ;  /* 0x00000001ff400819 */ /* 0x000fe20000011403 */
[----:B------:R-:W-:Y:S01]  /*9350*/  VIADD R142, R142, 0x198 ;  /* 0x000001988e8e7836 */ /* 0x000fe20000000000 */
[----:B------:R-:W1:Y:S01]  /*9360*/  LDS R3, [UR13+0x188] ;  /* 0x0001880dff037984 */ /* 0x000e620008000800 */
[----:B------:R-:W-:-:S02]  /*9370*/  MOV R77, UR4 ;  /* 0x00000004004d7c02 */ /* 0x000fc40008000f00 */
[----:B------:R-:W-:Y:S01]  /*9380*/  R2UR UR4, R5 ;  /* 0x00000000050472ca */ /* 0x000fe200000e0000 */
[----:B------:R-:W-:Y:S01]  /*9390*/  VIADD R5, R2, 0x402 ;  /* 0x0000040202057836 */ /* 0x000fe20000000000 */
[----:B------:R-:W-:Y:S02]  /*93a0*/  R2UR UR8, R4 ;  /* 0x00000000040872ca */ /* 0x000fe400000e0000 */
[----:B------:R-:W-:Y:S02]  /*93b0*/  SHF.R.U32.HI R0, RZ, 0x4, R0 ;  /* 0x00000004ff007819 */ /* 0x000fe40000011600 */
[----:B------:R-:W-:Y:S02]  /*93c0*/  PRMT R142, RZ, 0x654, R142 ;  /* 0x00000654ff8e7816 */ /* 0x000fe4000000008e */
[----:B------:R-:W-:-:S04]  /*93d0*/  LOP3.LUT R0, R0, 0x3fc0, RZ, 0xc0, !PT ;  /* 0x00003fc000007812 */ /* 0x000fc800078ec0ff */
[----:B------:R-:W-:Y:S01]  /*93e0*/  LOP3.LUT R0, R0, 0x10000, RZ, 0xfc, !PT ;  /* 0x0001000000007812 */ /* 0x000fe200078efcff */
[----:B------:R-:W-:Y:S01]  /*93f0*/  IMAD.U32 R75, RZ, RZ, UR4 ;  /* 0x00000004ff4b7e24 */ /* 0x000fe2000f8e00ff */
[----:B------:R-:W-:Y:S01]  /*9400*/  R2UR UR4, R5 ;  /* 0x00000000050472ca */ /* 0x000fe200000e0000 */
[----:B------:R-:W-:Y:S01]  /*9410*/  IMAD.U32 R73, RZ, RZ, UR8 ;  /* 0x00000008ff497e24 */ /* 0x000fe2000f8e00ff */
[----:B------:R-:W-:Y:S01]  /*9420*/  R2UR UR8, R7 ;  /* 0x00000000070872ca */ /* 0x000fe200000e0000 */
[C---:B------:R-:W-:Y:S01]  /*9430*/  VIADD R15, R0.reuse, 0x4 ;  /* 0x00000004000f7836 */ /* 0x040fe20000000000 */
[C---:B------:R-:W-:Y:S01]  /*9440*/  R2UR UR40, R0.reuse ;  /* 0x00000000002872ca */ /* 0x040fe200000e0000 */
[C---:B------:R-:W-:Y:S01]  /*9450*/  VIADD R35, R0.reuse, 0x6 ;  /* 0x0000000600237836 */ /* 0x040fe20000000000 */
[C---:B------:R-:W-:Y:S01]  /*9460*/  R2UR UR38, R0.reuse ;  /* 0x00000000002672ca */ /* 0x040fe200000e0000 */
[C---:B------:R-:W-:Y:S01]  /*9470*/  VIADD R34, R0.reuse, 0x200 ;  /* 0x0000020000227836 */ /* 0x040fe20000000000 */
[C---:B------:R-:W-:Y:S01]  /*9480*/  R2UR UR36, R0.reuse ;  /* 0x00000000002472ca */ /* 0x040fe200000e0000 */
[C---:B------:R-:W-:Y:S01]  /*9490*/  VIADD R33, R0.reuse, 0x202 ;  /* 0x0000020200217836 */ /* 0x040fe20000000000 */
[C---:B------:R-:W-:Y:S01]  /*94a0*/  IADD3 R11, PT, PT, R0.reuse, 0x2, RZ ;  /* 0x00000002000b7810 */ /* 0x040fe20007ffe0ff */
[C---:B------:R-:W-:Y:S01]  /*94b0*/  VIADD R31, R0.reuse, 0x206 ;  /* 0x00000206001f7836 */ /* 0x040fe20000000000 */
[----:B------:R-:W-:Y:S01]  /*94c0*/  IADD3 R32, PT, PT, R0, 0x204, RZ ;  /* 0x0000020400207810 */ /* 0x000fe20007ffe0ff */
[----:B------:R-:W-:Y:S01]  /*94d0*/  IMAD.U32 R74, RZ, RZ, UR4 ;  /* 0x00000004ff4a7e24 */ /* 0x000fe2000f8e00ff */
[----:B------:R-:W-:Y:S01]  /*94e0*/  R2UR UR4, R6 ;  /* 0x00000000060472ca */ /* 0x000fe200000e0000 */
[C---:B------:R-:W-:Y:S01]  /*94f0*/  VIADD R30, R0.reuse, 0x2 ;  /* 0x00000002001e7836 */ /* 0x040fe20000000000 */
[C---:B------:R-:W-:Y:S01]  /*9500*/  IADD3 R27, PT, PT, R0.reuse, 0x200, RZ ;  /* 0x00000200001b7810 */ /* 0x040fe20007ffe0ff */
[C---:B------:R-:W-:Y:S01]  /*9510*/  VIADD R29, R0.reuse, 0x4 ;  /* 0x00000004001d7836 */ /* 0x040fe20000000000 */
[C---:B------:R-:W-:Y:S01]  /*9520*/  IADD3 R21, PT, PT, R0.reuse, 0x4, RZ ;  /* 0x0000000400157810 */ /* 0x040fe20007ffe0ff */
[C---:B------:R-:W-:Y:S01]  /*9530*/  VIADD R28, R0.reuse, 0x6 ;  /* 0x00000006001c7836 */ /* 0x040fe20000000000 */
[----:B------:R-:W-:Y:S01]  /*9540*/  MOV R70, UR8 ;  /* 0x0000000800467c02 */ /* 0x000fe20008000f00 */
[C---:B------:R-:W-:Y:S01]  /*9550*/  VIADD R26, R0.reuse, 0x202 ;  /* 0x00000202001a7836 */ /* 0x040fe20000000000 */
[----:B------:R-:W-:Y:S01]  /*9560*/  R2UR UR34, R11 ;  /* 0x000000000b2272ca */ /* 0x000fe200000e0000 */
[----:B-1----:R1:W-:Y:S01]  /*9570*/  STL [R1+0x58], R3 ;  /* 0x0000580301007387 */ /* 0x0023e20000100800 */
[----:B------:R-:W-:Y:S01]  /*9580*/  VIADD R25, R0, 0x204 ;  /* 0x0000020400197836 */ /* 0x000fe20000000000 */
[----:B------:R-:W-:Y:S01]  /*9590*/  R2UR UR32, R30 ;  /* 0x000000001e2072ca */ /* 0x000fe200000e0000 */
[----:B------:R-:W-:Y:S01]  /*95a0*/  VIADD R23, R0, 0x206 ;  /* 0x0000020600177836 */ /* 0x000fe20000000000 */
[----:B------:R-:W-:Y:S01]  /*95b0*/  R2UR UR30, R29 ;  /* 0x000000001d1e72ca */ /* 0x000fe200000e0000 */
[----:B------:R-:W-:Y:S01]  /*95c0*/  IMAD.U32 R71, RZ, RZ, UR4 ;  /* 0x00000004ff477e24 */ /* 0x000fe2000f8e00ff */
[----:B------:R-:W-:Y:S01]  /*95d0*/  R2UR UR28, R28 ;  /* 0x000000001c1c72ca */ /* 0x000fe200000e0000 */
[C---:B------:R-:W-:Y:S01]  /*95e0*/  VIADD R22, R0.reuse, 0x2 ;  /* 0x0000000200167836 */ /* 0x040fe20000000000 */
[----:B------:R-:W-:Y:S01]  /*95f0*/  R2UR UR26, R27 ;  /* 0x000000001b1a72ca */ /* 0x000fe200000e0000 */
[----:B------:R-:W-:Y:S01]  /*9600*/  VIADD R19, R0, 0x6 ;  /* 0x0000000600137836 */ /* 0x000fe20000000000 */
[----:B------:R-:W-:Y:S01]  /*9610*/  R2UR UR24, R26 ;  /* 0x000000001a1872ca */ /* 0x000fe200000e0000 */
[C---:B------:R-:W-:Y:S01]  /*9620*/  VIADD R18, R0.reuse, 0x200 ;  /* 0x0000020000127836 */ /* 0x040fe20000000000 */
[----:B------:R-:W-:Y:S01]  /*9630*/  R2UR UR22, R25 ;  /* 0x00000000191672ca */ /* 0x000fe200000e0000 */
[C---:B------:R-:W-:Y:S01]  /*9640*/  VIADD R17, R0.reuse, 0x202 ;  /* 0x0000020200117836 */ /* 0x040fe20000000000 */
[----:B------:R-:W-:Y:S01]  /*9650*/  R2UR UR20, R23 ;  /* 0x00000000171472ca */ /* 0x000fe200000e0000 */
[C---:B------:R-:W-:Y:S01]  /*9660*/  VIADD R16, R0.reuse, 0x204 ;  /* 0x0000020400107836 */ /* 0x040fe20000000000 */
[----:B------:R-:W-:Y:S01]  /*9670*/  IADD3 R0, PT, PT, R0, 0x206, RZ ;  /* 0x0000020600007810 */ /* 0x000fe20007ffe0ff */
[----:B------:R-:W-:Y:S01]  /*9680*/  IMAD.U32 R26, RZ, RZ, UR40 ;  /* 0x00000028ff1a7e24 */ /* 0x000fe2000f8e00ff */
[----:B------:R-:W-:Y:S01]  /*9690*/  R2UR UR18, R22 ;  /* 0x00000000161272ca */ /* 0x000fe200000e0000 */
[----:B------:R-:W-:Y:S01]  /*96a0*/  IMAD.U32 R27, RZ, RZ, UR41 ;  /* 0x00000029ff1b7e24 */ /* 0x000fe2000f8e00ff */
[----:B------:R-:W-:Y:S01]  /*96b0*/  R2UR UR16, R21 ;  /* 0x00000000151072ca */ /* 0x000fe200000e0000 */
[----:B------:R-:W-:Y:S01]  /*96c0*/  IMAD.U32 R124, RZ, RZ, UR36 ;  /* 0x00000024ff7c7e24 */ /* 0x000fe2000f8e00ff */
[----:B------:R-:W-:Y:S01]  /*96d0*/  R2UR UR14, R19 ;  /* 0x00000000130e72ca */ /* 0x000fe200000e0000 */
[----:B------:R-:W-:Y:S01]  /*96e0*/  IMAD.U32 R22, RZ, RZ, UR34 ;  /* 0x00000022ff167e24 */ /* 0x000fe2000f8e00ff */
[----:B------:R-:W-:Y:S01]  /*96f0*/  R2UR UR10, R18 ;  /* 0x00000000120a72ca */ /* 0x000fe200000e0000 */
[----:B------:R-:W-:Y:S01]  /*9700*/  IMAD.U32 R138, RZ, RZ, UR32 ;  /* 0x00000020ff8a7e24 */ /* 0x000fe2000f8e00ff */
[C---:B-1----:R-:W-:Y:S01]  /*9710*/  IADD3 R3, PT, PT, R2.reuse, 0x406, RZ ;  /* 0x0000040602037810 */ /* 0x042fe20007ffe0ff */
[----:B------:R-:W-:Y:S01]  /*9720*/  VIADD R2, R2, 0x606 ;  /* 0x0000060602027836 */ /* 0x000fe20000000000 */
        /* <DEDUP_REMOVED lines=20> */
[----:B------:R-:W-:-:S02]  /*9870*/  R2UR UR66, R31 ;  /* 0x000000001f4272ca */ /* 0x000fc400000e0000 */
[----:B------:R-:W-:Y:S02]  /*9880*/  MOV R140, UR38 ;  /* 0x00000026008c7c02 */ /* 0x000fe40008000f00 */
[----:B------:R-:W-:Y:S02]  /*9890*/  MOV R23, UR35 ;  /* 0x0000002300177c02 */ /* 0x000fe40008000f00 */
[----:B------:R-:W-:Y:S02]  /*98a0*/  MOV R134, UR28 ;  /* 0x0000001c00867c02 */ /* 0x000fe40008000f00 */
[----:B------:R-:W-:Y:S01]  /*98b0*/  MOV R122, UR18 ;  /* 0x00000012007a7c02 */ /* 0x000fe20008000f00 */
[----:B------:R-:W-:Y:S01]  /*98c0*/  IMAD.U32 R69, RZ, RZ, UR6 ;  /* 0x00000006ff457e24 */ /* 0x000fe2000f8e00ff */
[----:B------:R-:W-:Y:S01]  /*98d0*/  R2UR UR6, R16 ;  /* 0x00000000100672ca */ /* 0x000fe200000e0000 */
[----:B------:R-:W-:Y:S01]  /*98e0*/  IMAD.U32 R110, RZ, RZ, UR4 ;  /* 0x00000004ff6e7e24 */ /* 0x000fe2000f8e00ff */
[----:B------:R-:W-:-:S11]  /*98f0*/  MOV R114, UR8 ;  /* 0x0000000800727c02 */ /* 0x000fd60008000f00 */
[----:B------:R-:W-:-:S07]  /*9900*/  IMAD.U32 R112, RZ, RZ, UR6 ;  /* 0x00000006ff707e24 */ /* 0x000fce000f8e00ff */
.L_x_147:
[----:B------:R-:W-:-:S13]  /*9910*/  ISETP.NE.AND P0, PT, R104, RZ, PT ;  /* 0x000000ff6800720c */ /* 0x000fda0003f05270 */
[----:B------:R-:W-:Y:S05]  /*9920*/  @P0 BRA `(.L_x_102) ;  /* 0x0000008000d80947 */ /* 0x000fea0003800000 */
[----:B------:R-:W-:Y:S02]  /*9930*/  SHF.L.U32 R0, R106, 0x1f, RZ ;  /* 0x0000001f6a007819 */ /* 0x000fe400000006ff */
[----:B------:R-:W-:Y:S02]  /*9940*/  SHF.L.U32 R2, R108, 0x1f, RZ ;  /* 0x0000001f6c027819 */ /* 0x000fe400000006ff */
[----:B------:R-:W1:Y:S02]  /*9950*/  SYNCS.PHASECHK.TRANS64.TRYWAIT P0, [UR13], R0 ;  /* 0x00000000ff0075a7 */ /* 0x000e64000800110d */
[----:B-1----:R-:W-:Y:S05]  /*9960*/  @!P0 BRA `(.L_x_103) ;  /* 0x0000013800448947 */ /* 0x002fea0003800000 */
.L_x_278:
[----:B------:R-:W2:Y:S01]  /*9970*/  SYNCS.PHASECHK.TRANS64.TRYWAIT P0, [UR13+0x20], R2 ;  /* 0x00002002ff0075a7 */ /* 0x000ea2000800110d */
[----:B------:R-:W-:Y:S01]  /*9980*/  SHF.L.U32 R0, R109, 0x1f, RZ ;  /* 0x0000001f6d007819 */ /* 0x000fe200000006ff */
[----:B--2---:R-:W-:Y:S06]  /*9990*/  @!P0 BRA `(.L_x_104) ;  /* 0x0000013800588947 */ /* 0x004fec0003800000 */
.L_x_280:
[----:B------:R-:W2:Y:S01]  /*99a0*/  SYNCS.PHASECHK.TRANS64.TRYWAIT P0, [UR13+0x30], R0 ;  /* 0x00003000ff0075a7 */ /* 0x000ea2000800110d */
[----:B-1----:R-:W-:Y:S02]  /*99b0*/  LEA R4, R14, UR13, 0x3 ;  /* 0x0000000d0e047c11 */ /* 0x002fe4000f8e18ff */
[----:B------:R-:W-:Y:S01]  /*99c0*/  SHF.L.U32 R2, R20, 0x1f, RZ ;  /* 0x0000001f14027819 */ /* 0x000fe200000006ff */
[----:B--2---:R-:W-:Y:S06]  /*99d0*/  @!P0 BRA `(.L_x_105) ;  /* 0x0000013800648947 */ /* 0x004fec0003800000 */
.L_x_282:
[----:B------:R-:W2:Y:S01]  /*99e0*/  SYNCS.PHASECHK.TRANS64.TRYWAIT P0, [R4+URZ+0x90], R2 ;  /* 0x00009002040075a7 */ /* 0x000ea200080011ff */
[----:B------:R-:W-:Y:S01]  /*99f0*/  SHF.L.U32 R0, R59, 0x1f, RZ ;  /* 0x0000001f3b007819 */ /* 0x000fe200000006ff */
[----:B--2---:R-:W-:Y:S06]  /*9a00*/  @!P0 BRA `(.L_x_106) ;  /* 0x0000013800788947 */ /* 0x004fec0003800000 */
.L_x_284:
[----:B------:R-:W2:Y:S01]  /*9a10*/  SYNCS.PHASECHK.TRANS64.TRYWAIT P0, [UR13+0x10], R0 ;  /* 0x00001000ff0075a7 */ /* 0x000ea2000800110d */
[----:B------:R-:W-:Y:S01]  /*9a20*/  HFMA2 R6, -RZ, RZ, 0, 0 ;  /* 0x00000000ff067431 */ /* 0x000fe200000001ff */
[----:B--2---:R-:W-:Y:S06]  /*9a30*/  @!P0 BRA `(.L_x_107) ;  /* 0x0000013800848947 */ /* 0x004fec0003800000 */
.L_x_286:
[----:B------:R-:W2:Y:S04]  /*9a40*/  LDL R0, [R1+0x1c] ;  /* 0x00001c0001007983 */ /* 0x000ea80000100800 */
[----:B------:R-:W3:Y:S04]  /*9a50*/  LDL R15, [R1+0x24] ;  /* 0x00002400010f7983 */ /* 0x000ee80000100800 */
[----:B------:R-:W4:Y:S04]  /*9a60*/  LDL R16, [R1+0x30] ;  /* 0x0000300001107983 */ /* 0x000f280000100800 */
[----:B------:R-:W5:Y:S04]  /*9a70*/  LDL R10, [R1+0x20] ;  /* 0x00002000010a7983 */ /* 0x000f680000100800 */
[----:B------:R-:W5:Y:S04]  /*9a80*/  LDL R11, [R1+0x2c] ;  /* 0x00002c00010b7983 */ /* 0x000f680000100800 */
[----:B-1----:R-:W5:Y:S01]  /*9a90*/  LDL R7, [R1+0x28] ;  /* 0x0000280001077983 */ /* 0x002f620000100800 */
[----:B------:R-:W-:-:S02]  /*9aa0*/  R2UR UR4, R66 ;  /* 0x00000000420472ca */ /* 0x000fc400000e0000 */
[----:B------:R-:W-:Y:S02]  /*9ab0*/  R2UR UR12, R67 ;  /* 0x00000000430c72ca */ /* 0x000fe400000e0000 */
[----:B------:R-:W-:Y:S01]  /*9ac0*/  R2UR UR5, R6 ;  /* 0x00000000060572ca */ /* 0x000fe200000e0000 */
[----:B------:R-:W-:-:S08]  /*9ad0*/  UMOV UR15, 0x40004040 ;  /* 0x40004040000f7882 */ /* 0x000fd00000000000 */
[----:B------:R-:W-:Y:S01]  /*9ae0*/  UMOV UR16, UR4 ;  /* 0x0000000400107c82 */ /* 0x000fe20008000000 */
[----:B------:R-:W-:Y:S01]  /*9af0*/  UMOV UR18, 0x0 ;  /* 0x0000000000127882 */ /* 0x000fe20000000000 */
[----:B------:R-:W-:Y:S01]  /*9b00*/  UMOV UR14, UR12 ;  /* 0x0000000c000e7c82 */ /* 0x000fe20008000000 */
[----:B------:R-:W-:Y:S01]  /*9b10*/  UMOV UR19, 0x8200490 ;  /* 0x0820049000137882 */ /* 0x000fe20000000000 */
[----:B------:R-:W-:Y:S01]  /*9b20*/  UMOV UR17, 0x40004040 ;  /* 0x4000404000117882 */ /* 0x000fe20000000000 */
[----:B------:R-:W-:Y:S01]  /*9b30*/  IMAD.U32 R52, RZ, RZ, UR16 ;  /* 0x00000010ff347e24 */ /* 0x000fe2000f8e00ff */
[----:B------:R1:W-:Y:S01]  /*9b40*/  UTCHMMA.2CTA gdesc[UR14], gdesc[UR16], tmem[UR5], tmem[UR18], idesc[UR19], !UPT ;  /* 0x00ff12100e0075ea */ /* 0x0003e2000fa00005 */
[----:B------:R-:W-:Y:S01]  /*9b50*/  IMAD.U32 R54, RZ, RZ, UR14 ;  /* 0x0000000eff367e24 */ /* 0x000fe2000f8e00ff */
[----:B------:R-:W-:Y:S01]  /*9b60*/  ELECT P0, URZ, PT ;  /* 0x0000000000ff782f */ /* 0x000fe20003800000 */
[----:B------:R-:W-:Y:S02]  /*9b70*/  IMAD.U32 R55, RZ, RZ, UR15 ;  /* 0x0000000fff377e24 */ /* 0x000fe4000f8e00ff */
[----:B------:R-:W-:Y:S01]  /*9b80*/  IMAD.U32 R51, RZ, RZ, UR15 ;  /* 0x0000000fff337e24 */ /* 0x000fe2000f8e00ff */
[----:B------:R-:W-:Y:S01]  /*9b90*/  LEA R2, R9, UR13, 0x3 ;  /* 0x0000000d09027c11 */ /* 0x000fe2000f8e18ff */
[----:B------:R-:W-:Y:S01]  /*9ba0*/  IMAD.U32 R3, R13, -0x80000000, RZ ;  /* 0x800000000d037824 */ /* 0x000fe200078e00ff */
[----:B-1----:R-:W-:-:S02]  /*9bb0*/  UMOV UR5, 0x40004040 ;  /* 0x4000404000057882 */ /* 0x002fc40000000000 */
[----:B------:R-:W-:Y:S02]  /*9bc0*/  IMAD.U32 R45, RZ, RZ, UR5 ;  /* 0x00000005ff2d7e24 */ /* 0x000fe4000f8e00ff */
[----:B------:R-:W-:Y:S02]  /*9bd0*/  IMAD.U32 R43, RZ, RZ, UR5 ;  /* 0x00000005ff2b7e24 */ /* 0x000fe4000f8e00ff */
[----:B------:R-:W-:Y:S02]  /*9be0*/  IMAD.U32 R53, RZ, RZ, UR17 ;  /* 0x00000011ff357e24 */ /* 0x000fe4000f8e00ff */
[----:B------:R-:W-:Y:S02]  /*9bf0*/  IMAD.U32 R49, RZ, RZ, UR17 ;  /* 0x00000011ff317e24 */ /* 0x000fe4000f8e00ff */
[----:B------:R-:W-:Y:S01]  /*9c00*/  IMAD.MOV.U32 R5, RZ, RZ, RZ ;  /* 0x000000ffff057224 */ /* 0x000fe200078e00ff */
[----:B--2---:R-:W-:Y:S01]  /*9c10*/  R2UR UR8, R0 ;  /* 0x00000000000872ca */ /* 0x004fe200000e0000 */
[----:B------:R-:W-:Y:S01]  /*9c20*/  IMAD.MOV.U32 R0, RZ, RZ, RZ ;  /* 0x000000ffff007224 */ /* 0x000fe200078e00ff */
[----:B---3--:R-:W-:-:S04]  /*9c30*/  R2UR UR6, R15 ;  /* 0x000000000f0672ca */ /* 0x008fc800000e0000 */
[----:B------:R-:W-:Y:S02]  /*9c40*/  R2UR UR4, R0 ;  /* 0x00000000000472ca */ /* 0x000fe400000e0000 */
[----:B----4-:R-:W-:Y:S02]  /*9c50*/  R2UR UR11, R16 ;  /* 0x00000000100b72ca */ /* 0x010fe400000e0000 */
[----:B-----5:R-:W-:Y:S02]  /*9c60*/  R2UR UR7, R10 ;  /* 0x000000000a0772ca */ /* 0x020fe400000e0000 */
[----:B------:R-:W-:-:S03]  /*9c70*/  R2UR UR10, R11 ;  /* 0x000000000b0a72ca */ /* 0x000fc600000e0000 */
[----:B------:R-:W-:Y:S01]  /*9c80*/  UMOV UR16, UR6 ;  /* 0x0000000600107c82 */ /* 0x000fe20008000000 */
[----:B------:R-:W-:Y:S02]  /*9c90*/  R2UR UR6, R0 ;  /* 0x00000000000672ca */ /* 0x000fe400000e0000 */
[----:B------:R-:W-:-:S03]  /*9ca0*/  R2UR UR9, R7 ;  /* 0x00000000070972ca */ /* 0x000fc600000e0000 */
[----:B------:R-:W-:Y:S02]  /*9cb0*/  UMOV UR14, UR11 ;  /* 0x0000000b000e7c82 */ /* 0x000fe40008000000 */
[----:B------:R1:W-:Y:S01]  /*9cc0*/  UTCHMMA.2CTA gdesc[UR14], gdesc[UR16], tmem[UR4], tmem[UR18], idesc[UR19], UPT ;  /* 0x00ff12100e0075ea */ /* 0x0003e2000ba00004 */
[----:B------:R-:W-:Y:S01]  /*9cd0*/  IMAD.U32 R50, RZ, RZ, UR14 ;  /* 0x0000000eff327e24 */ /* 0x000fe2000f8e00ff */
[----:B------:R-:W-:Y:S02]  /*9ce0*/  UMOV UR11, 0x40004040 ;  /* 0x40004040000b7882 */ /* 0x000fe40000000000 */
[----:B------:R-:W-:Y:S02]  /*9cf0*/  IMAD.U32 R47, RZ, RZ, UR11 ;  /* 0x0000000bff2f7e24 */ /* 0x000fe4000f8e00ff */
[----:B------:R-:W-:Y:S01]  /*9d00*/  IMAD.U32 R46, RZ, RZ, UR10 ;  /* 0x0000000aff2e7e24 */ /* 0x000fe2000f8e00ff */
[----:B-1----:R-:W-:Y:S01]  /*9d10*/  UMOV UR4, UR7 ;  /* 0x0000000700047c82 */ /* 0x002fe20008000000 */
[----:B------:R-:W-:Y:S01]  /*9d20*/  R2UR UR7, R0 ;  /* 0x00000000000772ca */ /* 0x000fe200000e0000 */
[----:B------:R-:W-:Y:S01]  /*9d30*/  UMOV UR14, 0x0 ;  /* 0x00000000000e7882 */ /* 0x000fe20000000000 */
[----:B------:R-:W-:Y:S01]  /*9d40*/  UMOV UR15, 0x8200490 ;  /* 0x08200490000f7882 */ /* 0x000fe20000000000 */
[----:B------:R-:W-:Y:S01]  /*9d50*/  IMAD.U32 R44, RZ, RZ, UR4 ;  /* 0x00000004ff2c7e24 */ /* 0x000fe2000f8e00ff */
[----:B------:R1:W-:Y:S01]  /*9d60*/  UTCHMMA.2CTA gdesc[UR10], gdesc[UR4], tmem[UR6], tmem[UR14], idesc[UR15], UPT ;  /* 0x00ff0e040a0075ea */ /* 0x0003e2000ba00006 */
[----:B------:R-:W-:Y:S01]  /*9d70*/  @P0 LOP3.LUT R0, R24, 0xffff, RZ, 0xc0, !PT ;  /* 0x0000ffff18000812 */ /* 0x000fe200078ec0ff */
[----:B-1----:R-:W-:Y:S01]  /*9d80*/  UMOV UR4, UR9 ;  /* 0x0000000900047c82 */ /* 0x002fe20008000000 */
[----:B------:R-:W-:Y:S01]  /*9d90*/  UMOV UR10, 0x0 ;  /* 0x00000000000a7882 */ /* 0x000fe20000000000 */
[----:B------:R-:W-:Y:S01]  /*9da0*/  UMOV UR11, 0x8200490 ;  /* 0x08200490000b7882 */ /* 0x000fe20000000000 */
[----:B------:R-:W-:Y:S01]  /*9db0*/  UMOV UR9, 0x40004040 ;  /* 0x4000404000097882 */ /* 0x000fe20000000000 */
[----:B------:R-:W-:-:S03]  /*9dc0*/  IMAD.U32 R42, RZ, RZ, UR4 ;  /* 0x00000004ff2a7e24 */ /* 0x000fc6000f8e00ff */
[----:B------:R1:W-:Y:S02]  /*9dd0*/  UTCHMMA.2CTA gdesc[UR4], gdesc[UR8], tmem[UR7], tmem[UR10], idesc[UR11], UPT ;  /* 0x00ff0a08040075ea */ /* 0x0003e4000ba00007 */
[----:B-1----:R-:W-:Y:S01]  /*9de0*/  @P0 R2UR UR4, R0 ;  /* 0x00000000000402ca */ /* 0x002fe200000e0000 */
[----:B------:R-:W-:-:S12]  /*9df0*/  UIADD3 UR5, UPT, UPT, UR13, 0x18, URZ ;  /* 0x000000180d057890 */ /* 0x000fd8000fffe0ff */
[----:B------:R1:W-:Y:S01]  /*9e00*/  UTCBAR.2CTA.MULTICAST [UR5], URZ, UR4 ;  /* 0x000000ff050073e9 */ /* 0x0003e20008200804 */
[----:B------:R-:W2:Y:S01]  /*9e10*/  SYNCS.PHASECHK.TRANS64.TRYWAIT P0, [R2+URZ+0x40], R3 ;  /* 0x00004003020075a7 */ /* 0x000ea200080011ff */
[----:B------:R-:W-:-:S05]  /*9e20*/  LEA R0, R9, UR13, 0xf ;  /* 0x0000000d09007c11 */ /* 0x000fca000f8e78ff */
[----:B------:R-:W-:-:S05]  /*9e30*/  VIADD R0, R0, 0x14800 ;  /* 0x0001480000007836 */ /* 0x000fca0000000000 */
[----:B------:R-:W-:Y:S01]  /*9e40*/  SHF.R.U32.HI R0, RZ, 0x4, R0 ;  /* 0x00000004ff007819 */ /* 0x000fe20000011600 */
[----:B------:R-:W-:Y:S02]  /*9e50*/  IMAD.U32 R48, RZ, RZ, UR16 ;  /* 0x00000010ff307e24 */ /* 0x000fe4000f8e00ff */
[----:B------:R-:W-:Y:S01]  /*9e60*/  IMAD.U32 R40, RZ, RZ, UR8 ;  /* 0x00000008ff287e24 */ /* 0x000fe2000f8e00ff */
[----:B------:R-:W-:Y:S01]  /*9e70*/  LOP3.LUT R0, R0, 0x3fc0, RZ, 0xc0, !PT ;  /* 0x00003fc000007812 */ /* 0x000fe200078ec0ff */
[----:B------:R-:W-:-:S03]  /*9e80*/  IMAD.U32 R41, RZ, RZ, UR9 ;  /* 0x00000009ff297e24 */ /* 0x000fc6000f8e00ff */
[----:B------:R-:W-:Y:S01]  /*9e90*/  LOP3.LUT R0, R0, 0x10000, RZ, 0xfc, !PT ;  /* 0x0001000000007812 */ /* 0x000fe200078efcff */
[----:B-12---:R-:W-:Y:S06]  /*9ea0*/  @!P0 BRA `(.L_x_108) ;  /* 0x0000013400888947 */ /* 0x006fec0003800000 */
.L_x_288:
[----:B------:R-:W2:Y:S04]  /*9eb0*/  LDL R16, [R1+0x18] ;  /* 0x0000180001107983 */ /* 0x000ea80000100800 */
[----:B------:R-:W3:Y:S04]  /*9ec0*/  LDL R3, [R1+0xc] ;  /* 0x00000c0001037983 */ /* 0x000ee80000100800 */
[----:B------:R-:W4:Y:S04]  /*9ed0*/  LDL R15, [R1+0x14] ;  /* 0x00001400010f7983 */ /* 0x000f280000100800 */
[----:B------:R-:W5:Y:S04]  /*9ee0*/  LDL R11, [R1+0x10] ;  /* 0x00001000010b7983 */ /* 0x000f680000100800 */
[----:B------:R-:W5:Y:S04]  /*9ef0*/  LDL R10, [R1+0x8] ;  /* 0x00000800010a7983 */ /* 0x000f680000100800 */
[----:B-1----:R-:W5:Y:S04]  /*9f00*/  LDL R7, [R1+0x4] ;  /* 0x0000040001077983 */ /* 0x002f680000100800 */
[----:B------:R-:W5:Y:S01]  /*9f10*/  LDL R6, [R1] ;  /* 0x0000000001067983 */ /* 0x000f620000100800 */
[----:B------:R-:W-:-:S02]  /*9f20*/  R2UR UR4, R65 ;  /* 0x00000000410472ca */ /* 0x000fc400000e0000 */
[----:B------:R-:W-:Y:S02]  /*9f30*/  R2UR UR6, R0 ;  /* 0x00000000000672ca */ /* 0x000fe400000e0000 */
[----:B------:R-:W-:Y:S01]  /*9f40*/  R2UR UR11, R5 ;  /* 0x00000000050b72ca */ /* 0x000fe200000e0000 */
[----:B------:R-:W-:Y:S01]  /*9f50*/  UMOV UR18, 0x0 ;  /* 0x0000000000127882 */ /* 0x000fe20000000000 */
[----:B------:R-:W-:Y:S01]  /*9f60*/  UMOV UR19, 0x8200490 ;  /* 0x0820049000137882 */ /* 0x000fe20000000000 */
[----:B------:R-:W-:Y:S01]  /*9f70*/  UMOV UR7, 0x40004040 ;  /* 0x4000404000077882 */ /* 0x000fe20000000000 */
[----:B------:R-:W-:Y:S02]  /*9f80*/  UMOV UR15, 0x40004040 ;  /* 0x40004040000f7882 */ /* 0x000fe40000000000 */
[----:B------:R-:W-:-:S03]  /*9f90*/  IMAD.U32 R39, RZ, RZ, UR15 ;  /* 0x0000000fff277e24 */ /* 0x000fc6000f8e00ff */
[----:B------:R-:W-:-:S04]  /*9fa0*/  UMOV UR14, UR4 ;  /* 0x00000004000e7c82 */ /* 0x000fc80008000000 */
[----:B------:R1:W-:Y:S01]  /*9fb0*/  UTCHMMA.2CTA gdesc[UR14], gdesc[UR6], tmem[UR11], tmem[UR18], idesc[UR19], UPT ;  /* 0x00ff12060e0075ea */ /* 0x0003e2000ba0000b */
[----:B------:R-:W-:-:S05]  /*9fc0*/  IMAD.MOV.U32 R5, RZ, RZ, RZ ;  /* 0x000000ffff057224 */ /* 0x000fca00078e00ff */
[C---:B------:R-:W-:Y:S01]  /*9fd0*/  R2UR UR10, R5.reuse ;  /* 0x00000000050a72ca */ /* 0x040fe200000e0000 */
[----:B------:R-:W-:Y:S01]  /*9fe0*/  UMOV UR20, 0x0 ;  /* 0x0000000000147882 */ /* 0x000fe20000000000 */
[----:B------:R-:W-:Y:S01]  /*9ff0*/  UMOV UR21, 0x8200490 ;  /* 0x0820049000157882 */ /* 0x000fe20000000000 */
[----:B------:R-:W-:Y:S01]  /*a000*/  UMOV UR5, 0x40004040 ;  /* 0x4000404000057882 */ /* 0x000fe20000000000 */
[----:B------:R-:W-:Y:S01]  /*a010*/  UMOV UR9, 0x40004040 ;  /* 0x4000404000097882 */ /* 0x000fe20000000000 */
[----:B-1----:R-:W-:Y:S01]  /*a020*/  R2UR UR11, R5 ;  /* 0x00000000050b72ca */ /* 0x002fe200000e0000 */
[----:B------:R-:W-:Y:S01]  /*a030*/  UMOV UR19, 0x40004040 ;  /* 0x4000404000137882 */ /* 0x000fe20000000000 */
[----:B------:R-:W-:Y:S01]  /*a040*/  IMAD.U32 R38, RZ, RZ, UR14 ;  /* 0x0000000eff267e24 */ /* 0x000fe2000f8e00ff */
[----:B------:R-:W-:Y:S01]  /*a050*/  UMOV UR17, 0x40004040 ;  /* 0x4000404000117882 */ /* 0x000fe20000000000 */
[----:B------:R-:W-:Y:S02]  /*a060*/  IMAD.U32 R37, RZ, RZ, UR19 ;  /* 0x00000013ff257e24 */ /* 0x000fe4000f8e00ff */
[----:B------:R-:W-:-:S02]  /*a070*/  IMAD.U32 R35, RZ, RZ, UR19 ;  /* 0x00000013ff237e24 */ /* 0x000fc4000f8e00ff */
[----:B------:R-:W-:Y:S02]  /*a080*/  IMAD.U32 R33, RZ, RZ, UR17 ;  /* 0x00000011ff217e24 */ /* 0x000fe4000f8e00ff */
[----:B------:R-:W-:Y:S01]  /*a090*/  IMAD.U32 R31, RZ, RZ, UR17 ;  /* 0x00000011ff1f7e24 */ /* 0x000fe2000f8e00ff */
[----:B------:R-:W-:Y:S01]  /*a0a0*/  UMOV UR65, 0x40004040 ;  /* 0x4000404000417882 */ /* 0x000fe20000000000 */
[----:B------:R-:W-:Y:S01]  /*a0b0*/  UMOV UR63, 0x40004040 ;  /* 0x40004040003f7882 */ /* 0x000fe20000000000 */
[----:B------:R-:W-:Y:S01]  /*a0c0*/  UMOV UR61, 0x40004040 ;  /* 0x40004040003d7882 */ /* 0x000fe20000000000 */
[----:B------:R-:W-:Y:S01]  /*a0d0*/  UMOV UR59, 0x40004040 ;  /* 0x40004040003b7882 */ /* 0x000fe20000000000 */
[----:B------:R-:W-:Y:S01]  /*a0e0*/  UMOV UR57, 0x40004040 ;  /* 0x4000404000397882 */ /* 0x000fe20000000000 */
[----:B------:R-:W-:Y:S01]  /*a0f0*/  ELECT P0, URZ, PT ;  /* 0x0000000000ff782f */ /* 0x000fe20003800000 */
[----:B------:R-:W-:Y:S01]  /*a100*/  UMOV UR55, 0x40004040 ;  /* 0x4000404000377882 */ /* 0x000fe20000000000 */
[----:B------:R-:W-:Y:S01]  /*a110*/  UMOV UR53, 0x40004040 ;  /* 0x4000404000357882 */ /* 0x000fe20000000000 */
[----:B------:R-:W-:-:S10]  /*a120*/  UMOV UR51, 0x40004040 ;  /* 0x4000404000337882 */ /* 0x000fd40000000000 */
[----:B------:R-:W-:Y:S01]  /*a130*/  @P0 VIADD R2, R2, 0x50 ;  /* 0x0000005002020836 */ /* 0x000fe20000000000 */
[----:B------:R-:W-:Y:S01]  /*a140*/  UMOV UR49, 0x40004040 ;  /* 0x4000404000317882 */ /* 0x000fe20000000000 */
[----:B------:R-:W-:Y:S01]  /*a150*/  UMOV UR47, 0x40004040 ;  /* 0x40004040002f7882 */ /* 0x000fe20000000000 */
[----:B--2---:R-:W-:Y:S02]  /*a160*/  R2UR UR8, R16 ;  /* 0x00000000100872ca */ /* 0x004fe400000e0000 */
[----:B---3--:R-:W-:Y:S01]  /*a170*/  R2UR UR15, R3 ;  /* 0x00000000030f72ca */ /* 0x008fe200000e0000 */
[----:B------:R-:W-:-:S05]  /*a180*/  VIADD R3, R0, 0x2 ;  /* 0x0000000200037836 */ /* 0x000fca0000000000 */
[----:B------:R-:W-:Y:S01]  /*a190*/  R2UR UR4, R3 ;  /* 0x00000000030472ca */ /* 0x000fe200000e0000 */
[----:B------:R-:W-:-:S04]  /*a1a0*/  VIADD R3, R0, 0x4 ;  /* 0x0000000400037836 */ /* 0x000fc80000000000 */
[----:B------:R-:W-:Y:S01]  /*a1b0*/  UMOV UR18, UR8 ;  /* 0x0000000800127c82 */ /* 0x000fe20008000000 */
[----:B----4-:R-:W-:Y:S02]  /*a1c0*/  R2UR UR12, R15 ;  /* 0x000000000f0c72ca */ /* 0x010fe400000e0000 */
[----:B------:R-:W-:Y:S01]  /*a1d0*/  R2UR UR8, R3 ;  /* 0x00000000030872ca */ /* 0x000fe200000e0000 */
[----:B------:R-:W-:Y:S01]  /*a1e0*/  VIADD R3, R0, 0x6 ;  /* 0x0000000600037836 */ /* 0x000fe20000000000 */
[----:B-----5:R-:W-:-:S04]  /*a1f0*/  R2UR UR16, R11 ;  /* 0x000000000b1072ca */ /* 0x020fc800000e0000 */
[----:B------:R-:W-:Y:S01]  /*a200*/  R2UR UR6, R3 ;  /* 0x00000000030672ca */ /* 0x000fe200000e0000 */
[----:B------:R-:W-:Y:S01]  /*a210*/  VIADD R3, R0, 0x200 ;  /* 0x0000020000037836 */ /* 0x000fe20000000000 */
[----:B------:R1:W-:Y:S01]  /*a220*/  UTCHMMA.2CTA gdesc[UR18], gdesc[UR4], tmem[UR10], tmem[UR20], idesc[UR21], UPT ;  /* 0x00ff1404120075ea */ /* 0x0003e2000ba0000a */
[----:B------:R-:W-:Y:S01]  /*a230*/  IMAD.U32 R36, RZ, RZ, UR18 ;  /* 0x00000012ff247e24 */ /* 0x000fe2000f8e00ff */
[----:B------:R-:W-:-:S05]  /*a240*/  R2UR UR14, R10 ;  /* 0x000000000a0e72ca */ /* 0x000fca00000e0000 */
[----:B------:R-:W-:Y:S01]  /*a250*/  IMAD.U32 R32, RZ, RZ, UR16 ;  /* 0x00000010ff207e24 */ /* 0x000fe2000f8e00ff */
[----:B-1----:R-:W-:Y:S01]  /*a260*/  R2UR UR4, R3 ;  /* 0x00000000030472ca */ /* 0x002fe200000e0000 */
[C---:B------:R-:W-:Y:S01]  /*a270*/  VIADD R3, R0.reuse, 0x202 ;  /* 0x0000020200037836 */ /* 0x040fe20000000000 */
[----:B------:R-:W-:Y:S02]  /*a280*/  UMOV UR18, UR12 ;  /* 0x0000000c00127c82 */ /* 0x000fe40008000000 */
[----:B------:R1:W-:Y:S01]  /*a290*/  UTCHMMA.2CTA gdesc[UR18], gdesc[UR8], tmem[UR11], tmem[UR20], idesc[UR21], UPT ;  /* 0x00ff1408120075ea */ /* 0x0003e2000ba0000b */
[----:B------:R-:W-:Y:S01]  /*a2a0*/  IMAD.U32 R34, RZ, RZ, UR18 ;  /* 0x00000012ff227e24 */ /* 0x000fe2000f8e00ff */
[----:B------:R-:W-:Y:S01]  /*a2b0*/  R2UR UR12, R7 ;  /* 0x00000000070c72ca */ /* 0x000fe200000e0000 */
[----:B------:R-:W-:Y:S01]  /*a2c0*/  IMAD.U32 R28, RZ, RZ, UR14 ;  /* 0x0000000eff1c7e24 */ /* 0x000fe2000f8e00ff */
[----:B-1----:R-:W-:Y:S01]  /*a2d0*/  R2UR UR8, R3 ;  /* 0x00000000030872ca */ /* 0x002fe200000e0000 */
[----:B------:R-:W-:Y:S01]  /*a2e0*/  VIADD R3, R0, 0x204 ;  /* 0x0000020400037836 */ /* 0x000fe20000000000 */
[----:B------:R-:W-:Y:S01]  /*a2f0*/  UMOV UR18, 0x0 ;  /* 0x0000000000127882 */ /* 0x000fe20000000000 */
[----:B------:R-:W-:-:S02]  /*a300*/  UMOV UR19, 0x8200490 ;  /* 0x0820049000137882 */ /* 0x000fc40000000000 */
[----:B------:R1:W-:Y:S06]  /*a310*/  UTCHMMA.2CTA gdesc[UR16], gdesc[UR6], tmem[UR10], tmem[UR18], idesc[UR19], UPT ;  /* 0x00ff1206100075ea */ /* 0x0003ec000ba0000a */
[----:B------:R-:W-:Y:S01]  /*a320*/  UMOV UR64, UR12 ;  /* 0x0000000c00407c82 */ /* 0x000fe20008000000 */
[----:B-1----:R-:W-:Y:S01]  /*a330*/  R2UR UR6, R3 ;  /* 0x00000000030672ca */ /* 0x002fe200000e0000 */
[----:B------:R-:W-:Y:S01]  /*a340*/  VIADD R3, R0, 0x206 ;  /* 0x0000020600037836 */ /* 0x000fe20000000000 */
[----:B------:R-:W-:Y:S02]  /*a350*/  UMOV UR16, UR15 ;  /* 0x0000000f00107c82 */ /* 0x000fe40008000000 */
[----:B------:R1:W-:Y:S01]  /*a360*/  UTCHMMA.2CTA gdesc[UR16], gdesc[UR4], tmem[UR11], tmem[UR20], idesc[UR21], UPT ;  /* 0x00ff1404100075ea */ /* 0x0003e2000ba0000b */
[----:B------:R-:W-:Y:S01]  /*a370*/  R2UR UR18, R6 ;  /* 0x00000000061272ca */ /* 0x000fe200000e0000 */
[----:B------:R-:W-:-:S02]  /*a380*/  UMOV UR15, 0x40004040 ;  /* 0x40004040000f7882 */ /* 0x000fc40000000000 */
[----:B------:R2:W-:Y:S01]  /*a390*/  UTCHMMA.2CTA gdesc[UR14], gdesc[UR8], tmem[UR10], tmem[UR20], idesc[UR21], UPT ;  /* 0x00ff14080e0075ea */ /* 0x0005e2000ba0000a */
[----:B------:R-:W-:Y:S02]  /*a3a0*/  IMAD.U32 R29, RZ, RZ, UR15 ;  /* 0x0000000fff1d7e24 */ /* 0x000fe4000f8e00ff */
[----:B------:R-:W-:Y:S01]  /*a3b0*/  IMAD.U32 R30, RZ, RZ, UR16 ;  /* 0x00000010ff1e7e24 */ /* 0x000fe2000f8e00ff */
[----:B-1----:R-:W-:Y:S01]  /*a3c0*/  R2UR UR4, R3 ;  /* 0x00000000030472ca */ /* 0x002fe200000e0000 */
[----:B------:R-:W-:Y:S01]  /*a3d0*/  VIADD R3, R0, 0x400 ;  /* 0x0000040000037836 */ /* 0x000fe20000000000 */
[----:B------:R-:W-:-:S04]  /*a3e0*/  R2UR UR17, R165 ;  /* 0x00000000a51172ca */ /* 0x000fc800000e0000 */
[----:B--2---:R-:W-:Y:S01]  /*a3f0*/  R2UR UR8, R3 ;  /* 0x00000000030872ca */ /* 0x004fe200000e0000 */
[----:B------:R-:W-:Y:S01]  /*a400*/  VIADD R3, R0, 0x402 ;  /* 0x0000040200037836 */ /* 0x000fe20000000000 */
[----:B------:R-:W-:Y:S01]  /*a410*/  UMOV UR14, 0x0 ;  /* 0x00000000000e7882 */ /* 0x000fe20000000000 */
[----:B------:R-:W-:Y:S02]  /*a420*/  UMOV UR15, 0x8200490 ;  /* 0x08200490000f7882 */ /* 0x000fe40000000000 */
[----:B------:R1:W-:Y:S01]  /*a430*/  UTCHMMA.2CTA gdesc[UR64], gdesc[UR6], tmem[UR11], tmem[UR14], idesc[UR15], UPT ;  /* 0x00ff0e06400075ea */ /* 0x0003e2000ba0000b */
[----:B------:R-:W-:Y:S01]  /*a440*/  R2UR UR16, R164 ;  /* 0x00000000a41072ca */ /* 0x000fe200000e0000 */
[----:B------:R-:W-:Y:S02]  /*a450*/  UMOV UR62, UR18 ;  /* 0x00000012003e7c82 */ /* 0x000fe40008000000 */
[----:B------:R2:W-:Y:S01]  /*a460*/  UTCHMMA.2CTA gdesc[UR62], gdesc[UR4], tmem[UR10], tmem[UR14], idesc[UR15], UPT ;  /* 0x00ff0e043e0075ea */ /* 0x0005e2000ba0000a */
[----:B------:R-:W-:Y:S01]  /*a470*/  R2UR UR12, R163 ;  /* 0x00000000a30c72ca */ /* 0x000fe200000e0000 */
[----:B------:R-:W-:-:S02]  /*a480*/  UMOV UR60, UR17 ;  /* 0x00000011003c7c82 */ /* 0x000fc40008000000 */
[----:B------:R3:W-:Y:S01]  /*a490*/  UTCHMMA.2CTA gdesc[UR60], gdesc[UR8], tmem[UR11], tmem[UR14], idesc[UR15], UPT ;  /* 0x00ff0e083c0075ea */ /* 0x0007e2000ba0000b */
[----:B------:R-:W-:Y:S02]  /*a4a0*/  R2UR UR19, R162 ;  /* 0x00000000a21372ca */ /* 0x000fe400000e0000 */
[----:B-1----:R-:W-:Y:S01]  /*a4b0*/  R2UR UR6, R3 ;  /* 0x00000000030672ca */ /* 0x002fe200000e0000 */
[----:B------:R-:W-:-:S05]  /*a4c0*/  VIADD R3, R0, 0x404 ;  /* 0x0000040400037836 */ /* 0x000fca0000000000 */
[----:B--2---:R-:W-:Y:S01]  /*a4d0*/  R2UR UR4, R3 ;  /* 0x00000000030472ca */ /* 0x004fe200000e0000 */
[----:B------:R-:W-:Y:S01]  /*a4e0*/  VIADD R3, R0, 0x406 ;  /* 0x0000040600037836 */ /* 0x000fe20000000000 */
[----:B------:R-:W-:-:S04]  /*a4f0*/  UMOV UR58, UR16 ;  /* 0x00000010003a7c82 */ /* 0x000fc80008000000 */
[----:B---3--:R-:W-:Y:S01]  /*a500*/  R2UR UR8, R3 ;  /* 0x00000000030872ca */ /* 0x008fe200000e0000 */
[----:B------:R-:W-:Y:S01]  /*a510*/  VIADD R3, R0, 0x600 ;  /* 0x0000060000037836 */ /* 0x000fe20000000000 */
[----:B------:R1:W-:Y:S01]  /*a520*/  UTCHMMA.2CTA gdesc[UR58], gdesc[UR6], tmem[UR10], tmem[UR14], idesc[UR15], UPT ;  /* 0x00ff0e063a0075ea */ /* 0x0003e2000ba0000a */
[----:B------:R-:W-:Y:S01]  /*a530*/  R2UR UR18, R161 ;  /* 0x00000000a11272ca */ /* 0x000fe200000e0000 */
[----:B------:R-:W-:Y:S01]  /*a540*/  UMOV UR56, UR12 ;  /* 0x0000000c00387c82 */ /* 0x000fe20008000000 */
[----:B------:R-:W-:Y:S02]  /*a550*/  R2UR UR17, R160 ;  /* 0x00000000a01172ca */ /* 0x000fe400000e0000 */
[----:B------:R2:W-:Y:S01]  /*a560*/  UTCHMMA.2CTA gdesc[UR56], gdesc[UR4], tmem[UR11], tmem[UR14], idesc[UR15], UPT ;  /* 0x00ff0e04380075ea */ /* 0x0005e2000ba0000b */
[----:B------:R-:W-:Y:S01]  /*a570*/  UMOV UR54, UR19 ;  /* 0x0000001300367c82 */ /* 0x000fe20008000000 */
[----:B------:R-:W-:-:S04]  /*a580*/  R2UR UR16, R159 ;  /* 0x000000009f1072ca */ /* 0x000fc800000e0000 */
[----:B------:R3:W-:Y:S01]  /*a590*/  UTCHMMA.2CTA gdesc[UR54], gdesc[UR8], tmem[UR10], tmem[UR14], idesc[UR15], UPT ;  /* 0x00ff0e08360075ea */ /* 0x0007e2000ba0000a */
[----:B-1----:R-:W-:Y:S01]  /*a5a0*/  R2UR UR6, R3 ;  /* 0x00000000030672ca */ /* 0x002fe200000e0000 */
[----:B------:R-:W-:-:S05]  /*a5b0*/  VIADD R3, R0, 0x602 ;  /* 0x0000060200037836 */ /* 0x000fca0000000000 */
[----:B--2---:R-:W-:Y:S01]  /*a5c0*/  R2UR UR4, R3 ;  /* 0x00000000030472ca */ /* 0x004fe200000e0000 */
[C---:B------:R-:W-:Y:S02]  /*a5d0*/  VIADD R3, R0.reuse, 0x604 ;  /* 0x0000060400037836 */ /* 0x040fe40000000000 */
[----:B------:R-:W-:Y:S01]  /*a5e0*/  VIADD R0, R0, 0x606 ;  /* 0x0000060600007836 */ /* 0x000fe20000000000 */
[----:B------:R-:W-:Y:S02]  /*a5f0*/  UMOV UR52, UR18 ;  /* 0x0000001200347c82 */ /* 0x000fe40008000000 */
[----:B---3--:R-:W-:Y:S01]  /*a600*/  R2UR UR8, R3 ;  /* 0x00000000030872ca */ /* 0x008fe200000e0000 */
[----:B------:R1:W-:Y:S01]  /*a610*/  UTCHMMA.2CTA gdesc[UR52], gdesc[UR6], tmem[UR11], tmem[UR14], idesc[UR15], UPT ;  /* 0x00ff0e06340075ea */ /* 0x0003e2000ba0000b */
[----:B------:R-:W-:Y:S01]  /*a620*/  IMAD.MOV.U32 R3, RZ, RZ, RZ ;  /* 0x000000ffff037224 */ /* 0x000fe200078e00ff */
[----:B------:R-:W-:Y:S01]  /*a630*/  UMOV UR50, UR17 ;  /* 0x0000001100327c82 */ /* 0x000fe20008000000 */
[----:B------:R-:W-:-:S03]  /*a640*/  R2UR UR12, R158 ;  /* 0x000000009e0c72ca */ /* 0x000fc600000e0000 */
[----:B------:R2:W-:Y:S01]  /*a650*/  UTCHMMA.2CTA gdesc[UR50], gdesc[UR4], tmem[UR10], tmem[UR14], idesc[UR15], UPT ;  /* 0x00ff0e04320075ea */ /* 0x0005e2000ba0000a */
[----:B------:R-:W-:-:S05]  /*a660*/  UMOV UR48, UR16 ;  /* 0x0000001000307c82 */ /* 0x000fca0008000000 */
[----:B------:R3:W-:Y:S01]  /*a670*/  UTCHMMA.2CTA gdesc[UR48], gdesc[UR8], tmem[UR11], tmem[UR14], idesc[UR15], UPT ;  /* 0x00ff0e08300075ea */ /* 0x0007e2000ba0000b */
[----:B-1----:R-:W-:Y:S02]  /*a680*/  R2UR UR6, R0 ;  /* 0x00000000000672ca */ /* 0x002fe400000e0000 */
[----:B------:R-:W-:Y:S02]  /*a690*/  @P0 LOP3.LUT R0, R24, 0xffff, RZ, 0xc0, !PT ;  /* 0x0000ffff18000812 */ /* 0x000fe400078ec0ff */
[----:B--2---:R-:W-:Y:S02]  /*a6a0*/  R2UR UR10, R3 ;  /* 0x00000000030a72ca */ /* 0x004fe400000e0000 */
[----:B------:R-:W-:Y:S02]  /*a6b0*/  @P0 R2UR UR5, R2 ;  /* 0x00000000020502ca */ /* 0x000fe400000e0000 */
[----:B------:R-:W-:Y:S01]  /*a6c0*/  @P0 R2UR UR4, R0 ;  /* 0x00000000000402ca */ /* 0x000fe200000e0000 */
[----:B------:R-:W-:Y:S01]  /*a6d0*/  UMOV UR46, UR12 ;  /* 0x0000000c002e7c82 */ /* 0x000fe20008000000 */
[----:B------:R-:W-:Y:S01]  /*a6e0*/  LEA R2, R8, UR13, 0x3 ;  /* 0x0000000d08027c11 */ /* 0x000fe2000f8e18ff */
[----:B------:R-:W-:-:S06]  /*a6f0*/  IMAD.U32 R3, R12, -0x80000000, RZ ;  /* 0x800000000c037824 */ /* 0x000fcc00078e00ff */
[----:B------:R3:W-:Y:S04]  /*a700*/  UTCHMMA.2CTA gdesc[UR46], gdesc[UR6], tmem[UR10], tmem[UR14], idesc[UR15], UPT ;  /* 0x00ff0e062e0075ea */ /* 0x0007e8000ba0000a */
[----:B------:R3:W-:Y:S01]  /*a710*/  UTCBAR.2CTA.MULTICAST [UR5], URZ, UR4 ;  /* 0x000000ff050073e9 */ /* 0x0007e20008200804 */
[----:B------:R-:W1:Y:S01]  /*a720*/  SYNCS.PHASECHK.TRANS64.TRYWAIT P0, [R2+URZ+0x60], R3 ;  /* 0x00006003020075a7 */ /* 0x000e6200080011ff */
[----:B------:R-:W-:-:S05]  /*a730*/  LEA R0, R8, UR13, 0xf ;  /* 0x0000000d08007c11 */ /* 0x000fca000f8e78ff */
[----:B------:R-:W-:-:S05]  /*a740*/  VIADD R0, R0, 0x24800 ;  /* 0x0002480000007836 */ /* 0x000fca0000000000 */
[----:B------:R-:W-:-:S04]  /*a750*/  SHF.R.U32.HI R0, RZ, 0x4, R0 ;  /* 0x00000004ff007819 */ /* 0x000fc80000011600 */
[----:B------:R-:W-:-:S04]  /*a760*/  LOP3.LUT R0, R0, 0x3fc0, RZ, 0xc0, !PT ;  /* 0x00003fc000007812 */ /* 0x000fc800078ec0ff */
[----:B------:R-:W-:Y:S01]  /*a770*/  LOP3.LUT R0, R0, 0x10000, RZ, 0xfc, !PT ;  /* 0x0001000000007812 */ /* 0x000fe200078efcff */
[----:B-1-3--:R-:W-:Y:S06]  /*a780*/  @!P0 BRA `(.L_x_109) ;  /* 0x0000012c006c8947 */ /* 0x00afec0003800000 */
.L_x_290:
[----:B------:R-:W-:Y:S01]  /*a790*/  R2UR UR8, R157 ;  /* 0x000000009d0872ca */ /* 0x000fe200000e0000 */
[C---:B------:R-:W-:Y:S01]  /*a7a0*/  VIADD R3, R0.reuse, 0x2 ;  /* 0x0000000200037836 */ /* 0x040fe20000000000 */
[C---:B------:R-:W-:Y:S01]  /*a7b0*/  R2UR UR4, R0.reuse ;  /* 0x00000000000472ca */ /* 0x040fe200000e0000 */
[----:B------:R-:W-:Y:S01]  /*a7c0*/  UMOV UR14, 0x0 ;  /* 0x00000000000e7882 */ /* 0x000fe20000000000 */
[----:B------:R-:W-:Y:S01]  /*a7d0*/  R2UR UR11, R5 ;  /* 0x00000000050b72ca */ /* 0x000fe200000e0000 */
[----:B------:R-:W-:Y:S01]  /*a7e0*/  IMAD.MOV.U32 R5, RZ, RZ, RZ ;  /* 0x000000ffff057224 */ /* 0x000fe200078e00ff */
[----:B------:R-:W-:Y:S01]  /*a7f0*/  R2UR UR6, R3 ;  /* 0x00000000030672ca */ /* 0x000fe200000e0000 */
[----:B------:R-:W-:Y:S01]  /*a800*/  VIADD R3, R0, 0x4 ;  /* 0x0000000400037836 */ /* 0x000fe20000000000 */
[----:B------:R-:W-:Y:S01]  /*a810*/  UMOV UR15, 0x8200490 ;  /* 0x08200490000f7882 */ /* 0x000fe20000000000 */
[----:B------:R-:W-:Y:S01]  /*a820*/  UMOV UR5, 0x40004040 ;  /* 0x4000404000057882 */ /* 0x000fe20000000000 */
[----:B------:R-:W-:Y:S01]  /*a830*/  R2UR UR10, R5 ;  /* 0x00000000050a72ca */ /* 0x000fe200000e0000 */
[----:B------:R-:W-:Y:S01]  /*a840*/  UMOV UR45, 0x40004040 ;  /* 0x40004040002d7882 */ /* 0x000fe20000000000 */
[----:B------:R-:W-:Y:S01]  /*a850*/  R2UR UR12, R156 ;  /* 0x000000009c0c72ca */ /* 0x000fe200000e0000 */
[----:B------:R-:W-:Y:S01]  /*a860*/  UMOV UR42, UR8 ;  /* 0x00000008002a7c82 */ /* 0x000fe20008000000 */
[----:B------:R-:W-:Y:S01]  /*a870*/  R2UR UR8, R3 ;  /* 0x00000000030872ca */ /* 0x000fe200000e0000 */
[----:B------:R-:W-:Y:S01]  /*a880*/  VIADD R3, R0, 0x6 ;  /* 0x0000000600037836 */ /* 0x000fe20000000000 */
[----:B------:R-:W-:Y:S01]  /*a890*/  R2UR UR18, R155 ;  /* 0x000000009b1272ca */ /* 0x000fe200000e0000 */
[----:B------:R2:W-:Y:S01]  /*a8a0*/  UTCHMMA.2CTA gdesc[UR44], gdesc[UR4], tmem[UR11], tmem[UR14], idesc[UR15], UPT ;  /* 0x00ff0e042c0075ea */ /* 0x0005e2000ba0000b */
[----:B------:R-:W-:Y:S01]  /*a8b0*/  UMOV UR7, 0x40004040 ;  /* 0x4000404000077882 */ /* 0x000fe20000000000 */
[----:B------:R-:W-:Y:S01]  /*a8c0*/  UMOV UR43, 0x40004040 ;  /* 0x40004040002b7882 */ /* 0x000fe20000000000 */
[----:B------:R-:W-:Y:S01]  /*a8d0*/  R2UR UR16, R154 ;  /* 0x000000009a1072ca */ /* 0x000fe200000e0000 */
[----:B------:R-:W-:Y:S01]  /*a8e0*/  UMOV UR9, 0x40004040 ;  /* 0x4000404000097882 */ /* 0x000fe20000000000 */
[----:B------:R-:W-:Y:S01]  /*a8f0*/  UMOV UR41, 0x40004040 ;  /* 0x4000404000297882 */ /* 0x000fe20000000000 */
[----:B------:R3:W-:Y:S01]  /*a900*/  UTCHMMA.2CTA gdesc[UR42], gdesc[UR6], tmem[UR10], tmem[UR14], idesc[UR15], UPT ;  /* 0x00ff0e062a0075ea */ /* 0x0007e2000ba0000a */
[----:B------:R-:W-:Y:S01]  /*a910*/  R2UR UR17, R153 ;  /* 0x00000000991172ca */ /* 0x000fe200000e0000 */
[----:B------:R-:W-:Y:S01]  /*a920*/  UMOV UR40, UR12 ;  /* 0x0000000c00287c82 */ /* 0x000fe20008000000 */
[----:B------:R-:W-:Y:S01]  /*a930*/  UMOV UR39, 0x40004040 ;  /* 0x4000404000277882 */ /* 0x000fe20000000000 */
[----:B------:R-:W-:Y:S01]  /*a940*/  R2UR UR12, R152 ;  /* 0x00000000980c72ca */ /* 0x000fe200000e0000 */
[----:B------:R-:W-:Y:S01]  /*a950*/  UMOV UR37, 0x40004040 ;  /* 0x4000404000257882 */ /* 0x000fe20000000000 */
[----:B------:R-:W-:Y:S01]  /*a960*/  UMOV UR38, UR18 ;  /* 0x0000001200267c82 */ /* 0x000fe20008000000 */
[----:B------:R-:W-:Y:S01]  /*a970*/  R2UR UR18, R151 ;  /* 0x00000000971272ca */ /* 0x000fe200000e0000 */
[----:B------:R-:W-:Y:S01]  /*a980*/  UMOV UR35, 0x40004040 ;  /* 0x4000404000237882 */ /* 0x000fe20000000000 */
        /* <DEDUP_REMOVED lines=8> */
[----:B------:R-:W-:Y:S01]  /*aa10*/  UMOV UR32, UR12 ;  /* 0x0000000c00207c82 */ /* 0x000fe20008000000 */
[----:B------:R-:W-:Y:S01]  /*aa20*/  R2UR UR12, R148 ;  /* 0x00000000940c72ca */ /* 0x000fe200000e0000 */
[----:B------:R-:W-:Y:S01]  /*aa30*/  UMOV UR25, 0x40004040 ;  /* 0x4000404000197882 */ /* 0x000fe20000000000 */
[----:B--2---:R-:W-:Y:S01]  /*aa40*/  R2UR UR11, R5 ;  /* 0x00000000050b72ca */ /* 0x004fe200000e0000 */
[----:B------:R-:W-:Y:S01]  /*aa50*/  UMOV UR30, UR18 ;  /* 0x00000012001e7c82 */ /* 0x000fe20008000000 */
[----:B------:R-:W-:Y:S01]  /*aa60*/  R2UR UR4, R3 ;  /* 0x00000000030472ca */ /* 0x000fe200000e0000 */
[C---:B------:R-:W-:Y:S01]  /*aa70*/  VIADD R3, R0.reuse, 0x200 ;  /* 0x0000020000037836 */ /* 0x040fe20000000000 */
[----:B------:R-:W-:Y:S01]  /*aa80*/  UMOV UR28, UR16 ;  /* 0x00000010001c7c82 */ /* 0x000fe20008000000 */
[----:B------:R-:W-:Y:S01]  /*aa90*/  R2UR UR16, R147 ;  /* 0x00000000931072ca */ /* 0x000fe200000e0000 */
[----:B------:R-:W-:Y:S01]  /*aaa0*/  UMOV UR23, 0x40004040 ;  /* 0x4000404000177882 */ /* 0x000fe20000000000 */
[----:B------:R-:W-:Y:S01]  /*aab0*/  UMOV UR21, 0x40004040 ;  /* 0x4000404000157882 */ /* 0x000fe20000000000 */
[----:B---3--:R-:W-:Y:S01]  /*aac0*/  R2UR UR6, R3 ;  /* 0x00000000030672ca */ /* 0x008fe200000e0000 */
[----:B------:R-:W-:Y:S01]  /*aad0*/  VIADD R3, R0, 0x202 ;  /* 0x0000020200037836 */ /* 0x000fe20000000000 */
[----:B------:R-:W-:Y:S01]  /*aae0*/  UMOV UR26, UR17 ;  /* 0x00000011001a7c82 */ /* 0x000fe20008000000 */
[----:B------:R-:W-:Y:S01]  /*aaf0*/  UMOV UR24, UR12 ;  /* 0x0000000c00187c82 */ /* 0x000fe20008000000 */
[----:B------:R-:W-:Y:S01]  /*ab00*/  R2UR UR12, R146 ;  /* 0x00000000920c72ca */ /* 0x000fe200000e0000 */
[----:B------:R2:W-:Y:S01]  /*ab10*/  UTCHMMA.2CTA gdesc[UR40], gdesc[UR8], tmem[UR11], tmem[UR14], idesc[UR15], UPT ;  /* 0x00ff0e08280075ea */ /* 0x0005e2000ba0000b */
[----:B------:R-:W-:Y:S01]  /*ab20*/  R2UR UR17, R145 ;  /* 0x00000000911172ca */ /* 0x000fe200000e0000 */
[----:B------:R3:W-:Y:S01]  /*ab30*/  UTCHMMA.2CTA gdesc[UR38], gdesc[UR4], tmem[UR10], tmem[UR14], idesc[UR15], UPT ;  /* 0x00ff0e04260075ea */ /* 0x0007e2000ba0000a */
[----:B------:R-:W-:Y:S01]  /*ab40*/  ELECT P0, URZ, PT ;  /* 0x0000000000ff782f */ /* 0x000fe20003800000 */
[----:B------:R-:W-:Y:S01]  /*ab50*/  VIADD R9, R9, 0x1 ;  /* 0x0000000109097836 */ /* 0x000fe20000000000 */
[----:B------:R-:W-:Y:S01]  /*ab60*/  UMOV UR22, UR16 ;  /* 0x0000001000167c82 */ /* 0x000fe20008000000 */
[----:B------:R-:W-:Y:S01]  /*ab70*/  R2UR UR16, R144 ;  /* 0x00000000901072ca */ /* 0x000fe200000e0000 */
[----:B------:R-:W-:Y:S01]  /*ab80*/  UMOV UR19, 0x40004040 ;  /* 0x4000404000137882 */ /* 0x000fe20000000000 */
[----:B------:R4:W-:Y:S01]  /*ab90*/  UTCHMMA.2CTA gdesc[UR36], gdesc[UR6], tmem[UR11], tmem[UR14], idesc[UR15], UPT ;  /* 0x00ff0e06240075ea */ /* 0x0009e2000ba0000b */
[----:B------:R-:W-:Y:S01]  /*aba0*/  VIADD R8, R8, 0x1 ;  /* 0x0000000108087836 */ /* 0x000fe20000000000 */
[----:B------:R-:W-:Y:S01]  /*abb0*/  ISETP.NE.AND P4, PT, R9, 0x2, PT ;  /* 0x000000020900780c */ /* 0x000fe20003f85270 */
[----:B------:R-:W-:Y:S01]  /*abc0*/  VIADD R14, R14, 0x1 ;  /* 0x000000010e0e7836 */ /* 0x000fe20000000000 */
[----:B------:R-:W-:Y:S01]  /*abd0*/  UMOV UR20, UR12 ;  /* 0x0000000c00147c82 */ /* 0x000fe20008000000 */
[----:B------:R-:W-:Y:S01]  /*abe0*/  R2UR UR12, R143 ;  /* 0x000000008f0c72ca */ /* 0x000fe200000e0000 */
[----:B------:R-:W-:Y:S01]  /*abf0*/  UMOV UR18, UR17 ;  /* 0x0000001100127c82 */ /* 0x000fe20008000000 */
[----:B------:R-:W-:Y:S01]  /*ac00*/  UMOV UR17, 0x40004040 ;  /* 0x4000404000117882 */ /* 0x000fe20000000000 */
[----:B-1----:R-:W-:Y:S01]  /*ac10*/  @P0 VIADD R2, R2, 0x70 ;  /* 0x0000007002020836 */ /* 0x002fe20000000000 */
[----:B------:R-:W-:Y:S01]  /*ac20*/  ISETP.NE.AND P3, PT, R8, 0x2, PT ;  /* 0x000000020800780c */ /* 0x000fe20003f65270 */
[----:B------:R-:W-:Y:S01]  /*ac30*/  IMAD.MOV.U32 R6, RZ, RZ, RZ ;  /* 0x000000ffff067224 */ /* 0x000fe200078e00ff */
[----:B------:R-:W-:-:S02]  /*ac40*/  ISETP.NE.AND P2, PT, R14, 0x2, PT ;  /* 0x000000020e00780c */ /* 0x000fc40003f45270 */
[----:B------:R-:W-:Y:S02]  /*ac50*/  SEL R10, R9, RZ, P4 ;  /* 0x000000ff090a7207 */ /* 0x000fe40002000000 */
[----:B------:R-:W-:Y:S02]  /*ac60*/  LOP3.LUT R62, R59, 0x1, RZ, 0x3c, !PT ;  /* 0x000000013b3e7812 */ /* 0x000fe400078e3cff */
[----:B--2---:R-:W-:Y:S01]  /*ac70*/  R2UR UR8, R3 ;  /* 0x00000000030872ca */ /* 0x004fe200000e0000 */
[----:B------:R-:W-:Y:S01]  /*ac80*/  VIADD R3, R0, 0x204 ;  /* 0x0000020400037836 */ /* 0x000fe20000000000 */
[----:B------:R-:W-:Y:S02]  /*ac90*/  SEL R9, R8, RZ, P3 ;  /* 0x000000ff08097207 */ /* 0x000fe40001800000 */
[----:B------:R-:W-:Y:S02]  /*aca0*/  SEL R14, R14, RZ, P2 ;  /* 0x000000ff0e0e7207 */ /* 0x000fe40001000000 */
[----:B---3--:R-:W-:Y:S01]  /*acb0*/  R2UR UR4, R3 ;  /* 0x00000000030472ca */ /* 0x008fe200000e0000 */
[----:B------:R-:W-:-:S05]  /*acc0*/  VIADD R3, R0, 0x206 ;  /* 0x0000020600037836 */ /* 0x000fca0000000000 */
[----:B----4-:R-:W-:Y:S01]  /*acd0*/  R2UR UR6, R3 ;  /* 0x00000000030672ca */ /* 0x010fe200000e0000 */
[C---:B------:R-:W-:Y:S01]  /*ace0*/  VIADD R3, R0.reuse, 0x400 ;  /* 0x0000040000037836 */ /* 0x040fe20000000000 */
[----:B------:R1:W-:Y:S05]  /*acf0*/  UTCHMMA.2CTA gdesc[UR34], gdesc[UR8], tmem[UR10], tmem[UR14], idesc[UR15], UPT ;  /* 0x00ff0e08220075ea */ /* 0x0003ea000ba0000a */
[----:B------:R2:W-:Y:S06]  /*ad00*/  UTCHMMA.2CTA gdesc[UR32], gdesc[UR4], tmem[UR11], tmem[UR14], idesc[UR15], UPT ;  /* 0x00ff0e04200075ea */ /* 0x0005ec000ba0000b */
[----:B------:R3:W-:Y:S01]  /*ad10*/  UTCHMMA.2CTA gdesc[UR30], gdesc[UR6], tmem[UR10], tmem[UR14], idesc[UR15], UPT ;  /* 0x00ff0e061e0075ea */ /* 0x0007e2000ba0000a */
[----:B-1----:R-:W-:Y:S01]  /*ad20*/  R2UR UR8, R3 ;  /* 0x00000000030872ca */ /* 0x002fe200000e0000 */
[----:B------:R-:W-:-:S05]  /*ad30*/  VIADD R3, R0, 0x402 ;  /* 0x0000040200037836 */ /* 0x000fca0000000000 */
[----:B--2---:R-:W-:Y:S01]  /*ad40*/  R2UR UR4, R3 ;  /* 0x00000000030472ca */ /* 0x004fe200000e0000 */
[----:B------:R-:W-:-:S05]  /*ad50*/  VIADD R3, R0, 0x404 ;  /* 0x0000040400037836 */ /* 0x000fca0000000000 */
[----:B---3--:R-:W-:Y:S01]  /*ad60*/  R2UR UR6, R3 ;  /* 0x00000000030672ca */ /* 0x008fe200000e0000 */
        /* <DEDUP_REMOVED lines=10> */
[----:B------:R1:W-:Y:S01]  /*ae10*/  UTCHMMA.2CTA gdesc[UR22], gdesc[UR8], tmem[UR10], tmem[UR14], idesc[UR15], UPT ;  /* 0x00ff0e08160075ea */ /* 0x0003e2000ba0000a */
[----:B------:R-:W-:-:S04]  /*ae20*/  VIADD R0, R0, 0x606 ;  /* 0x0000060600007836 */ /* 0x000fc80000000000 */
[----:B------:R2:W-:Y:S06]  /*ae30*/  UTCHMMA.2CTA gdesc[UR20], gdesc[UR4], tmem[UR11], tmem[UR14], idesc[UR15], UPT ;  /* 0x00ff0e04140075ea */ /* 0x0005ec000ba0000b */
[----:B------:R3:W-:Y:S01]  /*ae40*/  UTCHMMA.2CTA gdesc[UR18], gdesc[UR6], tmem[UR10], tmem[UR14], idesc[UR15], UPT ;  /* 0x00ff0e06120075ea */ /* 0x0007e2000ba0000a */
[----:B-1----:R-:W-:Y:S01]  /*ae50*/  R2UR UR8, R3 ;  /* 0x00000000030872ca */ /* 0x002fe200000e0000 */
[----:B------:R-:W-:Y:S01]  /*ae60*/  IMAD.MOV.U32 R3, RZ, RZ, RZ ;  /* 0x000000ffff037224 */ /* 0x000fe200078e00ff */
[----:B--2---:R-:W-:Y:S02]  /*ae70*/  R2UR UR4, R0 ;  /* 0x00000000000472ca */ /* 0x004fe400000e0000 */
[----:B------:R-:W-:-:S02]  /*ae80*/  @P0 LOP3.LUT R0, R24, 0xffff, RZ, 0xc0, !PT ;  /* 0x0000ffff18000812 */ /* 0x000fc400078ec0ff */
[----:B---3--:R-:W-:Y:S01]  /*ae90*/  R2UR UR10, R3 ;  /* 0x00000000030a72ca */ /* 0x008fe200000e0000 */
[----:B------:R-:W-:-:S06]  /*aea0*/  UMOV UR6, 0x0 ;  /* 0x0000000000067882 */ /* 0x000fcc0000000000 */
[----:B------:R1:W-:Y:S01]  /*aeb0*/  UTCHMMA.2CTA gdesc[UR16], gdesc[UR8], tmem[UR11], tmem[UR14], idesc[UR15], UPT ;  /* 0x00ff0e08100075ea */ /* 0x0003e2000ba0000b */
[----:B------:R-:W-:Y:S01]  /*aec0*/  UMOV UR7, 0x8200490 ;  /* 0x0820049000077882 */ /* 0x000fe20000000000 */
[----:B------:R-:W-:-:S04]  /*aed0*/  SEL R3, RZ, 0x1, P2 ;  /* 0x00000001ff037807 */ /* 0x000fc80001000000 */
[----:B------:R-:W-:Y:S01]  /*aee0*/  LOP3.LUT R20, R20, R3, RZ, 0x3c, !PT ;  /* 0x0000000314147212 */ /* 0x000fe200078e3cff */
[----:B-1----:R-:W-:Y:S01]  /*aef0*/  UMOV UR14, UR12 ;  /* 0x0000000c000e7c82 */ /* 0x002fe20008000000 */
[----:B------:R-:W-:Y:S01]  /*af00*/  UMOV UR15, 0x40004040 ;  /* 0x40004040000f7882 */ /* 0x000fe20000000000 */
[----:B------:R-:W-:Y:S01]  /*af10*/  @P0 R2UR UR8, R2 ;  /* 0x00000000020802ca */ /* 0x000fe200000e0000 */
[----:B------:R1:W-:Y:S01]  /*af20*/  UTCHMMA.2CTA gdesc[UR14], gdesc[UR4], tmem[UR10], tmem[UR6], idesc[UR7], UPT ;  /* 0x00ff06040e0075ea */ /* 0x0003e2000ba0000a */
[----:B------:R-:W-:Y:S01]  /*af30*/  UMOV UR9, 0x3 ;  /* 0x0000000300097882 */ /* 0x000fe20000000000 */
[----:B------:R-:W-:-:S04]  /*af40*/  SEL R2, RZ, 0x1, P3 ;  /* 0x00000001ff027807 */ /* 0x000fc80001800000 */
[----:B------:R-:W-:Y:S02]  /*af50*/  LOP3.LUT R12, R12, R2, RZ, 0x3c, !PT ;  /* 0x000000020c0c7212 */ /* 0x000fe400078e3cff */
[----:B-1----:R-:W-:Y:S02]  /*af60*/  @P0 R2UR UR6, R0 ;  /* 0x00000000000602ca */ /* 0x002fe400000e0000 */
[----:B------:R-:W-:-:S11]  /*af70*/  ELECT P0, URZ, PT ;  /* 0x0000000000ff782f */ /* 0x000fd60003800000 */
[----:B------:R1:W-:Y:S02]  /*af80*/  UTCBAR.2CTA.MULTICAST [UR8], URZ, UR6 ;  /* 0x000000ff080073e9 */ /* 0x0003e40008200806 */
[----:B------:R-:W-:-:S05]  /*af90*/  @P0 VIADD R0, R4, 0x80 ;  /* 0x0000008004000836 */ /* 0x000fca0000000000 */
[----:B------:R-:W-:Y:S02]  /*afa0*/  @P0 R2UR UR7, R0 ;  /* 0x00000000000702ca */ /* 0x000fe400000e0000 */
[----:B------:R-:W-:Y:S02]  /*afb0*/  ISETP.GE.AND P0, PT, R64, 0x1, PT ;  /* 0x000000014000780c */ /* 0x000fe40003f06270 */
[----:B------:R-:W-:-:S04]  /*afc0*/  SEL R0, RZ, 0x1, P4 ;  /* 0x00000001ff007807 */ /* 0x000fc80002000000 */
[----:B------:R-:W-:-:S05]  /*afd0*/  LOP3.LUT R13, R13, R0, RZ, 0x3c, !PT ;  /* 0x000000000d0d7212 */ /* 0x000fca00078e3cff */
[----:B------:R1:W-:Y:S02]  /*afe0*/  UTCBAR.2CTA.MULTICAST [UR7], URZ, UR9 ;  /* 0x000000ff070073e9 */ /* 0x0003e40008200809 */
[----:B------:R-:W-:Y:S05]  /*aff0*/  @!P0 BRA `(.L_x_110) ;  /* 0x0000003c00e08947 */ /* 0x000fea0003800000 */
[----:B------:R-:W-:Y:S01]  /*b000*/  LOP3.LUT R2, R61, 0x1, RZ, 0x3c, !PT ;  /* 0x000000013d027812 */ /* 0x000fe200078e3cff */
[----:B------:R-:W-:Y:S01]  /*b010*/  IMAD.MOV.U32 R6, RZ, RZ, RZ ;  /* 0x000000ffff067224 */ /* 0x000fe200078e00ff */
[----:B------:R-:W-:Y:S01]  /*b020*/  LOP3.LUT R0, R60, 0x1, RZ, 0x3c, !PT ;  /* 0x000000013c007812 */ /* 0x000fe200078e3cff */
[----:B------:R-:W-:Y:S01]  /*b030*/  IMAD.MOV.U32 R25, RZ, RZ, RZ ;  /* 0x000000ffff197224 */ /* 0x000fe200078e00ff */
[----:B------:R-:W-:Y:S01]  /*b040*/  LOP3.LUT R3, R63, 0x1, RZ, 0x3c, !PT ;  /* 0x000000013f037812 */ /* 0x000fe200078e3cff */
[----:B------:R-:W-:Y:S01]  /*b050*/  IMAD.U32 R57, R2, -0x80000000, RZ ;  /* 0x8000000002397824 */ /* 0x000fe200078e00ff */
[----:B------:R-:W-:Y:S02]  /*b060*/  SHF.L.U32 R58, R0, 0x1f, RZ ;  /* 0x0000001f003a7819 */ /* 0x000fe400000006ff */
[----:B------:R-:W-:-:S07]  /*b070*/  SHF.L.U32 R56, R3, 0x1f, RZ ;  /* 0x0000001f03387819 */ /* 0x000fce00000006ff */
.L_x_129:
[----:B------:R-:W-:Y:S01]  /*b080*/  LEA R5, R14, UR13, 0x3 ;  /* 0x0000000d0e057c11 */ /* 0x000fe2000f8e18ff */
[----:B------:R-:W-:Y:S01]  /*b090*/  IMAD.U32 R2, R20, -0x80000000, RZ ;  /* 0x8000000014027824 */ /* 0x000fe200078e00ff */
[----:B------:R-:W-:Y:S03]  /*b0a0*/  SHF.L.U32 R0, R62, 0x1f, RZ ;  /* 0x0000001f3e007819 */ /* 0x000fe600000006ff */
[----:B--2---:R-:W2:Y:S02]  /*b0b0*/  SYNCS.PHASECHK.TRANS64.TRYWAIT P0, [R5+URZ+0x90], R2 ;  /* 0x00009002050075a7 */ /* 0x004ea400080011ff */
[----:B--2---:R-:W-:Y:S05]  /*b0c0*/  @!P0 BRA `(.L_x_111) ;  /* 0x0000012400388947 */ /* 0x004fea0003800000 */
.L_x_292:
[----:B------:R-:W3:Y:S01]  /*b0d0*/  SYNCS.PHASECHK.TRANS64.TRYWAIT P0, [UR13+0x10], R0 ;  /* 0x00001000ff0075a7 */ /* 0x000ee2000800110d */
[----:B------:R-:W-:Y:S01]  /*b0e0*/  HFMA2 R7, -RZ, RZ, 0, 3.814697265625e-06 ;  /* 0x00000040ff077431 */ /* 0x000fe200000001ff */
[----:B---3--:R-:W-:Y:S06]  /*b0f0*/  @!P0 BRA `(.L_x_112) ;  /* 0x0000012400448947 */ /* 0x008fec0003800000 */
.L_x_294:
[----:B------:R-:W-:Y:S01]  /*b100*/  IMAD.MOV.U32 R0, RZ, RZ, 0x40 ;  /* 0x00000040ff007424 */ /* 0x000fe200078e00ff */
[----:B-1----:R-:W-:Y:S01]  /*b110*/  R2UR UR6, R66 ;  /* 0x00000000420672ca */ /* 0x002fe200000e0000 */
[----:B--2---:R-:W-:Y:S01]  /*b120*/  IMAD.U32 R3, R13, -0x80000000, RZ ;  /* 0x800000000d037824 */ /* 0x004fe200078e00ff */
[----:B------:R-:W-:Y:S01]  /*b130*/  R2UR UR4, R7 ;  /* 0x00000000070472ca */ /* 0x000fe200000e0000 */
[----:B------:R-:W-:Y:S01]  /*b140*/  IMAD.MOV.U32 R7, RZ, RZ, 0x40 ;  /* 0x00000040ff077424 */ /* 0x000fe200078e00ff */
[----:B------:R-:W-:Y:S01]  /*b150*/  R2UR UR5, R100 ;  /* 0x00000000640572ca */ /* 0x000fe200000e0000 */
[----:B------:R-:W-:Y:S01]  /*b160*/  UMOV UR15, 0x40004040 ;  /* 0x40004040000f7882 */ /* 0x000fe20000000000 */
[----:B------:R-:W-:Y:S01]  /*b170*/  R2UR UR12, R67 ;  /* 0x00000000430c72ca */ /* 0x000fe200000e0000 */
[----:B------:R-:W-:Y:S01]  /*b180*/  IMAD.U32 R55, RZ, RZ, UR15 ;  /* 0x0000000fff377e24 */ /* 0x000fe2000f8e00ff */
[----:B------:R-:W-:Y:S01]  /*b190*/  UMOV UR18, 0x0 ;  /* 0x0000000000127882 */ /* 0x000fe20000000000 */
[----:B------:R-:W-:Y:S01]  /*b1a0*/  IMAD.U32 R51, RZ, RZ, UR15 ;  /* 0x0000000fff337e24 */ /* 0x000fe2000f8e00ff */
[----:B------:R-:W-:Y:S01]  /*b1b0*/  R2UR UR7, R101 ;  /* 0x00000000650772ca */ /* 0x000fe200000e0000 */
[----:B------:R-:W-:Y:S01]  /*b1c0*/  IMAD.U32 R45, RZ, RZ, UR15 ;  /* 0x0000000fff2d7e24 */ /* 0x000fe2000f8e00ff */
[----:B------:R-:W-:Y:S01]  /*b1d0*/  LEA R4, R10, UR13, 0x3 ;  /* 0x0000000d0a047c11 */ /* 0x000fe2000f8e18ff */
[----:B------:R-:W-:Y:S01]  /*b1e0*/  UMOV UR16, UR6 ;  /* 0x0000000600107c82 */ /* 0x000fe20008000000 */
[----:B------:R-:W-:Y:S01]  /*b1f0*/  UMOV UR19, 0x8200490 ;  /* 0x0820049000137882 */ /* 0x000fe20000000000 */
[----:B------:R-:W-:Y:S01]  /*b200*/  IMAD.U32 R52, RZ, RZ, UR16 ;  /* 0x00000010ff347e24 */ /* 0x000fe2000f8e00ff */
[----:B------:R-:W-:Y:S01]  /*b210*/  R2UR UR6, R0 ;  /* 0x00000000000672ca */ /* 0x000fe200000e0000 */
[----:B------:R-:W-:Y:S01]  /*b220*/  UMOV UR17, 0x40004040 ;  /* 0x4000404000117882 */ /* 0x000fe20000000000 */
[----:B------:R-:W-:Y:S01]  /*b230*/  R2UR UR11, R103 ;  /* 0x00000000670b72ca */ /* 0x000fe200000e0000 */
[----:B------:R-:W-:Y:S01]  /*b240*/  IMAD.U32 R53, RZ, RZ, UR17 ;  /* 0x00000011ff357e24 */ /* 0x000fe2000f8e00ff */
[----:B------:R-:W-:Y:S01]  /*b250*/  UMOV UR14, UR12 ;  /* 0x0000000c000e7c82 */ /* 0x000fe20008000000 */
[----:B------:R-:W-:Y:S01]  /*b260*/  ELECT P0, URZ, PT ;  /* 0x0000000000ff782f */ /* 0x000fe20003800000 */
[----:B------:R-:W-:Y:S01]  /*b270*/  IMAD.U32 R54, RZ, RZ, UR14 ;  /* 0x0000000eff367e24 */ /* 0x000fe2000f8e00ff */
[----:B------:R-:W-:Y:S01]  /*b280*/  R2UR UR9, R99 ;  /* 0x00000000630972ca */ /* 0x000fe200000e0000 */
[----:B------:R1:W-:Y:S01]  /*b290*/  UTCHMMA.2CTA gdesc[UR14], gdesc[UR16], tmem[UR4], tmem[UR18], idesc[UR19], !UPT ;  /* 0x00ff12100e0075ea */ /* 0x0003e2000fa00004 */
[----:B------:R-:W-:Y:S02]  /*b2a0*/  R2UR UR10, R102 ;  /* 0x00000000660a72ca */ /* 0x000fe400000e0000 */
[----:B------:R-:W-:Y:S11]  /*b2b0*/  R2UR UR8, R98 ;  /* 0x00000000620872ca */ /* 0x000ff600000e0000 */
[----:B------:R-:W-:Y:S02]  /*b2c0*/  IMAD.U32 R46, RZ, RZ, UR10 ;  /* 0x0000000aff2e7e24 */ /* 0x000fe4000f8e00ff */
[----:B------:R-:W-:Y:S01]  /*b2d0*/  IMAD.U32 R40, RZ, RZ, UR8 ;  /* 0x00000008ff287e24 */ /* 0x000fe2000f8e00ff */
[----:B-1----:R-:W-:Y:S01]  /*b2e0*/  UMOV UR4, UR5 ;  /* 0x0000000500047c82 */ /* 0x002fe20008000000 */
[----:B------:R-:W-:Y:S01]  /*b2f0*/  UMOV UR5, 0x40004040 ;  /* 0x4000404000057882 */ /* 0x000fe20000000000 */
[----:B------:R-:W-:Y:S01]  /*b300*/  IMAD.U32 R48, RZ, RZ, UR4 ;  /* 0x00000004ff307e24 */ /* 0x000fe2000f8e00ff */
[----:B------:R-:W-:Y:S01]  /*b310*/  UMOV UR14, UR11 ;  /* 0x0000000b000e7c82 */ /* 0x000fe20008000000 */
[----:B------:R-:W-:Y:S01]  /*b320*/  UMOV UR16, 0x0 ;  /* 0x0000000000107882 */ /* 0x000fe20000000000 */
[----:B------:R-:W-:Y:S01]  /*b330*/  UMOV UR17, 0x8200490 ;  /* 0x0820049000117882 */ /* 0x000fe20000000000 */
[----:B------:R-:W-:Y:S01]  /*b340*/  IMAD.U32 R49, RZ, RZ, UR5 ;  /* 0x00000005ff317e24 */ /* 0x000fe2000f8e00ff */
[----:B------:R1:W-:Y:S01]  /*b350*/  UTCHMMA.2CTA gdesc[UR14], gdesc[UR4], tmem[UR6], tmem[UR16], idesc[UR17], UPT ;  /* 0x00ff10040e0075ea */ /* 0x0003e2000ba00006 */
[----:B------:R-:W-:Y:S01]  /*b360*/  IMAD.U32 R50, RZ, RZ, UR14 ;  /* 0x0000000eff327e24 */ /* 0x000fe2000f8e00ff */
[----:B------:R-:W-:Y:S02]  /*b370*/  UMOV UR11, 0x40004040 ;  /* 0x40004040000b7882 */ /* 0x000fe40000000000 */
[----:B------:R-:W-:Y:S01]  /*b380*/  IMAD.U32 R47, RZ, RZ, UR11 ;  /* 0x0000000bff2f7e24 */ /* 0x000fe2000f8e00ff */
[C---:B-1----:R-:W-:Y:S01]  /*b390*/  R2UR UR5, R0.reuse ;  /* 0x00000000000572ca */ /* 0x042fe200000e0000 */
[----:B------:R-:W-:Y:S01]  /*b3a0*/  UMOV UR14, UR9 ;  /* 0x00000009000e7c82 */ /* 0x000fe20008000000 */
[----:B------:R-:W-:Y:S01]  /*b3b0*/  R2UR UR4, R0 ;  /* 0x00000000000472ca */ /* 0x000fe200000e0000 */
[----:B------:R-:W-:Y:S01]  /*b3c0*/  UMOV UR6, UR7 ;  /* 0x0000000700067c82 */ /* 0x000fe20008000000 */
[----:B------:R-:W-:Y:S01]  /*b3d0*/  UMOV UR7, 0x40004040 ;  /* 0x4000404000077882 */ /* 0x000fe20000000000 */
[----:B------:R-:W-:Y:S01]  /*b3e0*/  UMOV UR9, 0x40004040 ;  /* 0x4000404000097882 */ /* 0x000fe20000000000 */
[----:B------:R-:W-:Y:S01]  /*b3f0*/  @P0 LOP3.LUT R0, R24, 0xffff, RZ, 0xc0, !PT ;  /* 0x0000ffff18000812 */ /* 0x000fe200078ec0ff */
[----:B------:R-:W-:Y:S02]  /*b400*/  IMAD.U32 R42, RZ, RZ, UR6 ;  /* 0x00000006ff2a7e24 */ /* 0x000fe4000f8e00ff */
[----:B------:R-:W-:Y:S02]  /*b410*/  IMAD.U32 R43, RZ, RZ, UR7 ;  /* 0x00000007ff2b7e24 */ /* 0x000fe4000f8e00ff */
[----:B------:R-:W-:Y:S02]  /*b420*/  IMAD.U32 R44, RZ, RZ, UR14 ;  /* 0x0000000eff2c7e24 */ /* 0x000fe4000f8e00ff */
[----:B------:R1:W-:Y:S01]  /*b430*/  UTCHMMA.2CTA gdesc[UR10], gdesc[UR14], tmem[UR5], tmem[UR16], idesc[UR17], UPT ;  /* 0x00ff100e0a0075ea */ /* 0x0003e2000ba00005 */
[----:B------:R-:W-:Y:S01]  /*b440*/  IMAD.U32 R41, RZ, RZ, UR9 ;  /* 0x00000009ff297e24 */ /* 0x000fe2000f8e00ff */
[----:B-1----:R-:W-:Y:S01]  /*b450*/  UMOV UR10, 0x0 ;  /* 0x00000000000a7882 */ /* 0x002fe20000000000 */
[----:B------:R-:W-:Y:S02]  /*b460*/  UMOV UR11, 0x8200490 ;  /* 0x08200490000b7882 */ /* 0x000fe40000000000 */
[----:B------:R1:W-:Y:S02]  /*b470*/  UTCHMMA.2CTA gdesc[UR6], gdesc[UR8], tmem[UR4], tmem[UR10], idesc[UR11], UPT ;  /* 0x00ff0a08060075ea */ /* 0x0003e4000ba00004 */
[----:B-1----:R-:W-:Y:S01]  /*b480*/  @P0 R2UR UR6, R0 ;  /* 0x00000000000602ca */ /* 0x002fe200000e0000 */
[----:B------:R-:W-:Y:S01]  /*b490*/  UIADD3 UR7, UPT, UPT, UR13, 0x18, URZ ;  /* 0x000000180d077890 */ /* 0x000fe2000fffe0ff */
[----:B------:R-:W-:Y:S05]  /*b4a0*/  LEA R0, R10, UR13, 0xf ;  /* 0x0000000d0a007c11 */ /* 0x000fea000f8e78ff */
[----:B------:R-:W-:Y:S05]  /*b4b0*/  VIADD R0, R0, 0x14800 ;  /* 0x0001480000007836 */ /* 0x000fea0000000000 */
[----:B------:R-:W-:Y:S01]  /*b4c0*/  SHF.R.U32.HI R0, RZ, 0x4, R0 ;  /* 0x00000004ff007819 */ /* 0x000fe20000011600 */
[----:B------:R1:W-:Y:S01]  /*b4d0*/  UTCBAR.2CTA.MULTICAST [UR7], URZ, UR6 ;  /* 0x000000ff070073e9 */ /* 0x0003e20008200806 */
[----:B------:R-:W2:Y:S02]  /*b4e0*/  SYNCS.PHASECHK.TRANS64.TRYWAIT P0, [R4+URZ+0x40], R3 ;  /* 0x00004003040075a7 */ /* 0x000ea400080011ff */
[----:B------:R-:W-:Y:S04]  /*b4f0*/  LOP3.LUT R0, R0, 0x3fc0, RZ, 0xc0, !PT ;  /* 0x00003fc000007812 */ /* 0x000fe800078ec0ff */
[----:B------:R-:W-:Y:S01]  /*b500*/  LOP3.LUT R0, R0, 0x10000, RZ, 0xfc, !PT ;  /* 0x0001000000007812 */ /* 0x000fe200078efcff */
[----:B-12---:R-:W-:Y:S06]  /*b510*/  @!P0 BRA `(.L_x_113) ;  /* 0x00000120005c8947 */ /* 0x006fec0003800000 */
.L_x_296:
[----:B------:R-:W-:Y:S01]  /*b520*/  R2UR UR8, R65 ;  /* 0x00000000410872ca */ /* 0x000fe200000e0000 */
[----:B------:R-:W-:Y:S01]  /*b530*/  UMOV UR18, 0x0 ;  /* 0x0000000000127882 */ /* 0x000fe20000000000 */
        /* <DEDUP_REMOVED lines=9> */
[----:B------:R-:W-:Y:S01]  /*b5d0*/  VIADD R2, R0, 0x2 ;  /* 0x0000000200027836 */ /* 0x000fe20000000000 */
[----:B------:R-:W-:Y:S01]  /*b5e0*/  UMOV UR20, 0x0 ;  /* 0x0000000000147882 */ /* 0x000fe20000000000 */
[----:B------:R-:W-:Y:S01]  /*b5f0*/  UMOV UR14, UR8 ;  /* 0x00000008000e7c82 */ /* 0x000fe20008000000 */
[----:B-1----:R-:W-:Y:S01]  /*b600*/  IMAD.MOV.U32 R3, RZ, RZ, 0x40 ;  /* 0x00000040ff037424 */ /* 0x002fe200078e00ff */
[----:B------:R-:W-:Y:S02]  /*b610*/  ELECT P0, URZ, PT ;  /* 0x0000000000ff782f */ /* 0x000fe40003800000 */
[----:B------:R-:W-:Y:S01]  /*b620*/  R2UR UR8, R2 ;  /* 0x00000000020872ca */ /* 0x000fe200000e0000 */
[----:B------:R1:W-:Y:S01]  /*b630*/  UTCHMMA.2CTA gdesc[UR14], gdesc[UR6], tmem[UR10], tmem[UR18], idesc[UR19], UPT ;  /* 0x00ff12060e0075ea */ /* 0x0003e2000ba0000a */
[----:B------:R-:W-:Y:S01]  /*b640*/  UMOV UR21, 0x8200490 ;  /* 0x0820049000157882 */ /* 0x000fe20000000000 */
[C---:B------:R-:W-:Y:S01]  /*b650*/  R2UR UR11, R3.reuse ;  /* 0x00000000030b72ca */ /* 0x040fe200000e0000 */
[----:B------:R-:W-:Y:S01]  /*b660*/  UMOV UR9, 0x40004040 ;  /* 0x4000404000097882 */ /* 0x000fe20000000000 */
[----:B------:R-:W-:Y:S01]  /*b670*/  VIADD R2, R0, 0x4 ;  /* 0x0000000400027836 */ /* 0x000fe20000000000 */
        /* <DEDUP_REMOVED lines=11> */
[----:B------:R-:W-:Y:S02]  /*b730*/  IMAD.U32 R38, RZ, RZ, UR14 ;  /* 0x0000000eff267e24 */ /* 0x000fe4000f8e00ff */
[----:B------:R-:W-:Y:S02]  /*b740*/  IMAD.U32 R32, RZ, RZ, UR16 ;  /* 0x00000010ff207e24 */ /* 0x000fe4000f8e00ff */
[----:B------:R-:W-:Y:S02]  /*b750*/  IMAD.U32 R39, RZ, RZ, UR15 ;  /* 0x0000000fff277e24 */ /* 0x000fe4000f8e00ff */
[----:B------:R-:W-:Y:S02]  /*b760*/  IMAD.U32 R33, RZ, RZ, UR17 ;  /* 0x00000011ff217e24 */ /* 0x000fe4000f8e00ff */
[----:B------:R-:W-:Y:S01]  /*b770*/  IMAD.U32 R31, RZ, RZ, UR17 ;  /* 0x00000011ff1f7e24 */ /* 0x000fe2000f8e00ff */
[----:B-1----:R-:W-:Y:S01]  /*b780*/  R2UR UR10, R3 ;  /* 0x00000000030a72ca */ /* 0x002fe200000e0000 */
[----:B------:R-:W-:Y:S01]  /*b790*/  UMOV UR18, UR4 ;  /* 0x0000000400127c82 */ /* 0x000fe20008000000 */
[----:B------:R-:W-:Y:S01]  /*b7a0*/  R2UR UR4, R2 ;  /* 0x00000000020472ca */ /* 0x000fe200000e0000 */
[----:B------:R-:W-:Y:S01]  /*b7b0*/  UMOV UR19, 0x40004040 ;  /* 0x4000404000137882 */ /* 0x000fe20000000000 */
[----:B------:R-:W-:Y:S01]  /*b7c0*/  R2UR UR15, R94 ;  /* 0x000000005e0f72ca */ /* 0x000fe200000e0000 */
[----:B------:R1:W-:Y:S01]  /*b7d0*/  UTCHMMA.2CTA gdesc[UR18], gdesc[UR8], tmem[UR11], tmem[UR20], idesc[UR21], UPT ;  /* 0x00ff1408120075ea */ /* 0x0003e2000ba0000b */
[----:B------:R-:W-:Y:S01]  /*b7e0*/  R2UR UR14, R93 ;  /* 0x000000005d0e72ca */ /* 0x000fe200000e0000 */
[----:B------:R-:W-:Y:S02]  /*b7f0*/  IMAD.U32 R36, RZ, RZ, UR18 ;  /* 0x00000012ff247e24 */ /* 0x000fe4000f8e00ff */
[----:B------:R-:W-:Y:S02]  /*b800*/  VIADD R2, R0, 0x6 ;  /* 0x0000000600027836 */ /* 0x000fe40000000000 */
[----:B------:R-:W-:Y:S02]  /*b810*/  IMAD.U32 R3, R12, -0x80000000, RZ ;  /* 0x800000000c037824 */ /* 0x000fe400078e00ff */
[----:B------:R-:W-:Y:S01]  /*b820*/  IMAD.U32 R37, RZ, RZ, UR19 ;  /* 0x00000013ff257e24 */ /* 0x000fe2000f8e00ff */
[----:B------:R-:W-:Y:S01]  /*b830*/  R2UR UR6, R2 ;  /* 0x00000000020672ca */ /* 0x000fe200000e0000 */
[----:B------:R-:W-:Y:S02]  /*b840*/  IMAD.U32 R35, RZ, RZ, UR19 ;  /* 0x00000013ff237e24 */ /* 0x000fe4000f8e00ff */
[----:B------:R-:W-:Y:S02]  /*b850*/  VIADD R2, R0, 0x200 ;  /* 0x0000020000027836 */ /* 0x000fe40000000000 */
[----:B------:R-:W-:Y:S02]  /*b860*/  IMAD.U32 R28, RZ, RZ, UR14 ;  /* 0x0000000eff1c7e24 */ /* 0x000fe4000f8e00ff */
[----:B------:R-:W-:Y:S01]  /*b870*/  IMAD.MOV.U32 R7, RZ, RZ, 0x40 ;  /* 0x00000040ff077424 */ /* 0x000fe200078e00ff */
[----:B-1----:R-:W-:Y:S01]  /*b880*/  R2UR UR8, R2 ;  /* 0x00000000020872ca */ /* 0x002fe200000e0000 */
[----:B------:R-:W-:Y:S01]  /*b890*/  UMOV UR18, UR12 ;  /* 0x0000000c00127c82 */ /* 0x000fe20008000000 */
[----:B------:R-:W-:Y:S01]  /*b8a0*/  R2UR UR12, R92 ;  /* 0x000000005c0c72ca */ /* 0x000fe200000e0000 */
[----:B------:R1:W-:Y:S01]  /*b8b0*/  UTCHMMA.2CTA gdesc[UR18], gdesc[UR4], tmem[UR10], tmem[UR20], idesc[UR21], UPT ;  /* 0x00ff1404120075ea */ /* 0x0003e2000ba0000a */
[----:B------:R-:W-:Y:S02]  /*b8c0*/  IMAD.U32 R34, RZ, RZ, UR18 ;  /* 0x00000012ff227e24 */ /* 0x000fe4000f8e00ff */
[----:B------:R-:W-:Y:S09]  /*b8d0*/  VIADD R2, R0, 0x202 ;  /* 0x0000020200027836 */ /* 0x000ff20000000000 */
[----:B------:R-:W-:Y:S01]  /*b8e0*/  UMOV UR64, UR12 ;  /* 0x0000000c00407c82 */ /* 0x000fe20008000000 */
[----:B------:R-:W-:Y:S02]  /*b8f0*/  R2UR UR12, R88 ;  /* 0x00000000580c72ca */ /* 0x000fe400000e0000 */
[----:B-1----:R-:W-:Y:S01]  /*b900*/  R2UR UR4, R2 ;  /* 0x00000000020472ca */ /* 0x002fe200000e0000 */
[----:B------:R-:W-:Y:S01]  /*b910*/  UMOV UR18, 0x0 ;  /* 0x0000000000127882 */ /* 0x000fe20000000000 */
[----:B------:R-:W-:Y:S01]  /*b920*/  UMOV UR19, 0x8200490 ;  /* 0x0820049000137882 */ /* 0x000fe20000000000 */
[----:B------:R-:W-:Y:S01]  /*b930*/  VIADD R2, R0, 0x204 ;  /* 0x0000020400027836 */ /* 0x000fe20000000000 */
[----:B------:R1:W-:Y:S07]  /*b940*/  UTCHMMA.2CTA gdesc[UR16], gdesc[UR6], tmem[UR11], tmem[UR18], idesc[UR19], UPT ;  /* 0x00ff1206100075ea */ /* 0x0003ee000ba0000b */
[----:B------:R-:W-:Y:S01]  /*b950*/  UMOV UR56, UR12 ;  /* 0x0000000c00387c82 */ /* 0x000fe20008000000 */
[----:B------:R-:W-:Y:S11]  /*b960*/  R2UR UR12, R83 ;  /* 0x00000000530c72ca */ /* 0x000ff600000e0000 */
[----:B------:R-:W-:Y:S02]  /*b970*/  @!UPT UIADD3 URZ, UPT, UPT, URZ, URZ, URZ ;  /* 0x000000fffffff290 */ /* 0x000fe4000fffe0ff */
[----:B------:R-:W-:Y:S01]  /*b980*/  UMOV UR46, UR12 ;  /* 0x0000000c002e7c82 */ /* 0x000fe20008000000 */
[----:B-1----:R-:W-:Y:S01]  /*b990*/  R2UR UR6, R2 ;  /* 0x00000000020672ca */ /* 0x002fe200000e0000 */
[----:B------:R-:W-:Y:S01]  /*b9a0*/  UMOV UR16, UR15 ;  /* 0x0000000f00107c82 */ /* 0x000fe20008000000 */
[----:B------:R-:W-:Y:S01]  /*b9b0*/  R2UR UR18, R91 ;  /* 0x000000005b1272ca */ /* 0x000fe200000e0000 */
[----:B------:R1:W-:Y:S01]  /*b9c0*/  UTCHMMA.2CTA gdesc[UR16], gdesc[UR8], tmem[UR10], tmem[UR20], idesc[UR21], UPT ;  /* 0x00ff1408100075ea */ /* 0x0003e2000ba0000a */
[----:B------:R-:W-:Y:S01]  /*b9d0*/  R2UR UR19, R87 ;  /* 0x00000000571372ca */ /* 0x000fe200000e0000 */
[----:B------:R-:W-:Y:S01]  /*b9e0*/  UMOV UR15, 0x40004040 ;  /* 0x40004040000f7882 */ /* 0x000fe20000000000 */
[----:B------:R-:W-:Y:S01]  /*b9f0*/  VIADD R2, R0, 0x206 ;  /* 0x0000020600027836 */ /* 0x000fe20000000000 */
[----:B------:R2:W-:Y:S01]  /*ba00*/  UTCHMMA.2CTA gdesc[UR14], gdesc[UR4], tmem[UR11], tmem[UR20], idesc[UR21], UPT ;  /* 0x00ff14040e0075ea */ /* 0x0005e2000ba0000b */
[----:B------:R-:W-:Y:S02]  /*ba10*/  IMAD.U32 R29, RZ, RZ, UR15 ;  /* 0x0000000fff1d7e24 */ /* 0x000fe4000f8e00ff */
[----:B------:R-:W-:Y:S05]  /*ba20*/  IMAD.U32 R30, RZ, RZ, UR16 ;  /* 0x00000010ff1e7e24 */ /* 0x000fea000f8e00ff */
[----:B------:R-:W-:Y:S01]  /*ba30*/  UMOV UR62, UR18 ;  /* 0x00000012003e7c82 */ /* 0x000fe20008000000 */
[----:B------:R-:W-:Y:S01]  /*ba40*/  R2UR UR18, R86 ;  /* 0x00000000561272ca */ /* 0x000fe200000e0000 */
[----:B------:R-:W-:Y:S01]  /*ba50*/  UMOV UR54, UR19 ;  /* 0x0000001300367c82 */ /* 0x000fe20008000000 */
[----:B-1----:R-:W-:Y:S01]  /*ba60*/  R2UR UR8, R2 ;  /* 0x00000000020872ca */ /* 0x002fe200000e0000 */
[----:B------:R-:W-:Y:S01]  /*ba70*/  VIADD R2, R0, 0x400 ;  /* 0x0000040000027836 */ /* 0x000fe20000000000 */
[----:B------:R-:W-:Y:S09]  /*ba80*/  R2UR UR17, R90 ;  /* 0x000000005a1172ca */ /* 0x000ff200000e0000 */
[----:B------:R-:W-:Y:S01]  /*ba90*/  UMOV UR52, UR18 ;  /* 0x0000001200347c82 */ /* 0x000fe20008000000 */
[----:B------:R-:W-:Y:S01]  /*baa0*/  R2UR UR16, R89 ;  /* 0x00000000591072ca */ /* 0x000fe200000e0000 */
[----:B--2---:R-:W-:Y:S01]  /*bab0*/  UMOV UR14, 0x0 ;  /* 0x00000000000e7882 */ /* 0x004fe20000000000 */
[----:B------:R-:W-:Y:S01]  /*bac0*/  R2UR UR4, R2 ;  /* 0x00000000020472ca */ /* 0x000fe200000e0000 */
[----:B------:R-:W-:Y:S01]  /*bad0*/  UMOV UR15, 0x8200490 ;  /* 0x08200490000f7882 */ /* 0x000fe20000000000 */
[----:B------:R-:W-:Y:S01]  /*bae0*/  VIADD R2, R0, 0x402 ;  /* 0x0000040200027836 */ /* 0x000fe20000000000 */
[----:B------:R1:W-:Y:S01]  /*baf0*/  UTCHMMA.2CTA gdesc[UR64], gdesc[UR6], tmem[UR10], tmem[UR14], idesc[UR15], UPT ;  /* 0x00ff0e06400075ea */ /* 0x0003e2000ba0000a */
[----:B------:R2:W-:Y:S01]  /*bb00*/  UTCHMMA.2CTA gdesc[UR62], gdesc[UR8], tmem[UR11], tmem[UR14], idesc[UR15], UPT ;  /* 0x00ff0e083e0075ea */ /* 0x0005e2000ba0000b */
[----:B------:R-:W-:Y:S01]  /*bb10*/  UMOV UR60, UR17 ;  /* 0x00000011003c7c82 */ /* 0x000fe20008000000 */
[----:B------:R-:W-:Y:S05]  /*bb20*/  R2UR UR17, R85 ;  /* 0x00000000551172ca */ /* 0x000fea00000e0000 */
[----:B------:R-:W-:Y:S01]  /*bb30*/  UMOV UR58, UR16 ;  /* 0x00000010003a7c82 */ /* 0x000fe20008000000 */
[----:B------:R-:W-:Y:S01]  /*bb40*/  R2UR UR16, R84 ;  /* 0x00000000541072ca */ /* 0x000fe200000e0000 */
[----:B------:R3:W-:Y:S06]  /*bb50*/  UTCHMMA.2CTA gdesc[UR60], gdesc[UR4], tmem[UR10], tmem[UR14], idesc[UR15], UPT ;  /* 0x00ff0e043c0075ea */ /* 0x0007ec000ba0000a */
[----:B------:R-:W-:Y:S06]  /*bb60*/  UMOV UR50, UR17 ;  /* 0x0000001100327c82 */ /* 0x000fec0008000000 */
[----:B------:R-:W-:Y:S01]  /*bb70*/  UMOV UR48, UR16 ;  /* 0x0000001000307c82 */ /* 0x000fe20008000000 */
[----:B-1----:R-:W-:Y:S01]  /*bb80*/  R2UR UR6, R2 ;  /* 0x00000000020672ca */ /* 0x002fe200000e0000 */
[----:B------:R-:W-:Y:S05]  /*bb90*/  VIADD R2, R0, 0x404 ;  /* 0x0000040400027836 */ /* 0x000fea0000000000 */
[----:B--2---:R-:W-:Y:S01]  /*bba0*/  R2UR UR8, R2 ;  /* 0x00000000020872ca */ /* 0x004fe200000e0000 */
[----:B------:R-:W-:Y:S05]  /*bbb0*/  VIADD R2, R0, 0x406 ;  /* 0x0000040600027836 */ /* 0x000fea0000000000 */
[----:B---3--:R-:W-:Y:S01]  /*bbc0*/  R2UR UR4, R2 ;  /* 0x00000000020472ca */ /* 0x008fe200000e0000 */
[----:B------:R1:W-:Y:S01]  /*bbd0*/  UTCHMMA.2CTA gdesc[UR58], gdesc[UR6], tmem[UR11], tmem[UR14], idesc[UR15], UPT ;  /* 0x00ff0e063a0075ea */ /* 0x0003e2000ba0000b */
[----:B------:R-:W-:Y:S05]  /*bbe0*/  VIADD R2, R0, 0x600 ;  /* 0x0000060000027836 */ /* 0x000fea0000000000 */
[----:B------:R2:W-:Y:S06]  /*bbf0*/  UTCHMMA.2CTA gdesc[UR56], gdesc[UR8], tmem[UR10], tmem[UR14], idesc[UR15], UPT ;  /* 0x00ff0e08380075ea */ /* 0x0005ec000ba0000a */
[----:B------:R3:W-:Y:S01]  /*bc00*/  UTCHMMA.2CTA gdesc[UR54], gdesc[UR4], tmem[UR11], tmem[UR14], idesc[UR15], UPT ;  /* 0x00ff0e04360075ea */ /* 0x0007e2000ba0000b */
[----:B-1----:R-:W-:Y:S01]  /*bc10*/  R2UR UR6, R2 ;  /* 0x00000000020672ca */ /* 0x002fe200000e0000 */
[----:B------:R-:W-:Y:S05]  /*bc20*/  VIADD R2, R0, 0x602 ;  /* 0x0000060200027836 */ /* 0x000fea0000000000 */
[----:B--2---:R-:W-:Y:S01]  /*bc30*/  R2UR UR8, R2 ;  /* 0x00000000020872ca */ /* 0x004fe200000e0000 */
[C---:B------:R-:W-:Y:S02]  /*bc40*/  VIADD R2, R0.reuse, 0x604 ;  /* 0x0000060400027836 */ /* 0x040fe40000000000 */
[----:B------:R-:W-:Y:S03]  /*bc50*/  VIADD R0, R0, 0x606 ;  /* 0x0000060600007836 */ /* 0x000fe60000000000 */
[----:B---3--:R-:W-:Y:S01]  /*bc60*/  R2UR UR4, R2 ;  /* 0x00000000020472ca */ /* 0x008fe200000e0000 */
[----:B------:R1:W-:Y:S01]  /*bc70*/  UTCHMMA.2CTA gdesc[UR52], gdesc[UR6], tmem[UR10], tmem[UR14], idesc[UR15], UPT ;  /* 0x00ff0e06340075ea */ /* 0x0003e2000ba0000a */
[----:B------:R-:W-:Y:S05]  /*bc80*/  IMAD.MOV.U32 R2, RZ, RZ, 0x40 ;  /* 0x00000040ff027424 */ /* 0x000fea00078e00ff */
[----:B------:R2:W-:Y:S06]  /*bc90*/  UTCHMMA.2CTA gdesc[UR50], gdesc[UR8], tmem[UR11], tmem[UR14], idesc[UR15], UPT ;  /* 0x00ff0e08320075ea */ /* 0x0005ec000ba0000b */
[----:B------:R3:W-:Y:S01]  /*bca0*/  UTCHMMA.2CTA gdesc[UR48], gdesc[UR4], tmem[UR10], tmem[UR14], idesc[UR15], UPT ;  /* 0x00ff0e04300075ea */ /* 0x0007e2000ba0000a */
[----:B-1----:R-:W-:Y:S02]  /*bcb0*/  R2UR UR6, R0 ;  /* 0x00000000000672ca */ /* 0x002fe400000e0000 */
[----:B------:R-:W-:Y:S02]  /*bcc0*/  @P0 LOP3.LUT R0, R24, 0xffff, RZ, 0xc0, !PT ;  /* 0x0000ffff18000812 */ /* 0x000fe400078ec0ff */
[----:B--2---:R-:W-:Y:S01]  /*bcd0*/  R2UR UR8, R2 ;  /* 0x00000000020872ca */ /* 0x004fe200000e0000 */
[----:B------:R-:W-:Y:S01]  /*bce0*/  @P0 VIADD R2, R4, 0x50 ;  /* 0x0000005004020836 */ /* 0x000fe20000000000 */
[C---:B------:R-:W-:Y:S04]  /*bcf0*/  LEA R4, R9.reuse, UR13, 0x3 ;  /* 0x0000000d09047c11 */ /* 0x040fe8000f8e18ff */
[----:B---3--:R-:W-:Y:S02]  /*bd00*/  @P0 R2UR UR5, R2 ;  /* 0x00000000020502ca */ /* 0x008fe400000e0000 */
[----:B------:R-:W-:Y:S02]  /*bd10*/  @P0 R2UR UR4, R0 ;  /* 0x00000000000402ca */ /* 0x000fe400000e0000 */
[----:B------:R-:W-:Y:S03]  /*bd20*/  LEA R0, R9, UR13, 0xf ;  /* 0x0000000d09007c11 */ /* 0x000fe6000f8e78ff */
[----:B------:R1:W-:Y:S02]  /*bd30*/  UTCHMMA.2CTA gdesc[UR46], gdesc[UR6], tmem[UR8], tmem[UR14], idesc[UR15], UPT ;  /* 0x00ff0e062e0075ea */ /* 0x0003e4000ba00008 */
[----:B------:R-:W-:Y:S05]  /*bd40*/  VIADD R0, R0, 0x24800 ;  /* 0x0002480000007836 */ /* 0x000fea0000000000 */
[----:B------:R-:W-:Y:S01]  /*bd50*/  SHF.R.U32.HI R0, RZ, 0x4, R0 ;  /* 0x00000004ff007819 */ /* 0x000fe20000011600 */
[----:B------:R1:W-:Y:S01]  /*bd60*/  UTCBAR.2CTA.MULTICAST [UR5], URZ, UR4 ;  /* 0x000000ff050073e9 */ /* 0x0003e20008200804 */
[----:B------:R-:W2:Y:S02]  /*bd70*/  SYNCS.PHASECHK.TRANS64.TRYWAIT P0, [R4+URZ+0x60], R3 ;  /* 0x00006003040075a7 */ /* 0x000ea400080011ff */
[----:B------:R-:W-:Y:S04]  /*bd80*/  LOP3.LUT R0, R0, 0x3fc0, RZ, 0xc0, !PT ;  /* 0x00003fc000007812 */ /* 0x000fe800078ec0ff */
[----:B------:R-:W-:Y:S01]  /*bd90*/  LOP3.LUT R0, R0, 0x10000, RZ, 0xfc, !PT ;  /* 0x0001000000007812 */ /* 0x000fe200078efcff */
[----:B-12---:R-:W-:Y:S06]  /*bda0*/  @!P0 BRA `(.L_x_114) ;  /* 0x0000011800508947 */ /* 0x006fec0003800000 */
.L_x_298:
        /* <DEDUP_REMOVED lines=15> */
[----:B-1----:R-:W-:Y:S01]  /*bea0*/  IMAD.MOV.U32 R3, RZ, RZ, 0x40 ;  /* 0x00000040ff037424 */ /* 0x002fe200078e00ff */
[----:B------:R-:W-:Y:S01]  /*beb0*/  UMOV UR42, UR4 ;  /* 0x00000004002a7c82 */ /* 0x000fe20008000000 */
[----:B------:R1:W-:Y:S01]  /*bec0*/  UTCHMMA.2CTA gdesc[UR44], gdesc[UR6], tmem[UR11], tmem[UR14], idesc[UR15], UPT ;  /* 0x00ff0e062c0075ea */ /* 0x0003e2000ba0000b */
[----:B------:R-:W-:Y:S01]  /*bed0*/  R2UR UR8, R2 ;  /* 0x00000000020872ca */ /* 0x000fe200000e0000 */
[----:B------:R-:W-:Y:S01]  /*bee0*/  UMOV UR40, UR12 ;  /* 0x0000000c00287c82 */ /* 0x000fe20008000000 */
[----:B------:R-:W-:Y:S01]  /*bef0*/  R2UR UR10, R3 ;  /* 0x00000000030a72ca */ /* 0x000fe200000e0000 */
[----:B------:R-:W-:Y:S01]  /*bf00*/  VIADD R2, R0, 0x4 ;  /* 0x0000000400027836 */ /* 0x000fe20000000000 */
[----:B------:R-:W-:Y:S01]  /*bf10*/  R2UR UR12, R77 ;  /* 0x000000004d0c72ca */ /* 0x000fe200000e0000 */
[----:B------:R-:W-:Y:S01]  /*bf20*/  UMOV UR41, 0x40004040 ;  /* 0x4000404000297882 */ /* 0x000fe20000000000 */
[----:B------:R-:W-:Y:S01]  /*bf30*/  UMOV UR38, UR18 ;  /* 0x0000001200267c82 */ /* 0x000fe20008000000 */
[----:B------:R-:W-:Y:S01]  /*bf40*/  R2UR UR18, R76 ;  /* 0x000000004c1272ca */ /* 0x000fe200000e0000 */
[----:B------:R-:W-:Y:S01]  /*bf50*/  UMOV UR39, 0x40004040 ;  /* 0x4000404000277882 */ /* 0x000fe20000000000 */
[----:B------:R-:W-:Y:S01]  /*bf60*/  R2UR UR4, R2 ;  /* 0x00000000020472ca */ /* 0x000fe200000e0000 */
[----:B------:R-:W-:Y:S01]  /*bf70*/  UMOV UR36, UR16 ;  /* 0x0000001000247c82 */ /* 0x000fe20008000000 */
[----:B------:R-:W-:Y:S01]  /*bf80*/  R2UR UR16, R75 ;  /* 0x000000004b1072ca */ /* 0x000fe200000e0000 */
[----:B------:R-:W-:Y:S01]  /*bf90*/  UMOV UR37, 0x40004040 ;  /* 0x4000404000257882 */ /* 0x000fe20000000000 */
[----:B------:R-:W-:Y:S01]  /*bfa0*/  UMOV UR34, UR17 ;  /* 0x0000001100227c82 */ /* 0x000fe20008000000 */
[----:B------:R-:W-:Y:S01]  /*bfb0*/  R2UR UR17, R74 ;  /* 0x000000004a1172ca */ /* 0x000fe200000e0000 */
[----:B------:R2:W-:Y:S01]  /*bfc0*/  UTCHMMA.2CTA gdesc[UR42], gdesc[UR8], tmem[UR10], tmem[UR14], idesc[UR15], UPT ;  /* 0x00ff0e082a0075ea */ /* 0x0005e2000ba0000a */
[----:B------:R-:W-:Y:S01]  /*bfd0*/  UMOV UR35, 0x40004040 ;  /* 0x4000404000237882 */ /* 0x000fe20000000000 */
[----:B------:R-:W-:Y:S01]  /*bfe0*/  UMOV UR32, UR12 ;  /* 0x0000000c00207c82 */ /* 0x000fe20008000000 */
[----:B------:R-:W-:Y:S01]  /*bff0*/  R2UR UR12, R73 ;  /* 0x00000000490c72ca */ /* 0x000fe200000e0000 */
[----:B------:R-:W-:Y:S01]  /*c000*/  UMOV UR33, 0x40004040 ;  /* 0x4000404000217882 */ /* 0x000fe20000000000 */
[----:B------:R-:W-:Y:S01]  /*c010*/  UMOV UR30, UR18 ;  /* 0x00000012001e7c82 */ /* 0x000fe20008000000 */
[----:B------:R-:W-:Y:S01]  /*c020*/  UMOV UR31, 0x40004040 ;  /* 0x40004040001f7882 */ /* 0x000fe20000000000 */
[----:B------:R-:W-:Y:S01]  /*c030*/  UMOV UR29, 0x40004040 ;  /* 0x40004040001d7882 */ /* 0x000fe20000000000 */
[----:B------:R-:W-:Y:S01]  /*c040*/  UMOV UR27, 0x40004040 ;  /* 0x40004040001b7882 */ /* 0x000fe20000000000 */
[----:B-1----:R-:W-:Y:S01]  /*c050*/  R2UR UR11, R3 ;  /* 0x00000000030b72ca */ /* 0x002fe200000e0000 */
[----:B------:R-:W-:Y:S01]  /*c060*/  VIADD R2, R0, 0x6 ;  /* 0x0000000600027836 */ /* 0x000fe20000000000 */
[----:B------:R-:W-:Y:S01]  /*c070*/  UMOV UR28, UR16 ;  /* 0x00000010001c7c82 */ /* 0x000fe20008000000 */
[----:B------:R-:W-:Y:S01]  /*c080*/  R2UR UR16, R72 ;  /* 0x00000000481072ca */ /* 0x000fe200000e0000 */
[----:B------:R-:W-:Y:S01]  /*c090*/  UMOV UR26, UR17 ;  /* 0x00000011001a7c82 */ /* 0x000fe20008000000 */
[----:B------:R-:W-:Y:S01]  /*c0a0*/  R2UR UR17, R70 ;  /* 0x00000000461172ca */ /* 0x000fe200000e0000 */
[----:B------:R-:W-:Y:S01]  /*c0b0*/  UMOV UR25, 0x40004040 ;  /* 0x4000404000197882 */ /* 0x000fe20000000000 */
[----:B------:R-:W-:Y:S01]  /*c0c0*/  R2UR UR6, R2 ;  /* 0x00000000020672ca */ /* 0x000fe200000e0000 */
[----:B------:R-:W-:Y:S01]  /*c0d0*/  VIADD R2, R0, 0x200 ;  /* 0x0000020000027836 */ /* 0x000fe20000000000 */
[----:B------:R-:W-:Y:S01]  /*c0e0*/  UMOV UR24, UR12 ;  /* 0x0000000c00187c82 */ /* 0x000fe20008000000 */
[----:B------:R-:W-:Y:S01]  /*c0f0*/  R2UR UR12, R71 ;  /* 0x00000000470c72ca */ /* 0x000fe200000e0000 */
[----:B------:R-:W-:Y:S01]  /*c100*/  UMOV UR23, 0x40004040 ;  /* 0x4000404000177882 */ /* 0x000fe20000000000 */
[----:B------:R-:W-:Y:S01]  /*c110*/  UMOV UR21, 0x40004040 ;  /* 0x4000404000157882 */ /* 0x000fe20000000000 */
[----:B------:R1:W-:Y:S01]  /*c120*/  UTCHMMA.2CTA gdesc[UR40], gdesc[UR4], tmem[UR11], tmem[UR14], idesc[UR15], UPT ;  /* 0x00ff0e04280075ea */ /* 0x0003e2000ba0000b */
[----:B------:R-:W-:Y:S01]  /*c130*/  UMOV UR19, 0x40004040 ;  /* 0x4000404000137882 */ /* 0x000fe20000000000 */
[----:B------:R-:W-:Y:S02]  /*c140*/  ELECT P0, URZ, PT ;  /* 0x0000000000ff782f */ /* 0x000fe40003800000 */
[----:B--2---:R-:W-:Y:S01]  /*c150*/  R2UR UR8, R2 ;  /* 0x00000000020872ca */ /* 0x004fe200000e0000 */
[----:B------:R-:W-:Y:S01]  /*c160*/  VIADD R2, R0, 0x202 ;  /* 0x0000020200027836 */ /* 0x000fe20000000000 */
[----:B------:R-:W-:Y:S01]  /*c170*/  UMOV UR22, UR16 ;  /* 0x0000001000167c82 */ /* 0x000fe20008000000 */
[----:B------:R-:W-:Y:S01]  /*c180*/  R2UR UR16, R69 ;  /* 0x00000000451072ca */ /* 0x000fe200000e0000 */
[----:B------:R2:W-:Y:S01]  /*c190*/  UTCHMMA.2CTA gdesc[UR38], gdesc[UR6], tmem[UR10], tmem[UR14], idesc[UR15], UPT ;  /* 0x00ff0e06260075ea */ /* 0x0005e2000ba0000a */
[----:B------:R-:W-:Y:S01]  /*c1a0*/  UMOV UR18, UR17 ;  /* 0x0000001100127c82 */ /* 0x000fe20008000000 */
[----:B------:R-:W-:Y:S01]  /*c1b0*/  UMOV UR17, 0x40004040 ;  /* 0x4000404000117882 */ /* 0x000fe20000000000 */
[----:B------:R-:W-:Y:S01]  /*c1c0*/  UMOV UR20, UR12 ;  /* 0x0000000c00147c82 */ /* 0x000fe20008000000 */
[----:B------:R-:W-:Y:S01]  /*c1d0*/  R2UR UR12, R68 ;  /* 0x00000000440c72ca */ /* 0x000fe200000e0000 */
[----:B------:R-:W-:Y:S04]  /*c1e0*/  IMAD.U32 R3, R63, -0x80000000, RZ ;  /* 0x800000003f037824 */ /* 0x000fe800078e00ff */
[----:B------:R3:W-:Y:S01]  /*c1f0*/  UTCHMMA.2CTA gdesc[UR36], gdesc[UR8], tmem[UR11], tmem[UR14], idesc[UR15], UPT ;  /* 0x00ff0e08240075ea */ /* 0x0007e2000ba0000b */
[----:B-1----:R-:W-:Y:S01]  /*c200*/  R2UR UR4, R2 ;  /* 0x00000000020472ca */ /* 0x002fe200000e0000 */
[----:B------:R-:W-:Y:S05]  /*c210*/  VIADD R2, R0, 0x204 ;  /* 0x0000020400027836 */ /* 0x000fea0000000000 */
[----:B--2---:R-:W-:Y:S01]  /*c220*/  R2UR UR6, R2 ;  /* 0x00000000020672ca */ /* 0x004fe200000e0000 */
[----:B------:R-:W-:Y:S06]  /*c230*/  VIADD R2, R0, 0x206 ;  /* 0x0000020600027836 */ /* 0x000fec0000000000 */
[----:B------:R1:W-:Y:S01]  /*c240*/  UTCHMMA.2CTA gdesc[UR34], gdesc[UR4], tmem[UR10], tmem[UR14], idesc[UR15], UPT ;  /* 0x00ff0e04220075ea */ /* 0x0003e2000ba0000a */
[----:B---3--:R-:W-:Y:S01]  /*c250*/  R2UR UR8, R2 ;  /* 0x00000000020872ca */ /* 0x008fe200000e0000 */
[----:B------:R-:W-:Y:S04]  /*c260*/  VIADD R2, R0, 0x400 ;  /* 0x0000040000027836 */ /* 0x000fe80000000000 */
[----:B------:R2:W-:Y:S08]  /*c270*/  UTCHMMA.2CTA gdesc[UR32], gdesc[UR6], tmem[UR11], tmem[UR14], idesc[UR15], UPT ;  /* 0x00ff0e06200075ea */ /* 0x0005f0000ba0000b */
        /* <DEDUP_REMOVED lines=16> */
[C---:B------:R-:W-:Y:S02]  /*c380*/  VIADD R2, R0.reuse, 0x604 ;  /* 0x0000060400027836 */ /* 0x040fe40000000000 */
[----:B------:R-:W-:Y:S02]  /*c390*/  VIADD R0, R0, 0x606 ;  /* 0x0000060600007836 */ /* 0x000fe40000000000 */
[----:B------:R2:W-:Y:S08]  /*c3a0*/  UTCHMMA.2CTA gdesc[UR20], gdesc[UR6], tmem[UR11], tmem[UR14], idesc[UR15], UPT ;  /* 0x00ff0e06140075ea */ /* 0x0005f0000ba0000b */
[----:B------:R3:W-:Y:S01]  /*c3b0*/  UTCHMMA.2CTA gdesc[UR18], gdesc[UR8], tmem[UR10], tmem[UR14], idesc[UR15], UPT ;  /* 0x00ff0e08120075ea */ /* 0x0007e2000ba0000a */
[----:B-1----:R-:W-:Y:S01]  /*c3c0*/  R2UR UR4, R2 ;  /* 0x00000000020472ca */ /* 0x002fe200000e0000 */
[----:B------:R-:W-:Y:S01]  /*c3d0*/  IMAD.MOV.U32 R2, RZ, RZ, 0x40 ;  /* 0x00000040ff027424 */ /* 0x000fe200078e00ff */
[----:B--2---:R-:W-:Y:S02]  /*c3e0*/  R2UR UR6, R0 ;  /* 0x00000000000672ca */ /* 0x004fe400000e0000 */
[----:B------:R-:W-:Y:S09]  /*c3f0*/  @P0 LOP3.LUT R0, R24, 0xffff, RZ, 0xc0, !PT ;  /* 0x0000ffff18000812 */ /* 0x000ff200078ec0ff */
[----:B------:R1:W-:Y:S01]  /*c400*/  UTCHMMA.2CTA gdesc[UR16], gdesc[UR4], tmem[UR11], tmem[UR14], idesc[UR15], UPT ;  /* 0x00ff0e04100075ea */ /* 0x0003e2000ba0000b */
[----:B---3--:R-:W-:Y:S01]  /*c410*/  R2UR UR10, R2 ;  /* 0x00000000020a72ca */ /* 0x008fe200000e0000 */
[----:B------:R-:W-:Y:S01]  /*c420*/  UMOV UR8, 0x0 ;  /* 0x0000000000087882 */ /* 0x000fe20000000000 */
[----:B------:R-:W-:Y:S01]  /*c430*/  UMOV UR9, 0x8200490 ;  /* 0x0820049000097882 */ /* 0x000fe20000000000 */
[----:B------:R-:W-:Y:S01]  /*c440*/  @P0 VIADD R2, R4, 0x70 ;  /* 0x0000007004020836 */ /* 0x000fe20000000000 */
[----:B-1----:R-:W-:Y:S01]  /*c450*/  UMOV UR14, UR12 ;  /* 0x0000000c000e7c82 */ /* 0x002fe20008000000 */
[----:B------:R-:W-:Y:S01]  /*c460*/  UMOV UR15, 0x40004040 ;  /* 0x40004040000f7882 */ /* 0x000fe20000000000 */
[----:B------:R-:W-:Y:S07]  /*c470*/  @P0 R2UR UR5, R0 ;  /* 0x00000000000502ca */ /* 0x000fee00000e0000 */
[----:B------:R1:W-:Y:S01]  /*c480*/  UTCHMMA.2CTA gdesc[UR14], gdesc[UR6], tmem[UR10], tmem[UR8], idesc[UR9], UPT ;  /* 0x00ff08060e0075ea */ /* 0x0003e2000ba0000a */
[----:B------:R-:W-:Y:S01]  /*c490*/  UMOV UR11, 0x3 ;  /* 0x00000003000b7882 */ /* 0x000fe20000000000 */
[----:B------:R-:W-:Y:S11]  /*c4a0*/  R2UR UR4, R6 ;  /* 0x00000000060472ca */ /* 0x000ff600000e0000 */
[----:B------:R-:W-:Y:S02]  /*c4b0*/  @!UPT UIADD3 URZ, UPT, UPT, URZ, URZ, URZ ;  /* 0x000000fffffff290 */ /* 0x000fe4000fffe0ff */
[----:B------:R-:W-:Y:S01]  /*c4c0*/  UISETP.NE.U32.AND UP0, UPT, UR4, URZ, UPT ;  /* 0x000000ff0400728c */ /* 0x000fe2000bf05070 */
[----:B-1----:R-:W-:Y:S02]  /*c4d0*/  @P0 R2UR UR9, R2 ;  /* 0x00000000020902ca */ /* 0x002fe400000e0000 */
[----:B------:R-:W-:Y:S11]  /*c4e0*/  ELECT P0, URZ, PT ;  /* 0x0000000000ff782f */ /* 0x000ff60003800000 */
[----:B------:R1:W-:Y:S02]  /*c4f0*/  UTCBAR.2CTA.MULTICAST [UR9], URZ, UR5 ;  /* 0x000000ff090073e9 */ /* 0x0003e40008200805 */
[----:B------:R-:W-:Y:S05]  /*c500*/  @P0 VIADD R0, R5, 0x80 ;  /* 0x0000008005000836 */ /* 0x000fea0000000000 */
[----:B------:R-:W-:Y:S01]  /*c510*/  @P0 R2UR UR8, R0 ;  /* 0x00000000000802ca */ /* 0x000fe200000e0000 */
[----:B------:R-:W-:Y:S11]  /*c520*/  IMAD.U32 R0, R60, -0x80000000, RZ ;  /* 0x800000003c007824 */ /* 0x000ff600078e00ff */
[----:B------:R-:W-:Y:S01]  /*c530*/  @!UPT UIADD3 URZ, UPT, UPT, URZ, URZ, URZ ;  /* 0x000000fffffff290 */ /* 0x000fe2000fffe0ff */
[----:B------:R1:W-:Y:S01]  /*c540*/  UTCBAR.2CTA.MULTICAST [UR8], URZ, UR11 ;  /* 0x000000ff080073e9 */ /* 0x0003e2000820080b */
[----:B------:R-:W2:Y:S02]  /*c550*/  SYNCS.PHASECHK.TRANS64.TRYWAIT P0, [UR13+0xa0], R0 ;  /* 0x0000a000ff0075a7 */ /* 0x000ea4000800110d */
[----:B-12---:R-:W-:Y:S05]  /*c560*/  @!P0 BRA `(.L_x_115) ;  /* 0x0000011000788947 */ /* 0x006fea0003800000 */
.L_x_300:
[----:B------:R-:W2:Y:S01]  /*c570*/  SYNCS.PHASECHK.TRANS64.TRYWAIT P2, [UR13+0xb8], R3 ;  /* 0x0000b803ff0075a7 */ /* 0x000ea2000804110d */
[----:B------:R-:W-:Y:S05]  /*c580*/  VIADD R0, R10, 0x1 ;  /* 0x000000010a007836 */ /* 0x000fea0000000000 */
[C---:B------:R-:W-:Y:S04]  /*c590*/  ISETP.NE.AND P0, PT, R0.reuse, 0x2, PT ;  /* 0x000000020000780c */ /* 0x040fe80003f05270 */
[----:B-1----:R-:W-:Y:S02]  /*c5a0*/  SEL R2, RZ, 0x1, P0 ;  /* 0x00000001ff027807 */ /* 0x002fe40000000000 */
[----:B------:R-:W-:Y:S02]  /*c5b0*/  SEL R15, R0, RZ, P0 ;  /* 0x000000ff000f7207 */ /* 0x000fe40000000000 */
[----:B------:R-:W-:Y:S02]  /*c5c0*/  LOP3.LUT R17, R13, R2, RZ, 0x3c, !PT ;  /* 0x000000020d117212 */ /* 0x000fe400078e3cff */
[----:B------:R-:W-:Y:S03]  /*c5d0*/  LEA R8, R15, UR13, 0x3 ;  /* 0x0000000d0f087c11 */ /* 0x000fe6000f8e18ff */
[----:B------:R-:W-:Y:S01]  /*c5e0*/  IMAD.U32 R4, R17, -0x80000000, RZ ;  /* 0x8000000011047824 */ /* 0x000fe200078e00ff */
[----:B--2---:R-:W-:Y:S06]  /*c5f0*/  @!P2 BRA `(.L_x_116) ;  /* 0x000001100074a947 */ /* 0x004fec0003800000 */
.L_x_302:
[----:B------:R-:W2:Y:S01]  /*c600*/  SYNCS.PHASECHK.TRANS64.TRYWAIT P0, [R8+URZ+0x40], R4 ;  /* 0x00004004080075a7 */ /* 0x000ea200080011ff */
[----:B-1----:R-:W-:Y:S01]  /*c610*/  LEA R0, R15, UR13, 0xf ;  /* 0x0000000d0f007c11 */ /* 0x002fe2000f8e78ff */
[----:B------:R-:W-:Y:S04]  /*c620*/  IMAD.MOV.U32 R10, RZ, RZ, 0x80 ;  /* 0x00000080ff0a7424 */ /* 0x000fe800078e00ff */
[----:B------:R-:W-:Y:S05]  /*c630*/  VIADD R0, R0, 0x14800 ;  /* 0x0001480000007836 */ /* 0x000fea0000000000 */
[----:B------:R-:W-:Y:S04]  /*c640*/  SHF.R.U32.HI R0, RZ, 0x4, R0 ;  /* 0x00000004ff007819 */ /* 0x000fe80000011600 */
[----:B------:R-:W-:Y:S04]  /*c650*/  LOP3.LUT R0, R0, 0x3fc0, RZ, 0xc0, !PT ;  /* 0x00003fc000007812 */ /* 0x000fe800078ec0ff */
[----:B------:R-:W-:Y:S01]  /*c660*/  LOP3.LUT R0, R0, 0x4000000, RZ, 0xfc, !PT ;  /* 0x0400000000007812 */ /* 0x000fe200078efcff */
[----:B--2---:R-:W-:Y:S06]  /*c670*/  @!P0 BRA `(.L_x_117) ;  /* 0x0000011000708947 */ /* 0x004fec0003800000 */
.L_x_304:
[----:B------:R-:W-:Y:S01]  /*c680*/  R2UR UR4, R0 ;  /* 0x00000000000472ca */ /* 0x000fe200000e0000 */
[----:B------:R-:W-:Y:S01]  /*c690*/  UMOV UR5, 0x40004040 ;  /* 0x4000404000057882 */ /* 0x000fe20000000000 */
[----:B-1----:R-:W-:Y:S01]  /*c6a0*/  MOV.SPILL R3, UR19 ;  /* 0x0000001300037c02 */ /* 0x002fe20009000f00 */
[----:B------:R-:W-:Y:S01]  /*c6b0*/  UMOV UR19, 0x8410490 ;  /* 0x0841049000137882 */ /* 0x000fe20000000000 */
[----:B------:R-:W-:Y:S01]  /*c6c0*/  MOV.SPILL R2, UR18 ;  /* 0x0000001200027c02 */ /* 0x000fe20009000f00 */
[----:B------:R-:W-:Y:S01]  /*c6d0*/  UMOV UR18, 0x0 ;  /* 0x0000000000127882 */ /* 0x000fe20000000000 */
[----:B------:R-:W-:Y:S01]  /*c6e0*/  MOV.SPILL R5, UR17 ;  /* 0x0000001100057c02 */ /* 0x000fe20009000f00 */
[----:B------:R-:W-:Y:S01]  /*c6f0*/  UMOV UR7, 0x40004040 ;  /* 0x4000404000077882 */ /* 0x000fe20000000000 */
[----:B------:R-:W-:Y:S01]  /*c700*/  MOV.SPILL R4, UR16 ;  /* 0x0000001000047c02 */ /* 0x000fe20009000f00 */
[----:B------:R-:W-:Y:S01]  /*c710*/  UMOV UR9, 0x40004040 ;  /* 0x4000404000097882 */ /* 0x000fe20000000000 */
[----:B------:R-:W-:Y:S02]  /*c720*/  R2UR UR16, R26 ;  /* 0x000000001a1072ca */ /* 0x000fe400000e0000 */
[----:B------:R-:W-:Y:S02]  /*c730*/  ELECT P0, URZ, PT ;  /* 0x0000000000ff782f */ /* 0x000fe40003800000 */
[----:B------:R-:W-:Y:S02]  /*c740*/  R2UR UR17, R27 ;  /* 0x000000001b1172ca */ /* 0x000fe400000e0000 */
[----:B------:R-:W-:Y:S02]  /*c750*/  R2UR UR11, R10 ;  /* 0x000000000a0b72ca */ /* 0x000fe400000e0000 */
[----:B------:R-:W-:Y:S02]  /*c760*/  MOV.SPILL R7, UR15 ;  /* 0x0000000f00077c02 */ /* 0x000fe40009000f00 */
[----:B------:R-:W-:Y:S02]  /*c770*/  MOV.SPILL R6, UR14 ;  /* 0x0000000e00067c02 */ /* 0x000fe40009000f00 */
[----:B------:R-:W-:Y:S02]  /*c780*/  R2UR UR14, R22 ;  /* 0x00000000160e72ca */ /* 0x000fe400000e0000 */
[----:B------:R-:W-:Y:S05]  /*c790*/  R2UR UR15, R23 ;  /* 0x00000000170f72ca */ /* 0x000fea00000e0000 */
[----:B------:R1:W-:Y:S02]  /*c7a0*/  UTCHMMA.2CTA gdesc[UR16], gdesc[UR4], tmem[UR11], tmem[UR18], idesc[UR19], UP0 ;  /* 0x00ff1204100075ea */ /* 0x0003e4000820000b */
[----:B-1----:R-:W-:Y:S01]  /*c7b0*/  R2UR.FILL UR19, R3 ;  /* 0x00000000031372ca */ /* 0x002fe200004e0000 */
[----:B------:R-:W-:Y:S01]  /*c7c0*/  UMOV UR16, 0x0 ;  /* 0x0000000000107882 */ /* 0x000fe20000000000 */
[----:B------:R-:W-:Y:S01]  /*c7d0*/  R2UR.FILL UR18, R2 ;  /* 0x00000000021272ca */ /* 0x000fe200004e0000 */
[----:B------:R-:W-:Y:S01]  /*c7e0*/  VIADD R2, R0, 0x80 ;  /* 0x0000008000027836 */ /* 0x000fe20000000000 */
[----:B------:R-:W-:Y:S01]  /*c7f0*/  UMOV UR17, 0x8410490 ;  /* 0x0841049000117882 */ /* 0x000fe20000000000 */
[----:B------:R-:W-:Y:S03]  /*c800*/  IMAD.MOV.U32 R3, RZ, RZ, 0x80 ;  /* 0x00000080ff037424 */ /* 0x000fe600078e00ff */
[----:B------:R-:W-:Y:S01]  /*c810*/  R2UR UR6, R2 ;  /* 0x00000000020672ca */ /* 0x000fe200000e0000 */
[----:B------:R-:W-:Y:S01]  /*c820*/  VIADD R2, R0, 0x100 ;  /* 0x0000010000027836 */ /* 0x000fe20000000000 */
[C---:B------:R-:W-:Y:S02]  /*c830*/  R2UR UR10, R3.reuse ;  /* 0x00000000030a72ca */ /* 0x040fe400000e0000 */
[C---:B------:R-:W-:Y:S02]  /*c840*/  R2UR UR12, R3.reuse ;  /* 0x00000000030c72ca */ /* 0x040fe400000e0000 */
[----:B------:R-:W-:Y:S01]  /*c850*/  R2UR UR8, R2 ;  /* 0x00000000020872ca */ /* 0x000fe200000e0000 */
[----:B------:R-:W-:Y:S01]  /*c860*/  VIADD R2, R0, 0x180 ;  /* 0x0000018000027836 */ /* 0x000fe20000000000 */
[----:B------:R-:W-:Y:S04]  /*c870*/  R2UR UR11, R3 ;  /* 0x00000000030b72ca */ /* 0x000fe800000e0000 */
[----:B------:R-:W-:Y:S01]  /*c880*/  R2UR UR4, R2 ;  /* 0x00000000020472ca */ /* 0x000fe200000e0000 */
[----:B------:R-:W-:Y:S02]  /*c890*/  VIADD R2, R0, 0x200 ;  /* 0x0000020000027836 */ /* 0x000fe40000000000 */
[----:B------:R1:W-:Y:S03]  /*c8a0*/  UTCHMMA.2CTA gdesc[UR14], gdesc[UR6], tmem[UR10], tmem[UR16], idesc[UR17], UPT ;  /* 0x00ff10060e0075ea */ /* 0x0003e6000ba0000a */
[----:B-1----:R-:W-:Y:S01]  /*c8b0*/  R2UR UR6, R2 ;  /* 0x00000000020672ca */ /* 0x002fe200000e0000 */
[----:B------:R-:W-:Y:S01]  /*c8c0*/  UMOV UR14, 0x0 ;  /* 0x00000000000e7882 */ /* 0x000fe20000000000 */
[----:B------:R-:W-:Y:S01]  /*c8d0*/  R2UR.FILL UR17, R5 ;  /* 0x00000000051172ca */ /* 0x000fe200004e0000 */
[----:B------:R-:W-:Y:S01]  /*c8e0*/  UMOV UR15, 0x8410490 ;  /* 0x08410490000f7882 */ /* 0x000fe20000000000 */
[----:B------:R-:W-:Y:S01]  /*c8f0*/  R2UR.FILL UR16, R4 ;  /* 0x00000000041072ca */ /* 0x000fe200004e0000 */
[----:B------:R1:W-:Y:S02]  /*c900*/  UTCHMMA.2CTA gdesc[UR76], gdesc[UR8], tmem[UR12], tmem[UR14], idesc[UR15], UPT ;  /* 0x00ff0e084c0075ea */ /* 0x0003e4000ba0000c */
[----:B------:R2:W-:Y:S01]  /*c910*/  UTCHMMA.2CTA gdesc[UR74], gdesc[UR4], tmem[UR11], tmem[UR14], idesc[UR15], UPT ;  /* 0x00ff0e044a0075ea */ /* 0x0005e2000ba0000b */
[----:B------:R-:W-:Y:S05]  /*c920*/  VIADD R2, R0, 0x280 ;  /* 0x0000028000027836 */ /* 0x000fea0000000000 */
[----:B------:R3:W-:Y:S01]  /*c930*/  UTCHMMA.2CTA gdesc[UR72], gdesc[UR6], tmem[UR10], tmem[UR14], idesc[UR15], UPT ;  /* 0x00ff0e06480075ea */ /* 0x0007e2000ba0000a */
[----:B-1----:R-:W-:Y:S01]  /*c940*/  R2UR UR8, R2 ;  /* 0x00000000020872ca */ /* 0x002fe200000e0000 */
[----:B--2---:R-:W-:Y:S01]  /*c950*/  UMOV UR11, 0x8410490 ;  /* 0x08410490000b7882 */ /* 0x004fe20000000000 */
[C---:B------:R-:W-:Y:S02]  /*c960*/  VIADD R2, R0.reuse, 0x300 ;  /* 0x0000030000027836 */ /* 0x040fe40000000000 */
[----:B------:R-:W-:Y:S03]  /*c970*/  VIADD R0, R0, 0x380 ;  /* 0x0000038000007836 */ /* 0x000fe60000000000 */
[----:B------:R-:W-:Y:S01]  /*c980*/  R2UR UR4, R2 ;  /* 0x00000000020472ca */ /* 0x000fe200000e0000 */
[----:B---3--:R-:W-:Y:S01]  /*c990*/  UMOV UR10, 0x0 ;  /* 0x00000000000a7882 */ /* 0x008fe20000000000 */
[----:B------:R-:W-:Y:S01]  /*c9a0*/  R2UR UR6, R0 ;  /* 0x00000000000672ca */ /* 0x000fe200000e0000 */
[----:B------:R-:W-:Y:S01]  /*c9b0*/  IMAD.MOV.U32 R2, RZ, RZ, 0x80 ;  /* 0x00000080ff027424 */ /* 0x000fe200078e00ff */
[----:B------:R-:W-:Y:S02]  /*c9c0*/  @P0 LOP3.LUT R0, R24, 0xffff, RZ, 0xc0, !PT ;  /* 0x0000ffff18000812 */ /* 0x000fe400078ec0ff */
[----:B------:R-:W-:Y:S01]  /*c9d0*/  R2UR.FILL UR15, R7 ;  /* 0x00000000070f72ca */ /* 0x000fe200004e0000 */
[----:B------:R1:W-:Y:S01]  /*c9e0*/  UTCHMMA.2CTA gdesc[UR70], gdesc[UR8], tmem[UR12], tmem[UR10], idesc[UR11], UPT ;  /* 0x00ff0a08460075ea */ /* 0x0003e2000ba0000c */
[----:B------:R-:W-:Y:S02]  /*c9f0*/  R2UR.FILL UR14, R6 ;  /* 0x00000000060e72ca */ /* 0x000fe400004e0000 */
[----:B-1----:R-:W-:Y:S01]  /*ca00*/  R2UR UR10, R2 ;  /* 0x00000000020a72ca */ /* 0x002fe200000e0000 */
[----:B------:R-:W-:Y:S01]  /*ca10*/  UMOV UR8, 0x0 ;  /* 0x0000000000087882 */ /* 0x000fe20000000000 */
[----:B------:R-:W-:Y:S01]  /*ca20*/  R2UR UR11, R3 ;  /* 0x00000000030b72ca */ /* 0x000fe200000e0000 */
[----:B------:R-:W-:Y:S01]  /*ca30*/  UMOV UR9, 0x8410490 ;  /* 0x0841049000097882 */ /* 0x000fe20000000000 */
[----:B------:R-:W-:Y:S11]  /*ca40*/  @P0 VIADD R2, R8, 0x50 ;  /* 0x0000005008020836 */ /* 0x000ff60000000000 */
[----:B------:R1:W-:Y:S01]  /*ca50*/  UTCHMMA.2CTA gdesc[UR68], gdesc[UR4], tmem[UR11], tmem[UR8], idesc[UR9], UPT ;  /* 0x00ff0804440075ea */ /* 0x0003e2000ba0000b */
[----:B------:R2:W-:Y:S01]  /*ca60*/  UTCHMMA.2CTA gdesc[UR66], gdesc[UR6], tmem[UR10], tmem[UR8], idesc[UR9], UPT ;  /* 0x00ff0806420075ea */ /* 0x0005e2000ba0000a */
[----:B-1----:R-:W-:Y:S01]  /*ca70*/  @P0 R2UR UR4, R0 ;  /* 0x00000000000402ca */ /* 0x002fe200000e0000 */
[----:B------:R-:W-:Y:S01]  /*ca80*/  UIADD3 UR5, UPT, UPT, UR13, 0xb0, URZ ;  /* 0x000000b00d057890 */ /* 0x000fe2000fffe0ff */
[----:B--2---:R-:W-:Y:S01]  /*ca90*/  @P0 R2UR UR8, R2 ;  /* 0x00000000020802ca */ /* 0x004fe200000e0000 */
[----:B------:R-:W-:Y:S01]  /*caa0*/  IMAD.U32 R2, R61, -0x80000000, RZ ;  /* 0x800000003d027824 */ /* 0x000fe200078e00ff */
[----:B------:R-:W-:Y:S01]  /*cab0*/  UMOV UR9, 0x3 ;  /* 0x0000000300097882 */ /* 0x000fe20000000000 */
[----:B------:R-:W-:Y:S05]  /*cac0*/  VIADD R0, R9, 0x1 ;  /* 0x0000000109007836 */ /* 0x000fea0000000000 */
[----:B------:R-:W-:Y:S04]  /*cad0*/  ISETP.NE.AND P0, PT, R0, 0x2, PT ;  /* 0x000000020000780c */ /* 0x000fe80003f05270 */
[----:B------:R-:W-:Y:S01]  /*cae0*/  SEL R3, RZ, 0x1, P0 ;  /* 0x00000001ff037807 */ /* 0x000fe20000000000 */
[----:B------:R1:W-:Y:S01]  /*caf0*/  UTCBAR.2CTA.MULTICAST [UR8], URZ, UR4 ;  /* 0x000000ff080073e9 */ /* 0x0003e20008200804 */
[----:B------:R1:W-:Y:S01]  /*cb00*/  UTCBAR.2CTA.MULTICAST [UR5], URZ, UR9 ;  /* 0x000000ff050073e9 */ /* 0x0003e20008200809 */
[----:B------:R-:W2:Y:S01]  /*cb10*/  SYNCS.PHASECHK.TRANS64.TRYWAIT P2, [UR13+0xc8], R2 ;  /* 0x0000c802ff0075a7 */ /* 0x000ea2000804110d */
[----:B------:R-:W-:Y:S02]  /*cb20*/  LOP3.LUT R19, R12, R3, RZ, 0x3c, !PT ;  /* 0x000000030c137212 */ /* 0x000fe400078e3cff */
[----:B------:R-:W-:Y:S03]  /*cb30*/  SEL R16, R0, RZ, P0 ;  /* 0x000000ff00107207 */ /* 0x000fe60000000000 */
[----:B------:R-:W-:Y:S01]  /*cb40*/  IMAD.U32 R4, R19, -0x80000000, RZ ;  /* 0x8000000013047824 */ /* 0x000fe200078e00ff */
[----:B------:R-:W-:Y:S01]  /*cb50*/  LEA R8, R16, UR13, 0x3 ;  /* 0x0000000d10087c11 */ /* 0x000fe2000f8e18ff */
[----:B-12---:R-:W-:Y:S06]  /*cb60*/  @!P2 BRA `(.L_x_118) ;  /* 0x0000010c0050a947 */ /* 0x006fec0003800000 */
.L_x_306:
        /* <DEDUP_REMOVED lines=8> */
.L_x_308:
        /* <DEDUP_REMOVED lines=64> */
[----:B------:R-:W-:Y:S01]  /*cff0*/  VIADD R0, R14, 0x1 ;  /* 0x000000010e007836 */ /* 0x000fe20000000000 */
[----:B--2---:R-:W-:Y:S01]  /*d000*/  @P0 R2UR UR9, R2 ;  /* 0x00000000020902ca */ /* 0x004fe200000e0000 */
[----:B------:R-:W-:Y:S02]  /*d010*/  UIADD3 UR8, UPT, UPT, UR13, 0xc0, URZ ;  /* 0x000000c00d087890 */ /* 0x000fe4000fffe0ff */
[----:B------:R-:W-:Y:S01]  /*d020*/  UIADD3 UR5, UPT, UPT, UR13, 0xa8, URZ ;  /* 0x000000a80d057890 */ /* 0x000fe2000fffe0ff */
[C---:B------:R-:W-:Y:S01]  /*d030*/  ISETP.NE.AND P0, PT, R0.reuse, 0x2, PT ;  /* 0x000000020000780c */ /* 0x040fe20003f05270 */
[----:B------:R-:W-:Y:S03]  /*d040*/  UMOV UR11, 0x3 ;  /* 0x00000003000b7882 */ /* 0x000fe60000000000 */
[----:B------:R-:W-:Y:S02]  /*d050*/  SEL R2, RZ, 0x1, P0 ;  /* 0x00000001ff027807 */ /* 0x000fe40000000000 */
[----:B------:R-:W-:Y:S01]  /*d060*/  SEL R21, R0, RZ, P0 ;  /* 0x000000ff00157207 */ /* 0x000fe20000000000 */
[----:B------:R-:W-:Y:S01]  /*d070*/  IMAD.U32 R0, R59, -0x80000000, RZ ;  /* 0x800000003b007824 */ /* 0x000fe200078e00ff */
[----:B------:R-:W-:Y:S01]  /*d080*/  LOP3.LUT R20, R20, R2, RZ, 0x3c, !PT ;  /* 0x0000000214147212 */ /* 0x000fe200078e3cff */
[----:B------:R1:W-:Y:S01]  /*d090*/  UTCBAR.2CTA.MULTICAST [UR9], URZ, UR4 ;  /* 0x000000ff090073e9 */ /* 0x0003e20008200804 */
[----:B------:R-:W-:Y:S01]  /*d0a0*/  LEA R18, R21, UR13, 0x3 ;  /* 0x0000000d15127c11 */ /* 0x000fe2000f8e18ff */
[----:B------:R1:W-:Y:S01]  /*d0b0*/  UTCBAR.2CTA.MULTICAST [UR8], URZ, UR11 ;  /* 0x000000ff080073e9 */ /* 0x0003e2000820080b */
[----:B------:R1:W-:Y:S01]  /*d0c0*/  UTCBAR.2CTA.MULTICAST [UR5], URZ, UR11 ;  /* 0x000000ff050073e9 */ /* 0x0003e2000820080b */
[----:B------:R-:W-:Y:S04]  /*d0d0*/  IMAD.U32 R2, R20, -0x80000000, RZ ;  /* 0x8000000014027824 */ /* 0x000fe800078e00ff */
[----:B------:R-:W2:Y:S02]  /*d0e0*/  SYNCS.PHASECHK.TRANS64.TRYWAIT P0, [R18+URZ+0x90], R2 ;  /* 0x00009002120075a7 */ /* 0x000ea400080011ff */
[----:B-12---:R-:W-:Y:S05]  /*d0f0*/  @!P0 BRA `(.L_x_120) ;  /* 0x0000010800248947 */ /* 0x006fea0003800000 */
.L_x_310:
[----:B------:R-:W2:Y:S01]  /*d100*/  SYNCS.PHASECHK.TRANS64.TRYWAIT P0, [UR13+0x10], R0 ;  /* 0x00001000ff0075a7 */ /* 0x000ea2000800110d */
[----:B------:R-:W-:Y:S01]  /*d110*/  HFMA2 R105, -RZ, RZ, 0, 0 ;  /* 0x00000000ff697431 */ /* 0x000fe200000001ff */
[----:B--2---:R-:W-:Y:S06]  /*d120*/  @!P0 BRA `(.L_x_121) ;  /* 0x0000010800308947 */ /* 0x004fec0003800000 */
.L_x_312:
[----:B------:R-:W-:Y:S02]  /*d130*/  MOV.SPILL R12, UR25 ;  /* 0x00000019000c7c02 */ /* 0x000fe40009000f00 */
[----:B------:R-:W-:Y:S02]  /*d140*/  ELECT P0, URZ, PT ;  /* 0x0000000000ff782f */ /* 0x000fe40003800000 */
[----:B------:R-:W-:Y:S02]  /*d150*/  MOV.SPILL R9, UR22 ;  /* 0x0000001600097c02 */ /* 0x000fe40009000f00 */
[----:B------:R-:W-:Y:S02]  /*d160*/  R2UR UR25, R53 ;  /* 0x00000000351972ca */ /* 0x000fe400000e0000 */
[----:B------:R-:W-:Y:S02]  /*d170*/  R2UR UR22, R54 ;  /* 0x00000000361672ca */ /* 0x000fe400000e0000 */
[----:B------:R-:W-:Y:S02]  /*d180*/  R2UR UR7, R105 ;  /* 0x00000000690772ca */ /* 0x000fe400000e0000 */
[----:B------:R-:W-:Y:S01]  /*d190*/  MOV.SPILL R13, UR26 ;  /* 0x0000001a000d7c02 */ /* 0x000fe20009000f00 */
[----:B------:R-:W-:Y:S01]  /*d1a0*/  UMOV UR26, 0x0 ;  /* 0x00000000001a7882 */ /* 0x000fe20000000000 */
[----:B------:R-:W-:Y:S02]  /*d1b0*/  R2UR UR4, R50 ;  /* 0x00000000320472ca */ /* 0x000fe400000e0000 */
[----:B-1----:R-:W-:Y:S02]  /*d1c0*/  MOV.SPILL R3, UR16 ;  /* 0x0000001000037c02 */ /* 0x002fe40009000f00 */
[----:B------:R-:W-:Y:S02]  /*d1d0*/  MOV.SPILL R2, UR15 ;  /* 0x0000000f00027c02 */ /* 0x000fe40009000f00 */
[----:B------:R-:W-:Y:S02]  /*d1e0*/  MOV.SPILL R0, UR14 ;  /* 0x0000000e00007c02 */ /* 0x000fe40009000f00 */
[----:B------:R-:W-:Y:S02]  /*d1f0*/  R2UR UR16, R44 ;  /* 0x000000002c1072ca */ /* 0x000fe400000e0000 */
[----:B------:R-:W-:Y:S02]  /*d200*/  R2UR UR14, R46 ;  /* 0x000000002e0e72ca */ /* 0x000fe400000e0000 */
[----:B------:R-:W-:Y:S02]  /*d210*/  R2UR UR15, R47 ;  /* 0x000000002f0f72ca */ /* 0x000fe400000e0000 */
[----:B------:R-:W-:Y:S02]  /*d220*/  MOV.SPILL R11, UR24 ;  /* 0x00000018000b7c02 */ /* 0x000fe40009000f00 */
[----:B------:R-:W-:Y:S02]  /*d230*/  MOV.SPILL R10, UR23 ;  /* 0x00000017000a7c02 */ /* 0x000fe40009000f00 */
[----:B------:R-:W-:Y:S02]  /*d240*/  R2UR UR24, R52 ;  /* 0x00000000341872ca */ /* 0x000fe400000e0000 */
[----:B------:R-:W-:Y:S02]  /*d250*/  R2UR UR23, R55 ;  /* 0x00000000371772ca */ /* 0x000fe400000e0000 */
[----:B------:R-:W-:Y:S01]  /*d260*/  MOV.SPILL R14, UR27 ;  /* 0x0000001b000e7c02 */ /* 0x000fe20009000f00 */
[----:B------:R-:W-:Y:S01]  /*d270*/  UMOV UR27, 0x8200490 ;  /* 0x08200490001b7882 */ /* 0x000fe20000000000 */
[----:B------:R-:W-:Y:S02]  /*d280*/  MOV.SPILL R6, UR19 ;  /* 0x0000001300067c02 */ /* 0x000fe40009000f00 */
[----:B------:R-:W-:Y:S02]  /*d290*/  MOV.SPILL R5, UR18 ;  /* 0x0000001200057c02 */ /* 0x000fe40009000f00 */
[----:B------:R-:W-:Y:S02]  /*d2a0*/  R2UR UR5, R51 ;  /* 0x00000000330572ca */ /* 0x000fe400000e0000 */
[----:B------:R-:W-:Y:S02]  /*d2b0*/  R2UR UR18, R48 ;  /* 0x00000000301272ca */ /* 0x000fe400000e0000 */
[----:B------:R-:W-:Y:S01]  /*d2c0*/  R2UR UR19, R49 ;  /* 0x00000000311372ca */ /* 0x000fe200000e0000 */
[----:B------:R1:W-:Y:S01]  /*d2d0*/  UTCHMMA.2CTA gdesc[UR22], gdesc[UR24], tmem[UR7], tmem[UR26], idesc[UR27], !UPT ;  /* 0x00ff1a18160075ea */ /* 0x0003e2000fa00007 */
[----:B------:R-:W-:Y:S01]  /*d2e0*/  MOV.SPILL R8, UR21 ;  /* 0x0000001500087c02 */ /* 0x000fe20009000f00 */
[----:B------:R-:W-:Y:S01]  /*d2f0*/  UMOV UR21, 0x8200490 ;  /* 0x0820049000157882 */ /* 0x000fe20000000000 */
[----:B------:R-:W-:Y:S01]  /*d300*/  MOV.SPILL R7, UR20 ;  /* 0x0000001400077c02 */ /* 0x000fe20009000f00 */
[----:B------:R-:W-:Y:S01]  /*d310*/  UMOV UR20, 0x0 ;  /* 0x0000000000147882 */ /* 0x000fe20000000000 */
[----:B------:R-:W-:Y:S02]  /*d320*/  MOV.SPILL R4, UR17 ;  /* 0x0000001100047c02 */ /* 0x000fe40009000f00 */
[----:B------:R-:W-:Y:S02]  /*d330*/  R2UR UR17, R45 ;  /* 0x000000002d1172ca */ /* 0x000fe400000e0000 */
[----:B------:R-:W-:Y:S02]  /*d340*/  R2UR UR10, R40 ;  /* 0x00000000280a72ca */ /* 0x000fe400000e0000 */
[----:B------:R-:W-:Y:S02]  /*d350*/  R2UR UR11, R41 ;  /* 0x00000000290b72ca */ /* 0x000fe400000e0000 */
[----:B------:R-:W-:Y:S02]  /*d360*/  R2UR UR8, R42 ;  /* 0x000000002a0872ca */ /* 0x000fe400000e0000 */
[----:B------:R-:W-:Y:S02]  /*d370*/  R2UR UR9, R43 ;  /* 0x000000002b0972ca */ /* 0x000fe400000e0000 */
[----:B-1----:R-:W-:Y:S01]  /*d380*/  R2UR.FILL UR22, R9 ;  /* 0x00000000091672ca */ /* 0x002fe200004e0000 */
[----:B------:R-:W-:Y:S01]  /*d390*/  IMAD.MOV.U32 R9, RZ, RZ, RZ ;  /* 0x000000ffff097224 */ /* 0x000fe200078e00ff */
[----:B------:R-:W-:Y:S01]  /*d3a0*/  R2UR.FILL UR26, R13 ;  /* 0x000000000d1a72ca */ /* 0x000fe200004e0000 */
[----:B------:R-:W-:Y:S01]  /*d3b0*/  UMOV UR7, 0x8200490 ;  /* 0x0820049000077882 */ /* 0x000fe20000000000 */
[----:B------:R-:W-:Y:S02]  /*d3c0*/  R2UR.FILL UR25, R12 ;  /* 0x000000000c1972ca */ /* 0x000fe400004e0000 */
[----:B------:R-:W-:Y:S02]  /*d3d0*/  R2UR UR6, R9 ;  /* 0x00000000090672ca */ /* 0x000fe400000e0000 */
[----:B------:R-:W-:Y:S01]  /*d3e0*/  R2UR.FILL UR27, R14 ;  /* 0x000000000e1b72ca */ /* 0x000fe200004e0000 */
[----:B------:R-:W-:Y:S01]  /*d3f0*/  IMAD.MOV.U32 R14, RZ, RZ, RZ ;  /* 0x000000ffff0e7224 */ /* 0x000fe200078e00ff */
[----:B------:R-:W-:Y:S02]  /*d400*/  R2UR.FILL UR24, R11 ;  /* 0x000000000b1872ca */ /* 0x000fe400004e0000 */
[----:B------:R-:W-:Y:S07]  /*d410*/  R2UR.FILL UR23, R10 ;  /* 0x000000000a1772ca */ /* 0x000fee00004e0000 */
[----:B------:R1:W-:Y:S02]  /*d420*/  UTCHMMA.2CTA gdesc[UR4], gdesc[UR18], tmem[UR6], tmem[UR20], idesc[UR21], UPT ;  /* 0x00ff1412040075ea */ /* 0x0003e4000ba00006 */
[----:B-1----:R-:W-:Y:S01]  /*d430*/  R2UR.FILL UR20, R7 ;  /* 0x00000000071472ca */ /* 0x002fe200004e0000 */
[----:B------:R-:W-:Y:S01]  /*d440*/  IMAD.MOV.U32 R7, RZ, RZ, RZ ;  /* 0x000000ffff077224 */ /* 0x000fe200078e00ff */
[----:B------:R-:W-:Y:S01]  /*d450*/  R2UR.FILL UR21, R8 ;  /* 0x00000000081572ca */ /* 0x000fe200004e0000 */
[----:B------:R-:W-:Y:S01]  /*d460*/  UMOV UR18, 0x0 ;  /* 0x0000000000127882 */ /* 0x000fe20000000000 */
[----:B------:R-:W-:Y:S01]  /*d470*/  UMOV UR19, 0x8200490 ;  /* 0x0820049000137882 */ /* 0x000fe20000000000 */
[----:B------:R-:W-:Y:S01]  /*d480*/  UMOV UR6, 0x0 ;  /* 0x0000000000067882 */ /* 0x000fe20000000000 */
[----:B------:R-:W-:Y:S11]  /*d490*/  R2UR UR5, R7 ;  /* 0x00000000070572ca */ /* 0x000ff600000e0000 */
[----:B------:R-:W-:Y:S02]  /*d4a0*/  @!UPT UIADD3 URZ, UPT, UPT, URZ, URZ, URZ ;  /* 0x000000fffffff290 */ /* 0x000fe4000fffe0ff */
[----:B------:R1:W-:Y:S02]  /*d4b0*/  UTCHMMA.2CTA gdesc[UR14], gdesc[UR16], tmem[UR5], tmem[UR18], idesc[UR19], UPT ;  /* 0x00ff12100e0075ea */ /* 0x0003e4000ba00005 */
[----:B-1----:R-:W-:Y:S01]  /*d4c0*/  R2UR.FILL UR14, R0 ;  /* 0x00000000000e72ca */ /* 0x002fe200004e0000 */
[----:B------:R-:W-:Y:S01]  /*d4d0*/  IMAD.MOV.U32 R0, RZ, RZ, RZ ;  /* 0x000000ffff007224 */ /* 0x000fe200078e00ff */
[----:B------:R-:W-:Y:S02]  /*d4e0*/  R2UR.FILL UR15, R2 ;  /* 0x00000000020f72ca */ /* 0x000fe400004e0000 */
[----:B------:R-:W-:Y:S02]  /*d4f0*/  R2UR.FILL UR16, R3 ;  /* 0x00000000031072ca */ /* 0x000fe400004e0000 */
[----:B------:R-:W-:Y:S02]  /*d500*/  R2UR UR4, R0 ;  /* 0x00000000000472ca */ /* 0x000fe400000e0000 */
[----:B------:R-:W-:Y:S02]  /*d510*/  @P0 LOP3.LUT R0, R24, 0xffff, RZ, 0xc0, !PT ;  /* 0x0000ffff18000812 */ /* 0x000fe400078ec0ff */
[----:B------:R-:W-:Y:S02]  /*d520*/  R2UR.FILL UR19, R6 ;  /* 0x00000000061372ca */ /* 0x000fe400004e0000 */
[----:B------:R-:W-:Y:S02]  /*d530*/  R2UR.FILL UR18, R5 ;  /* 0x00000000051272ca */ /* 0x000fe400004e0000 */
[----:B------:R-:W-:Y:S05]  /*d540*/  R2UR.FILL UR17, R4 ;  /* 0x00000000041172ca */ /* 0x000fea00004e0000 */
[----:B------:R1:W-:Y:S02]  /*d550*/  UTCHMMA.2CTA gdesc[UR8], gdesc[UR10], tmem[UR4], tmem[UR6], idesc[UR7], UPT ;  /* 0x00ff060a080075ea */ /* 0x0003e4000ba00004 */
[----:B-1----:R-:W-:Y:S01]  /*d560*/  @P0 R2UR UR7, R0 ;  /* 0x00000000000702ca */ /* 0x002fe200000e0000 */
[----:B------:R-:W-:Y:S01]  /*d570*/  VIADD R0, R15, 0x1 ;  /* 0x000000010f007836 */ /* 0x000fe20000000000 */
[----:B------:R-:W-:Y:S04]  /*d580*/  UIADD3 UR8, UPT, UPT, UR13, 0x18, URZ ;  /* 0x000000180d087890 */ /* 0x000fe8000fffe0ff */
[C---:B------:R-:W-:Y:S04]  /*d590*/  ISETP.NE.AND P0, PT, R0.reuse, 0x2, PT ;  /* 0x000000020000780c */ /* 0x040fe80003f05270 */
[----:B------:R-:W-:Y:S02]  /*d5a0*/  SEL R2, RZ, 0x1, P0 ;  /* 0x00000001ff027807 */ /* 0x000fe40000000000 */
[----:B------:R-:W-:Y:S01]  /*d5b0*/  SEL R12, R0, RZ, P0 ;  /* 0x000000ff000c7207 */ /* 0x000fe20000000000 */
[----:B------:R1:W-:Y:S01]  /*d5c0*/  UTCBAR.2CTA.MULTICAST [UR8], URZ, UR7 ;  /* 0x000000ff080073e9 */ /* 0x0003e20008200807 */
[----:B------:R-:W-:Y:S02]  /*d5d0*/  LOP3.LUT R13, R17, R2, RZ, 0x3c, !PT ;  /* 0x00000002110d7212 */ /* 0x000fe400078e3cff */
[C---:B------:R-:W-:Y:S02]  /*d5e0*/  LEA R9, R12.reuse, UR13, 0x3 ;  /* 0x0000000d0c097c11 */ /* 0x040fe4000f8e18ff */
[----:B------:R-:W-:Y:S01]  /*d5f0*/  LEA R0, R12, UR13, 0xf ;  /* 0x0000000d0c007c11 */ /* 0x000fe2000f8e78ff */
[----:B------:R-:W-:Y:S04]  /*d600*/  IMAD.U32 R3, R13, -0x80000000, RZ ;  /* 0x800000000d037824 */ /* 0x000fe800078e00ff */
[----:B------:R-:W2:Y:S01]  /*d610*/  SYNCS.PHASECHK.TRANS64.TRYWAIT P0, [R9+URZ+0x40], R3 ;  /* 0x00004003090075a7 */ /* 0x000ea200080011ff */
[----:B------:R-:W-:Y:S05]  /*d620*/  VIADD R0, R0, 0x14800 ;  /* 0x0001480000007836 */ /* 0x000fea0000000000 */
[----:B------:R-:W-:Y:S04]  /*d630*/  SHF.R.U32.HI R0, RZ, 0x4, R0 ;  /* 0x00000004ff007819 */ /* 0x000fe80000011600 */
[----:B------:R-:W-:Y:S04]  /*d640*/  LOP3.LUT R0, R0, 0x3fc0, RZ, 0xc0, !PT ;  /* 0x00003fc000007812 */ /* 0x000fe800078ec0ff */
[----:B------:R-:W-:Y:S01]  /*d650*/  LOP3.LUT R0, R0, 0x10000, RZ, 0xfc, !PT ;  /* 0x0001000000007812 */ /* 0x000fe200078efcff */
[----:B-12---:R-:W-:Y:S06]  /*d660*/  @!P0 BRA `(.L_x_122) ;  /* 0x0000010400008947 */ /* 0x006fec0003800000 */
.L_x_314:
[----:B-1----:R-:W-:Y:S01]  /*d670*/  MOV.SPILL R3, UR18 ;  /* 0x0000001200037c02 */ /* 0x002fe20009000f00 */
[----:B------:R-:W-:Y:S01]  /*d680*/  UMOV UR7, 0x40004040 ;  /* 0x4000404000077882 */ /* 0x000fe20000000000 */
[----:B------:R-:W-:Y:S01]  /*d690*/  R2UR UR18, R38 ;  /* 0x00000000261272ca */ /* 0x000fe200000e0000 */
[----:B------:R-:W-:Y:S01]  /*d6a0*/  UMOV UR9, 0x40004040 ;  /* 0x4000404000097882 */ /* 0x000fe20000000000 */
[----:B------:R-:W-:Y:S01]  /*d6b0*/  R2UR UR6, R0 ;  /* 0x00000000000672ca */ /* 0x000fe200000e0000 */
[----:B------:R-:W-:Y:S01]  /*d6c0*/  UMOV UR5, 0x40004040 ;  /* 0x4000404000057882 */ /* 0x000fe20000000000 */
[----:B------:R-:W-:Y:S01]  /*d6d0*/  R2UR UR10, R14 ;  /* 0x000000000e0a72ca */ /* 0x000fe200000e0000 */
[----:B------:R-:W-:Y:S01]  /*d6e0*/  VIADD R2, R0, 0x2 ;  /* 0x0000000200027836 */ /* 0x000fe20000000000 */
[----:B------:R-:W-:Y:S01]  /*d6f0*/  MOV.SPILL R5, UR20 ;  /* 0x0000001400057c02 */ /* 0x000fe20009000f00 */
[----:B------:R-:W-:Y:S01]  /*d700*/  IMAD.MOV.U32 R14, RZ, RZ, RZ ;  /* 0x000000ffff0e7224 */ /* 0x000fe200078e00ff */
[----:B------:R-:W-:Y:S01]  /*d710*/  MOV.SPILL R11, UR15 ;  /* 0x0000000f000b7c02 */ /* 0x000fe20009000f00 */
[----:B------:R-:W-:Y:S01]  /*d720*/  UMOV UR15, 0x8200490 ;  /* 0x08200490000f7882 */ /* 0x000fe20000000000 */
[----:B------:R-:W-:Y:S01]  /*d730*/  R2UR UR8, R2 ;  /* 0x00000000020872ca */ /* 0x000fe200000e0000 */
[----:B------:R-:W-:Y:S01]  /*d740*/  VIADD R2, R0, 0x4 ;  /* 0x0000000400027836 */ /* 0x000fe20000000000 */
[----:B------:R-:W-:Y:S02]  /*d750*/  R2UR UR12, R14 ;  /* 0x000000000e0c72ca */ /* 0x000fe400000e0000 */
[----:B------:R-:W-:Y:S02]  /*d760*/  ELECT P0, URZ, PT ;  /* 0x0000000000ff782f */ /* 0x000fe40003800000 */
[----:B------:R-:W-:Y:S02]  /*d770*/  R2UR UR20, R34 ;  /* 0x00000000221472ca */ /* 0x000fe400000e0000 */
[----:B------:R-:W-:Y:S01]  /*d780*/  R2UR UR4, R2 ;  /* 0x00000000020472ca */ /* 0x000fe200000e0000 */
[----:B------:R-:W-:Y:S01]  /*d790*/  VIADD R2, R0, 0x6 ;  /* 0x0000000600027836 */ /* 0x000fe20000000000 */
[----:B------:R-:W-:Y:S02]  /*d7a0*/  R2UR UR11, R14 ;  /* 0x000000000e0b72ca */ /* 0x000fe400000e0000 */
[----:B------:R-:W-:Y:S02]  /*d7b0*/  MOV.SPILL R4, UR19 ;  /* 0x0000001300047c02 */ /* 0x000fe40009000f00 */
[----:B------:R-:W-:Y:S02]  /*d7c0*/  R2UR UR19, R39 ;  /* 0x00000000271372ca */ /* 0x000fe400000e0000 */
[----:B------:R-:W-:Y:S02]  /*d7d0*/  MOV.SPILL R8, UR17 ;  /* 0x0000001100087c02 */ /* 0x000fe40009000f00 */
[----:B------:R-:W-:Y:S02]  /*d7e0*/  MOV.SPILL R7, UR16 ;  /* 0x0000001000077c02 */ /* 0x000fe40009000f00 */
[----:B------:R-:W-:Y:S02]  /*d7f0*/  MOV.SPILL R6, UR21 ;  /* 0x0000001500067c02 */ /* 0x000fe40009000f00 */
[----:B------:R-:W-:Y:S02]  /*d800*/  R2UR UR16, R36 ;  /* 0x00000000241072ca */ /* 0x000fe400000e0000 */
[----:B------:R-:W-:Y:S02]  /*d810*/  R2UR UR17, R37 ;  /* 0x00000000251172ca */ /* 0x000fe400000e0000 */
[----:B------:R-:W-:Y:S01]  /*d820*/  MOV.SPILL R10, UR14 ;  /* 0x0000000e000a7c02 */ /* 0x000fe20009000f00 */
[----:B------:R-:W-:Y:S01]  /*d830*/  UMOV UR14, 0x0 ;  /* 0x00000000000e7882 */ /* 0x000fe20000000000 */
[----:B------:R-:W-:Y:S01]  /*d840*/  R2UR UR21, R35 ;  /* 0x00000000231572ca */ /* 0x000fe200000e0000 */
[----:B------:R1:W-:Y:S08]  /*d850*/  UTCHMMA.2CTA gdesc[UR18], gdesc[UR6], tmem[UR10], tmem[UR14], idesc[UR15], UPT ;  /* 0x00ff0e06120075ea */ /* 0x0003f0000ba0000a */
[----:B------:R2:W-:Y:S04]  /*d860*/  UTCHMMA.2CTA gdesc[UR16], gdesc[UR8], tmem[UR12], tmem[UR14], idesc[UR15], UPT ;  /* 0x00ff0e08100075ea */ /* 0x0005e8000ba0000c */
[----:B------:R3:W-:Y:S01]  /*d870*/  UTCHMMA.2CTA gdesc[UR20], gdesc[UR4], tmem[UR11], tmem[UR14], idesc[UR15], UPT ;  /* 0x00ff0e04140075ea */ /* 0x0007e2000ba0000b */
[----:B-1----:R-:W-:Y:S02]  /*d880*/  R2UR UR18, R32 ;  /* 0x00000000201272ca */ /* 0x002fe400000e0000 */
[----:B------:R-:W-:Y:S01]  /*d890*/  R2UR UR6, R2 ;  /* 0x00000000020672ca */ /* 0x000fe200000e0000 */
[----:B------:R-:W-:Y:S01]  /*d8a0*/  VIADD R2, R0, 0x200 ;  /* 0x0000020000027836 */ /* 0x000fe20000000000 */
[----:B------:R-:W-:Y:S02]  /*d8b0*/  R2UR UR10, R14 ;  /* 0x000000000e0a72ca */ /* 0x000fe400000e0000 */
[----:B------:R-:W-:Y:S02]  /*d8c0*/  R2UR UR19, R33 ;  /* 0x00000000211372ca */ /* 0x000fe400000e0000 */
[----:B--2---:R-:W-:Y:S01]  /*d8d0*/  R2UR UR8, R2 ;  /* 0x00000000020872ca */ /* 0x004fe200000e0000 */
[----:B------:R-:W-:Y:S01]  /*d8e0*/  VIADD R2, R0, 0x202 ;  /* 0x0000020200027836 */ /* 0x000fe20000000000 */
[----:B------:R-:W-:Y:S02]  /*d8f0*/  R2UR UR16, R30 ;  /* 0x000000001e1072ca */ /* 0x000fe400000e0000 */
[----:B---3--:R-:W-:Y:S01]  /*d900*/  R2UR UR15, R29 ;  /* 0x000000001d0f72ca */ /* 0x008fe200000e0000 */
[----:B------:R-:W-:Y:S01]  /*d910*/  UMOV UR20, 0x0 ;  /* 0x0000000000147882 */ /* 0x000fe20000000000 */
[----:B------:R-:W-:Y:S01]  /*d920*/  R2UR UR4, R2 ;  /* 0x00000000020472ca */ /* 0x000fe200000e0000 */
[----:B------:R-:W-:Y:S01]  /*d930*/  UMOV UR21, 0x8200490 ;  /* 0x0820049000157882 */ /* 0x000fe20000000000 */
[----:B------:R-:W-:Y:S01]  /*d940*/  R2UR UR17, R31 ;  /* 0x000000001f1172ca */ /* 0x000fe200000e0000 */
[----:B------:R-:W-:Y:S01]  /*d950*/  UMOV UR11, 0x8200490 ;  /* 0x08200490000b7882 */ /* 0x000fe20000000000 */
[----:B------:R-:W-:Y:S01]  /*d960*/  R2UR UR14, R28 ;  /* 0x000000001c0e72ca */ /* 0x000fe200000e0000 */
[----:B------:R1:W-:Y:S01]  /*d970*/  UTCHMMA.2CTA gdesc[UR18], gdesc[UR6], tmem[UR10], tmem[UR20], idesc[UR21], UPT ;  /* 0x00ff1406120075ea */ /* 0x0003e2000ba0000a */
[----:B------:R-:W-:Y:S01]  /*d980*/  VIADD R2, R0, 0x204 ;  /* 0x0000020400027836 */ /* 0x000fe20000000000 */
[----:B-1----:R-:W-:Y:S01]  /*d990*/  R2UR.FILL UR18, R3 ;  /* 0x00000000031272ca */ /* 0x002fe200004e0000 */
[----:B------:R-:W-:Y:S03]  /*d9a0*/  IMAD.MOV.U32 R3, RZ, RZ, RZ ;  /* 0x000000ffff037224 */ /* 0x000fe600078e00ff */
[----:B------:R-:W-:Y:S01]  /*d9b0*/  R2UR UR6, R2 ;  /* 0x00000000020672ca */ /* 0x000fe200000e0000 */
[----:B------:R-:W-:Y:S01]  /*d9c0*/  UMOV UR10, 0x0 ;  /* 0x00000000000a7882 */ /* 0x000fe20000000000 */
[----:B------:R-:W-:Y:S01]  /*d9d0*/  R2UR.FILL UR20, R5 ;  /* 0x00000000051472ca */ /* 0x000fe200004e0000 */
[----:B------:R-:W-:Y:S01]  /*d9e0*/  VIADD R2, R0, 0x206 ;  /* 0x0000020600027836 */ /* 0x000fe20000000000 */
[C---:B------:R-:W-:Y:S02]  /*d9f0*/  R2UR UR12, R3.reuse ;  /* 0x00000000030c72ca */ /* 0x040fe400000e0000 */
[----:B------:R-:W-:Y:S01]  /*da00*/  R2UR.FILL UR21, R6 ;  /* 0x00000000061572ca */ /* 0x000fe200004e0000 */
[----:B------:R-:W-:Y:S01]  /*da10*/  IMAD.MOV.U32 R6, RZ, RZ, RZ ;  /* 0x000000ffff067224 */ /* 0x000fe200078e00ff */
[----:B------:R-:W-:Y:S09]  /*da20*/  R2UR.FILL UR19, R4 ;  /* 0x00000000041372ca */ /* 0x000ff200004e0000 */
[----:B------:R1:W-:Y:S02]  /*da30*/  UTCHMMA.2CTA gdesc[UR16], gdesc[UR8], tmem[UR12], tmem[UR10], idesc[UR11], UPT ;  /* 0x00ff0a08100075ea */ /* 0x0003e4000ba0000c */
[C---:B-1----:R-:W-:Y:S01]  /*da40*/  R2UR UR11, R3.reuse ;  /* 0x00000000030b72ca */ /* 0x042fe200000e0000 */
[----:B------:R-:W-:Y:S01]  /*da50*/  UMOV UR16, 0x0 ;  /* 0x0000000000107882 */ /* 0x000fe20000000000 */
[----:B------:R-:W-:Y:S01]  /*da60*/  R2UR UR10, R3 ;  /* 0x00000000030a72ca */ /* 0x000fe200000e0000 */
[----:B------:R-:W-:Y:S01]  /*da70*/  UMOV UR17, 0x8200490 ;  /* 0x0820049000117882 */ /* 0x000fe20000000000 */
[----:B------:R-:W-:Y:S01]  /*da80*/  R2UR UR8, R2 ;  /* 0x00000000020872ca */ /* 0x000fe200000e0000 */
[----:B------:R-:W-:Y:S08]  /*da90*/  VIADD R2, R0, 0x400 ;  /* 0x0000040000027836 */ /* 0x000ff00000000000 */
[----:B------:R1:W-:Y:S02]  /*daa0*/  UTCHMMA.2CTA gdesc[UR14], gdesc[UR4], tmem[UR11], tmem[UR16], idesc[UR17], UPT ;  /* 0x00ff10040e0075ea */ /* 0x0003e4000ba0000b */
[----:B-1----:R-:W-:Y:S01]  /*dab0*/  R2UR UR4, R2 ;  /* 0x00000000020472ca */ /* 0x002fe200000e0000 */
[----:B------:R-:W-:Y:S01]  /*dac0*/  UMOV UR15, 0x8200490 ;  /* 0x08200490000f7882 */ /* 0x000fe20000000000 */
[----:B------:R-:W-:Y:S01]  /*dad0*/  R2UR.FILL UR17, R8 ;  /* 0x00000000081172ca */ /* 0x000fe200004e0000 */
[----:B------:R-:W-:Y:S01]  /*dae0*/  UMOV UR14, 0x0 ;  /* 0x00000000000e7882 */ /* 0x000fe20000000000 */
[----:B------:R-:W-:Y:S01]  /*daf0*/  R2UR.FILL UR16, R7 ;  /* 0x00000000071072ca */ /* 0x000fe200004e0000 */
[----:B------:R1:W-:Y:S01]  /*db00*/  UTCHMMA.2CTA gdesc[UR64], gdesc[UR6], tmem[UR10], tmem[UR14], idesc[UR15], UPT ;  /* 0x00ff0e06400075ea */ /* 0x0003e2000ba0000a */
[----:B------:R-:W-:Y:S01]  /*db10*/  VIADD R2, R0, 0x402 ;  /* 0x0000040200027836 */ /* 0x000fe20000000000 */
[----:B------:R2:W-:Y:S06]  /*db20*/  UTCHMMA.2CTA gdesc[UR62], gdesc[UR8], tmem[UR12], tmem[UR14], idesc[UR15], UPT ;  /* 0x00ff0e083e0075ea */ /* 0x0005ec000ba0000c */
[----:B------:R3:W-:Y:S01]  /*db30*/  UTCHMMA.2CTA gdesc[UR60], gdesc[UR4], tmem[UR11], tmem[UR14], idesc[UR15], UPT ;  /* 0x00ff0e043c0075ea */ /* 0x0007e2000ba0000b */
        /* <DEDUP_REMOVED lines=16> */
[----:B------:R-:W-:Y:S01]  /*dc40*/  UMOV UR11, 0x8200490 ;  /* 0x08200490000b7882 */ /* 0x000fe20000000000 */
[----:B------:R-:W-:Y:S01]  /*dc50*/  IMAD.MOV.U32 R2, RZ, RZ, RZ ;  /* 0x000000ffff027224 */ /* 0x000fe200078e00ff */
[----:B-1----:R-:W-:Y:S01]  /*dc60*/  R2UR UR6, R0 ;  /* 0x00000000000672ca */ /* 0x002fe200000e0000 */
[----:B------:R-:W-:Y:S01]  /*dc70*/  UMOV UR10, 0x0 ;  /* 0x00000000000a7882 */ /* 0x000fe20000000000 */
[----:B------:R-:W-:Y:S01]  /*dc80*/  @P0 LOP3.LUT R0, R24, 0xffff, RZ, 0xc0, !PT ;  /* 0x0000ffff18000812 */ /* 0x000fe200078ec0ff */
[----:B------:R1:W-:Y:S01]  /*dc90*/  UTCHMMA.2CTA gdesc[UR50], gdesc[UR8], tmem[UR12], tmem[UR10], idesc[UR11], UPT ;  /* 0x00ff0a08320075ea */ /* 0x0003e2000ba0000c */
[----:B------:R-:W-:Y:S02]  /*dca0*/  R2UR.FILL UR15, R11 ;  /* 0x000000000b0f72ca */ /* 0x000fe400004e0000 */
[----:B------:R-:W-:Y:S02]  /*dcb0*/  R2UR.FILL UR14, R10 ;  /* 0x000000000a0e72ca */ /* 0x000fe400004e0000 */
[----:B-1----:R-:W-:Y:S01]  /*dcc0*/  R2UR UR11, R3 ;  /* 0x00000000030b72ca */ /* 0x002fe200000e0000 */
[----:B------:R-:W-:Y:S01]  /*dcd0*/  UMOV UR8, 0x0 ;  /* 0x0000000000087882 */ /* 0x000fe20000000000 */
[----:B------:R-:W-:Y:S01]  /*dce0*/  R2UR UR10, R2 ;  /* 0x00000000020a72ca */ /* 0x000fe200000e0000 */
[----:B------:R-:W-:Y:S01]  /*dcf0*/  UMOV UR9, 0x8200490 ;  /* 0x0820049000097882 */ /* 0x000fe20000000000 */
[----:B------:R-:W-:Y:S09]  /*dd00*/  @P0 VIADD R2, R9, 0x50 ;  /* 0x0000005009020836 */ /* 0x000ff20000000000 */
[----:B------:R1:W-:Y:S02]  /*dd10*/  UTCHMMA.2CTA gdesc[UR48], gdesc[UR4], tmem[UR11], tmem[UR8], idesc[UR9], UPT ;  /* 0x00ff0804300075ea */ /* 0x0003e4000ba0000b */
[----:B------:R2:W-:Y:S01]  /*dd20*/  UTCHMMA.2CTA gdesc[UR46], gdesc[UR6], tmem[UR10], tmem[UR8], idesc[UR9], UPT ;  /* 0x00ff08062e0075ea */ /* 0x0005e2000ba0000a */
[----:B-1----:R-:W-:Y:S01]  /*dd30*/  @P0 R2UR UR4, R0 ;  /* 0x00000000000402ca */ /* 0x002fe200000e0000 */
[----:B------:R-:W-:Y:S01]  /*dd40*/  VIADD R0, R16, 0x1 ;  /* 0x0000000110007836 */ /* 0x000fe20000000000 */
[----:B--2---:R-:W-:Y:S04]  /*dd50*/  @P0 R2UR UR8, R2 ;  /* 0x00000000020802ca */ /* 0x004fe800000e0000 */
[C---:B------:R-:W-:Y:S04]  /*dd60*/  ISETP.NE.AND P0, PT, R0.reuse, 0x2, PT ;  /* 0x000000020000780c */ /* 0x040fe80003f05270 */
[----:B------:R-:W-:Y:S02]  /*dd70*/  SEL R2, RZ, 0x1, P0 ;  /* 0x00000001ff027807 */ /* 0x000fe40000000000 */
[----:B------:R-:W-:Y:S02]  /*dd80*/  SEL R9, R0, RZ, P0 ;  /* 0x000000ff00097207 */ /* 0x000fe40000000000 */
[----:B------:R-:W-:Y:S01]  /*dd90*/  LOP3.LUT R11, R19, R2, RZ, 0x3c, !PT ;  /* 0x00000002130b7212 */ /* 0x000fe200078e3cff */
[----:B------:R1:W-:Y:S01]  /*dda0*/  UTCBAR.2CTA.MULTICAST [UR8], URZ, UR4 ;  /* 0x000000ff080073e9 */ /* 0x0003e20008200804 */
        /* <DEDUP_REMOVED lines=9> */
.L_x_316:
[----:B------:R-:W-:Y:S01]  /*de40*/  R2UR UR6, R0 ;  /* 0x00000000000672ca */ /* 0x000fe200000e0000 */
[----:B------:R-:W-:Y:S01]  /*de50*/  UMOV UR5, 0x40004040 ;  /* 0x4000404000057882 */ /* 0x000fe20000000000 */
[----:B------:R-:W-:Y:S01]  /*de60*/  R2UR UR10, R6 ;  /* 0x00000000060a72ca */ /* 0x000fe200000e0000 */
[----:B------:R-:W-:Y:S01]  /*de70*/  UMOV UR7, 0x40004040 ;  /* 0x4000404000077882 */ /* 0x000fe20000000000 */
[----:B------:R-:W-:Y:S01]  /*de80*/  MOV.SPILL R4, UR47 ;  /* 0x0000002f00047c02 */ /* 0x000fe20009000f00 */
[----:B------:R-:W-:Y:S01]  /*de90*/  UMOV UR47, 0x8200490 ;  /* 0x08200490002f7882 */ /* 0x000fe20000000000 */
[----:B-1----:R-:W-:Y:S01]  /*dea0*/  MOV.SPILL R3, UR46 ;  /* 0x0000002e00037c02 */ /* 0x002fe20009000f00 */
[----:B------:R-:W-:Y:S01]  /*deb0*/  UMOV UR46, 0x0 ;  /* 0x00000000002e7882 */ /* 0x000fe20000000000 */
[----:B------:R-:W-:Y:S01]  /*dec0*/  VIADD R2, R0, 0x2 ;  /* 0x0000000200027836 */ /* 0x000fe20000000000 */
[----:B------:R-:W-:Y:S01]  /*ded0*/  UMOV UR9, 0x40004040 ;  /* 0x4000404000097882 */ /* 0x000fe20000000000 */
[----:B------:R-:W-:Y:S01]  /*dee0*/  IMAD.MOV.U32 R6, RZ, RZ, RZ ;  /* 0x000000ffff067224 */ /* 0x000fe200078e00ff */
[----:B------:R-:W-:Y:S02]  /*def0*/  ELECT P0, URZ, PT ;  /* 0x0000000000ff782f */ /* 0x000fe40003800000 */
[----:B------:R-:W-:Y:S01]  /*df00*/  R2UR UR8, R2 ;  /* 0x00000000020872ca */ /* 0x000fe200000e0000 */
[----:B------:R-:W-:Y:S01]  /*df10*/  VIADD R2, R0, 0x4 ;  /* 0x0000000400027836 */ /* 0x000fe20000000000 */
[C---:B------:R-:W-:Y:S01]  /*df20*/  R2UR UR12, R6.reuse ;  /* 0x00000000060c72ca */ /* 0x040fe200000e0000 */
[----:B------:R1:W-:Y:S01]  /*df30*/  UTCHMMA.2CTA gdesc[UR44], gdesc[UR6], tmem[UR10], tmem[UR46], idesc[UR47], UPT ;  /* 0x00ff2e062c0075ea */ /* 0x0003e2000ba0000a */
[----:B------:R-:W-:Y:S02]  /*df40*/  R2UR UR11, R6 ;  /* 0x00000000060b72ca */ /* 0x000fe400000e0000 */
[----:B------:R-:W-:Y:S01]  /*df50*/  R2UR UR4, R2 ;  /* 0x00000000020472ca */ /* 0x000fe200000e0000 */
[----:B------:R-:W-:Y:S08]  /*df60*/  VIADD R2, R0, 0x6 ;  /* 0x0000000600027836 */ /* 0x000ff00000000000 */
[----:B------:R2:W-:Y:S04]  /*df70*/  UTCHMMA.2CTA gdesc[UR42], gdesc[UR8], tmem[UR12], tmem[UR46], idesc[UR47], UPT ;  /* 0x00ff2e082a0075ea */ /* 0x0005e8000ba0000c */
[----:B------:R3:W-:Y:S01]  /*df80*/  UTCHMMA.2CTA gdesc[UR40], gdesc[UR4], tmem[UR11], tmem[UR46], idesc[UR47], UPT ;  /* 0x00ff2e04280075ea */ /* 0x0007e2000ba0000b */
[----:B-1----:R-:W-:Y:S01]  /*df90*/  R2UR UR6, R2 ;  /* 0x00000000020672ca */ /* 0x002fe200000e0000 */
[----:B------:R-:W-:Y:S01]  /*dfa0*/  VIADD R2, R0, 0x200 ;  /* 0x0000020000027836 */ /* 0x000fe20000000000 */
[----:B------:R-:W-:Y:S04]  /*dfb0*/  R2UR UR10, R6 ;  /* 0x00000000060a72ca */ /* 0x000fe800000e0000 */
[----:B--2---:R-:W-:Y:S01]  /*dfc0*/  R2UR UR8, R2 ;  /* 0x00000000020872ca */ /* 0x004fe200000e0000 */
[----:B------:R-:W-:Y:S08]  /*dfd0*/  VIADD R2, R0, 0x202 ;  /* 0x0000020200027836 */ /* 0x000ff00000000000 */
[----:B------:R1:W-:Y:S01]  /*dfe0*/  UTCHMMA.2CTA gdesc[UR38], gdesc[UR6], tmem[UR10], tmem[UR46], idesc[UR47], UPT ;  /* 0x00ff2e06260075ea */ /* 0x0003e2000ba0000a */
[----:B---3--:R-:W-:Y:S01]  /*dff0*/  R2UR UR4, R2 ;  /* 0x00000000020472ca */ /* 0x008fe200000e0000 */
[----:B------:R-:W-:Y:S02]  /*e000*/  VIADD R2, R0, 0x204 ;  /* 0x0000020400027836 */ /* 0x000fe40000000000 */
[----:B------:R2:W-:Y:S10]  /*e010*/  UTCHMMA.2CTA gdesc[UR36], gdesc[UR8], tmem[UR12], tmem[UR46], idesc[UR47], UPT ;  /* 0x00ff2e08240075ea */ /* 0x0005f4000ba0000c */
        /* <DEDUP_REMOVED lines=22> */
[C---:B------:R-:W-:Y:S06]  /*e180*/  VIADD R2, R0.reuse, 0x604 ;  /* 0x0000060400027836 */ /* 0x040fec0000000000 */
[----:B------:R1:W-:Y:S01]  /*e190*/  UTCHMMA.2CTA gdesc[UR20], gdesc[UR6], tmem[UR10], tmem[UR46], idesc[UR47], UPT ;  /* 0x00ff2e06140075ea */ /* 0x0003e2000ba0000a */
[----:B------:R-:W-:Y:S01]  /*e1a0*/  VIADD R0, R0, 0x606 ;  /* 0x0000060600007836 */ /* 0x000fe20000000000 */
[----:B---3--:R-:W-:Y:S01]  /*e1b0*/  R2UR UR4, R2 ;  /* 0x00000000020472ca */ /* 0x008fe200000e0000 */
[----:B------:R-:W-:Y:S01]  /*e1c0*/  UMOV UR11, 0x8200490 ;  /* 0x08200490000b7882 */ /* 0x000fe20000000000 */
[----:B------:R-:W-:Y:S02]  /*e1d0*/  IMAD.MOV.U32 R2, RZ, RZ, RZ ;  /* 0x000000ffff027224 */ /* 0x000fe400078e00ff */
[----:B-1----:R-:W-:Y:S01]  /*e1e0*/  R2UR UR6, R0 ;  /* 0x00000000000672ca */ /* 0x002fe200000e0000 */
[----:B------:R-:W-:Y:S01]  /*e1f0*/  UMOV UR10, 0x0 ;  /* 0x00000000000a7882 */ /* 0x000fe20000000000 */
[----:B------:R-:W-:Y:S02]  /*e200*/  @P0 LOP3.LUT R0, R24, 0xffff, RZ, 0xc0, !PT ;  /* 0x0000ffff18000812 */ /* 0x000fe400078ec0ff */
[----:B------:R-:W-:Y:S01]  /*e210*/  R2UR.FILL UR46, R3 ;  /* 0x00000000032e72ca */ /* 0x000fe200004e0000 */
[----:B------:R-:W-:Y:S01]  /*e220*/  IMAD.MOV.U32 R3, RZ, RZ, RZ ;  /* 0x000000ffff037224 */ /* 0x000fe200078e00ff */
[----:B------:R-:W-:Y:S04]  /*e230*/  R2UR.FILL UR47, R4 ;  /* 0x00000000042f72ca */ /* 0x000fe800004e0000 */
[C---:B------:R-:W-:Y:S11]  /*e240*/  R2UR UR12, R3.reuse ;  /* 0x00000000030c72ca */ /* 0x040ff600000e0000 */
[----:B------:R-:W-:Y:S02]  /*e250*/  @!UPT UIADD3 URZ, UPT, UPT, URZ, URZ, URZ ;  /* 0x000000fffffff290 */ /* 0x000fe4000fffe0ff */
[----:B------:R1:W-:Y:S02]  /*e260*/  UTCHMMA.2CTA gdesc[UR18], gdesc[UR8], tmem[UR12], tmem[UR10], idesc[UR11], UPT ;  /* 0x00ff0a08120075ea */ /* 0x0003e4000ba0000c */
[----:B-1----:R-:W-:Y:S01]  /*e270*/  R2UR UR11, R3 ;  /* 0x00000000030b72ca */ /* 0x002fe200000e0000 */
[----:B------:R-:W-:Y:S01]  /*e280*/  UMOV UR8, 0x0 ;  /* 0x0000000000087882 */ /* 0x000fe20000000000 */
[----:B------:R-:W-:Y:S01]  /*e290*/  R2UR UR10, R2 ;  /* 0x00000000020a72ca */ /* 0x000fe200000e0000 */
[----:B------:R-:W-:Y:S01]  /*e2a0*/  UMOV UR9, 0x8200490 ;  /* 0x0820049000097882 */ /* 0x000fe20000000000 */
[----:B------:R-:W-:Y:S09]  /*e2b0*/  @P0 VIADD R2, R5, 0x70 ;  /* 0x0000007005020836 */ /* 0x000ff20000000000 */
[----:B------:R1:W-:Y:S02]  /*e2c0*/  UTCHMMA.2CTA gdesc[UR16], gdesc[UR4], tmem[UR11], tmem[UR8], idesc[UR9], UPT ;  /* 0x00ff0804100075ea */ /* 0x0003e4000ba0000b */
[----:B------:R2:W-:Y:S01]  /*e2d0*/  UTCHMMA.2CTA gdesc[UR14], gdesc[UR6], tmem[UR10], tmem[UR8], idesc[UR9], UPT ;  /* 0x00ff08060e0075ea */ /* 0x0005e2000ba0000a */
[----:B-1----:R-:W-:Y:S02]  /*e2e0*/  @P0 R2UR UR4, R0 ;  /* 0x00000000000402ca */ /* 0x002fe400000e0000 */
[----:B--2---:R-:W-:Y:S02]  /*e2f0*/  @P0 R2UR UR8, R2 ;  /* 0x00000000020802ca */ /* 0x004fe400000e0000 */
[----:B------:R-:W-:Y:S01]  /*e300*/  ELECT P0, URZ, PT ;  /* 0x0000000000ff782f */ /* 0x000fe20003800000 */
[----:B------:R-:W-:Y:S10]  /*e310*/  UMOV UR9, 0x3 ;  /* 0x0000000300097882 */ /* 0x000ff40000000000 */
[----:B------:R1:W-:Y:S02]  /*e320*/  UTCBAR.2CTA.MULTICAST [UR8], URZ, UR4 ;  /* 0x000000ff080073e9 */ /* 0x0003e40008200804 */
[----:B------:R-:W-:Y:S05]  /*e330*/  @P0 VIADD R0, R18, 0x80 ;  /* 0x0000008012000836 */ /* 0x000fea0000000000 */
[----:B------:R-:W-:Y:S11]  /*e340*/  @P0 R2UR UR5, R0 ;  /* 0x00000000000502ca */ /* 0x000ff600000e0000 */
[----:B------:R-:W-:Y:S02]  /*e350*/  @!UPT UIADD3 URZ, UPT, UPT, URZ, URZ, URZ ;  /* 0x000000fffffff290 */ /* 0x000fe4000fffe0ff */
[----:B------:R1:W-:Y:S01]  /*e360*/  UTCBAR.2CTA.MULTICAST [UR5], URZ, UR9 ;  /* 0x000000ff050073e9 */ /* 0x0003e20008200809 */
[----:B------:R-:W2:Y:S02]  /*e370*/  SYNCS.PHASECHK.TRANS64.TRYWAIT P0, [UR13+0xa0], R58 ;  /* 0x0000a03aff0075a7 */ /* 0x000ea4000800110d */
[----:B-12---:R-:W-:Y:S05]  /*e380*/  @!P0 BRA `(.L_x_124) ;  /* 0x000000f400e88947 */ /* 0x006fea0003800000 */
.L_x_318:
[----:B------:R-:W2:Y:S01]  /*e390*/  SYNCS.PHASECHK.TRANS64.TRYWAIT P2, [UR13+0xb8], R56 ;  /* 0x0000b838ff0075a7 */ /* 0x000ea2000804110d */
[----:B-1----:R-:W-:Y:S05]  /*e3a0*/  VIADD R0, R12, 0x1 ;  /* 0x000000010c007836 */ /* 0x002fea0000000000 */
[C---:B------:R-:W-:Y:S04]  /*e3b0*/  ISETP.NE.AND P0, PT, R0.reuse, 0x2, PT ;  /* 0x000000020000780c */ /* 0x040fe80003f05270 */
[----:B------:R-:W-:Y:S02]  /*e3c0*/  SEL R2, RZ, 0x1, P0 ;  /* 0x00000001ff027807 */ /* 0x000fe40000000000 */
[----:B------:R-:W-:Y:S02]  /*e3d0*/  SEL R10, R0, RZ, P0 ;  /* 0x000000ff000a7207 */ /* 0x000fe40000000000 */
[----:B------:R-:W-:Y:S02]  /*e3e0*/  LOP3.LUT R13, R13, R2, RZ, 0x3c, !PT ;  /* 0x000000020d0d7212 */ /* 0x000fe400078e3cff */
[----:B------:R-:W-:Y:S03]  /*e3f0*/  LEA R8, R10, UR13, 0x3 ;  /* 0x0000000d0a087c11 */ /* 0x000fe6000f8e18ff */
[----:B------:R-:W-:Y:S01]  /*e400*/  IMAD.U32 R4, R13, -0x80000000, RZ ;  /* 0x800000000d047824 */ /* 0x000fe200078e00ff */
[----:B--2---:R-:W-:Y:S06]  /*e410*/  @!P2 BRA `(.L_x_125) ;  /* 0x000000f400e4a947 */ /* 0x004fec0003800000 */
.L_x_320:
        /* <DEDUP_REMOVED lines=8> */
.L_x_322:
[----:B------:R-:W-:Y:S01]  /*e4a0*/  MOV.SPILL R5, UR17 ;  /* 0x0000001100057c02 */ /* 0x000fe20009000f00 */
[----:B------:R-:W-:Y:S01]  /*e4b0*/  UMOV UR5, 0x40004040 ;  /* 0x4000404000057882 */ /* 0x000fe20000000000 */
[----:B------:R-:W-:Y:S01]  /*e4c0*/  MOV.SPILL R4, UR16 ;  /* 0x0000001000047c02 */ /* 0x000fe20009000f00 */
[----:B------:R-:W-:Y:S01]  /*e4d0*/  UMOV UR7, 0x40004040 ;  /* 0x4000404000077882 */ /* 0x000fe20000000000 */
[----:B------:R-:W-:Y:S01]  /*e4e0*/  R2UR UR16, R26 ;  /* 0x000000001a1072ca */ /* 0x000fe200000e0000 */
[----:B------:R-:W-:Y:S01]  /*e4f0*/  UMOV UR9, 0x40004040 ;  /* 0x4000404000097882 */ /* 0x000fe20000000000 */
[----:B------:R-:W-:Y:S02]  /*e500*/  R2UR UR17, R27 ;  /* 0x000000001b1172ca */ /* 0x000fe400000e0000 */
[----:B------:R-:W-:Y:S02]  /*e510*/  ELECT P0, URZ, PT ;  /* 0x0000000000ff782f */ /* 0x000fe40003800000 */
[----:B------:R-:W-:Y:S02]  /*e520*/  R2UR UR4, R0 ;  /* 0x00000000000472ca */ /* 0x000fe400000e0000 */
[----:B------:R-:W-:Y:S02]  /*e530*/  R2UR UR11, R12 ;  /* 0x000000000c0b72ca */ /* 0x000fe400000e0000 */
[----:B-1----:R-:W-:Y:S01]  /*e540*/  MOV.SPILL R3, UR19 ;  /* 0x0000001300037c02 */ /* 0x002fe20009000f00 */
[----:B------:R-:W-:Y:S01]  /*e550*/  UMOV UR19, 0x8410490 ;  /* 0x0841049000137882 */ /* 0x000fe20000000000 */
[----:B------:R-:W-:Y:S01]  /*e560*/  MOV.SPILL R2, UR18 ;  /* 0x0000001200027c02 */ /* 0x000fe20009000f00 */
[----:B------:R-:W-:Y:S01]  /*e570*/  UMOV UR18, 0x0 ;  /* 0x0000000000127882 */ /* 0x000fe20000000000 */
[----:B------:R-:W-:Y:S02]  /*e580*/  MOV.SPILL R7, UR15 ;  /* 0x0000000f00077c02 */ /* 0x000fe40009000f00 */
[----:B------:R-:W-:Y:S02]  /*e590*/  MOV.SPILL R6, UR14 ;  /* 0x0000000e00067c02 */ /* 0x000fe40009000f00 */
[----:B------:R-:W-:Y:S02]  /*e5a0*/  R2UR UR14, R22 ;  /* 0x00000000160e72ca */ /* 0x000fe400000e0000 */
[----:B------:R-:W-:Y:S01]  /*e5b0*/  R2UR UR15, R23 ;  /* 0x00000000170f72ca */ /* 0x000fe200000e0000 */
[----:B------:R1:W-:Y:S02]  /*e5c0*/  UTCHMMA.2CTA gdesc[UR16], gdesc[UR4], tmem[UR11], tmem[UR18], idesc[UR19], UPT ;  /* 0x00ff1204100075ea */ /* 0x0003e4000ba0000b */
        /* <DEDUP_REMOVED lines=45> */
[----:B------:R-:W-:Y:S01]  /*e8a0*/  UIADD3 UR4, UPT, UPT, UR13, 0xb0, URZ ;  /* 0x000000b00d047890 */ /* 0x000fe2000fffe0ff */
[----:B--2---:R-:W-:Y:S01]  /*e8b0*/  @P0 R2UR UR8, R2 ;  /* 0x00000000020802ca */ /* 0x004fe200000e0000 */
[----:B------:R-:W-:Y:S01]  /*e8c0*/  UMOV UR9, 0x3 ;  /* 0x0000000300097882 */ /* 0x000fe20000000000 */
[----:B------:R-:W-:Y:S05]  /*e8d0*/  VIADD R0, R9, 0x1 ;  /* 0x0000000109007836 */ /* 0x000fea0000000000 */
[C---:B------:R-:W-:Y:S04]  /*e8e0*/  ISETP.NE.AND P0, PT, R0.reuse, 0x2, PT ;  /* 0x000000020000780c */ /* 0x040fe80003f05270 */
[----:B------:R-:W-:Y:S02]  /*e8f0*/  SEL R2, RZ, 0x1, P0 ;  /* 0x00000001ff027807 */ /* 0x000fe40000000000 */
        /* <DEDUP_REMOVED lines=8> */
.L_x_324:
[----:B-1----:R-:W-:Y:S01]  /*e980*/  LEA R4, R9, UR13, 0xf ;  /* 0x0000000d09047c11 */ /* 0x002fe2000f8e78ff */
[----:B------:R-:W1:Y:S01]  /*e990*/  SYNCS.PHASECHK.TRANS64.TRYWAIT P4, [R11+URZ+0x60], R0 ;  /* 0x000060000b0075a7 */ /* 0x000e6200080811ff */
[----:B------:R-:W-:Y:S02]  /*e9a0*/  VIADD R3, R21, 0x1 ;  /* 0x0000000115037836 */ /* 0x000fe40000000000 */
[----:B------:R-:W-:Y:S02]  /*e9b0*/  VIADD R2, R10, 0x1 ;  /* 0x000000010a027836 */ /* 0x000fe40000000000 */
[----:B------:R-:W-:Y:S01]  /*e9c0*/  VIADD R25, R25, 0x1 ;  /* 0x0000000119197836 */ /* 0x000fe20000000000 */
[----:B------:R-:W-:Y:S01]  /*e9d0*/  ISETP.NE.AND P3, PT, R3, 0x2, PT ;  /* 0x000000020300780c */ /* 0x000fe20003f65270 */
[----:B------:R-:W-:Y:S01]  /*e9e0*/  VIADD R4, R4, 0x24800 ;  /* 0x0002480004047836 */ /* 0x000fe20000000000 */
[----:B------:R-:W-:Y:S02]  /*e9f0*/  ISETP.NE.AND P2, PT, R2, 0x2, PT ;  /* 0x000000020200780c */ /* 0x000fe40003f45270 */
[----:B------:R-:W-:Y:S02]  /*ea00*/  SEL R6, RZ, 0x1, P3 ;  /* 0x00000001ff067807 */ /* 0x000fe40001800000 */
[----:B------:R-:W-:Y:S02]  /*ea10*/  SEL R5, RZ, 0x1, P2 ;  /* 0x00000001ff057807 */ /* 0x000fe40001000000 */
[----:B------:R-:W-:Y:S02]  /*ea20*/  ISETP.NE.AND P0, PT, R25, R64, PT ;  /* 0x000000401900720c */ /* 0x000fe40003f05270 */
[----:B------:R-:W-:Y:S02]  /*ea30*/  LOP3.LUT R20, R20, R6, RZ, 0x3c, !PT ;  /* 0x0000000614147212 */ /* 0x000fe400078e3cff */
[----:B------:R-:W-:Y:S02]  /*ea40*/  LOP3.LUT R13, R13, R5, RZ, 0x3c, !PT ;  /* 0x000000050d0d7212 */ /* 0x000fe400078e3cff */
[----:B------:R-:W-:Y:S02]  /*ea50*/  SEL R14, R3, RZ, P3 ;  /* 0x000000ff030e7207 */ /* 0x000fe40001800000 */
[----:B------:R-:W-:Y:S01]  /*ea60*/  SEL R10, R2, RZ, P2 ;  /* 0x000000ff020a7207 */ /* 0x000fe20001000000 */
[----:B-1----:R-:W-:Y:S06]  /*ea70*/  @!P4 BRA `(.L_x_128) ;  /* 0x000000f000a8c947 */ /* 0x002fec0003800000 */
.L_x_326:
[----:B------:R-:W-:Y:S01]  /*ea80*/  SHF.R.U32.HI R0, RZ, 0x4, R4 ;  /* 0x00000004ff007819 */ /* 0x000fe20000011604 */
[----:B------:R-:W-:Y:S01]  /*ea90*/  UMOV UR5, 0x40004040 ;  /* 0x4000404000057882 */ /* 0x000fe20000000000 */
[----:B------:R-:W-:Y:S01]  /*eaa0*/  MOV.SPILL R6, UR17 ;  /* 0x0000001100067c02 */ /* 0x000fe20009000f00 */
[----:B------:R-:W-:Y:S01]  /*eab0*/  UMOV UR9, 0x40004040 ;  /* 0x4000404000097882 */ /* 0x000fe20000000000 */
[----:B------:R-:W-:Y:S01]  /*eac0*/  LOP3.LUT R0, R0, 0x3fc0, RZ, 0xc0, !PT ;  /* 0x00003fc000007812 */ /* 0x000fe200078ec0ff */
[----:B------:R-:W-:Y:S01]  /*ead0*/  IMAD.MOV.U32 R15, RZ, RZ, 0x100 ;  /* 0x00000100ff0f7424 */ /* 0x000fe200078e00ff */
[----:B------:R-:W-:Y:S01]  /*eae0*/  MOV.SPILL R5, UR16 ;  /* 0x0000001000057c02 */ /* 0x000fe20009000f00 */
[----:B------:R-:W-:Y:S01]  /*eaf0*/  UMOV UR7, 0x40004040 ;  /* 0x4000404000077882 */ /* 0x000fe20000000000 */
[----:B------:R-:W-:Y:S02]  /*eb00*/  LOP3.LUT R4, R0, 0x4000000, RZ, 0xfc, !PT ;  /* 0x0400000000047812 */ /* 0x000fe400078efcff */
[----:B------:R-:W-:Y:S02]  /*eb10*/  ELECT P2, URZ, PT ;  /* 0x0000000000ff782f */ /* 0x000fe40003840000 */
[----:B------:R-:W-:Y:S02]  /*eb20*/  R2UR UR16, R26 ;  /* 0x000000001a1072ca */ /* 0x000fe400000e0000 */
[----:B------:R-:W-:Y:S01]  /*eb30*/  R2UR UR17, R27 ;  /* 0x000000001b1172ca */ /* 0x000fe200000e0000 */
[C---:B------:R-:W-:Y:S01]  /*eb40*/  VIADD R0, R4.reuse, 0x80 ;  /* 0x0000008004007836 */ /* 0x040fe20000000000 */
        /* <DEDUP_REMOVED lines=10> */
[----:B------:R1:W-:Y:S01]  /*ebf0*/  UTCHMMA.2CTA gdesc[UR16], gdesc[UR4], tmem[UR11], tmem[UR18], idesc[UR19], UPT ;  /* 0x00ff1204100075ea */ /* 0x0003e2000ba0000b */
[----:B------:R-:W-:Y:S01]  /*ec00*/  R2UR UR8, R0 ;  /* 0x00000000000872ca */ /* 0x000fe200000e0000 */
[----:B------:R-:W-:Y:S01]  /*ec10*/  VIADD R0, R4, 0x100 ;  /* 0x0000010004007836 */ /* 0x000fe20000000000 */
[C---:B------:R-:W-:Y:S02]  /*ec20*/  R2UR UR10, R15.reuse ;  /* 0x000000000f0a72ca */ /* 0x040fe400000e0000 */
[----:B------:R-:W-:Y:S02]  /*ec30*/  R2UR UR12, R15 ;  /* 0x000000000f0c72ca */ /* 0x000fe400000e0000 */
[----:B------:R-:W-:Y:S01]  /*ec40*/  R2UR UR6, R0 ;  /* 0x00000000000672ca */ /* 0x000fe200000e0000 */
[----:B------:R-:W-:Y:S05]  /*ec50*/  VIADD R0, R4, 0x180 ;  /* 0x0000018004007836 */ /* 0x000fea0000000000 */
[----:B-1----:R-:W-:Y:S01]  /*ec60*/  R2UR UR4, R0 ;  /* 0x00000000000472ca */ /* 0x002fe200000e0000 */
[----:B------:R-:W-:Y:S01]  /*ec70*/  UMOV UR16, 0x0 ;  /* 0x0000000000107882 */ /* 0x000fe20000000000 */
[----:B------:R-:W-:Y:S01]  /*ec80*/  R2UR.FILL UR18, R2 ;  /* 0x00000000021272ca */ /* 0x000fe200004e0000 */
[----:B------:R-:W-:Y:S01]  /*ec90*/  UMOV UR17, 0x8410490 ;  /* 0x0841049000117882 */ /* 0x000fe20000000000 */
[----:B------:R-:W-:Y:S01]  /*eca0*/  R2UR.FILL UR19, R3 ;  /* 0x00000000031372ca */ /* 0x000fe200004e0000 */
[----:B------:R1:W-:Y:S01]  /*ecb0*/  UTCHMMA.2CTA gdesc[UR14], gdesc[UR8], tmem[UR10], tmem[UR16], idesc[UR17], UPT ;  /* 0x00ff10080e0075ea */ /* 0x0003e2000ba0000a */
[----:B------:R-:W-:Y:S02]  /*ecc0*/  VIADD R0, R4, 0x200 ;  /* 0x0000020004007836 */ /* 0x000fe40000000000 */
[----:B------:R-:W-:Y:S03]  /*ecd0*/  IMAD.MOV.U32 R2, RZ, RZ, 0x100 ;  /* 0x00000100ff027424 */ /* 0x000fe600078e00ff */
[----:B-1----:R-:W-:Y:S01]  /*ece0*/  R2UR UR8, R0 ;  /* 0x00000000000872ca */ /* 0x002fe200000e0000 */
[----:B------:R-:W-:Y:S01]  /*ecf0*/  UMOV UR14, 0x0 ;  /* 0x00000000000e7882 */ /* 0x000fe20000000000 */
[----:B------:R-:W-:Y:S01]  /*ed00*/  R2UR.FILL UR17, R6 ;  /* 0x00000000061172ca */ /* 0x000fe200004e0000 */
[----:B------:R-:W-:Y:S01]  /*ed10*/  UMOV UR15, 0x8410490 ;  /* 0x08410490000f7882 */ /* 0x000fe20000000000 */
[----:B------:R-:W-:Y:S01]  /*ed20*/  R2UR.FILL UR16, R5 ;  /* 0x00000000051072ca */ /* 0x000fe200004e0000 */
[----:B------:R1:W-:Y:S01]  /*ed30*/  UTCHMMA.2CTA gdesc[UR76], gdesc[UR6], tmem[UR12], tmem[UR14], idesc[UR15], UPT ;  /* 0x00ff0e064c0075ea */ /* 0x0003e2000ba0000c */
[----:B------:R2:W-:Y:S01]  /*ed40*/  UTCHMMA.2CTA gdesc[UR74], gdesc[UR4], tmem[UR11], tmem[UR14], idesc[UR15], UPT ;  /* 0x00ff0e044a0075ea */ /* 0x0005e2000ba0000b */
[----:B------:R-:W-:Y:S02]  /*ed50*/  VIADD R0, R4, 0x280 ;  /* 0x0000028004007836 */ /* 0x000fe40000000000 */
[----:B------:R-:W-:Y:S04]  /*ed60*/  IMAD.MOV.U32 R6, RZ, RZ, 0x1 ;  /* 0x00000001ff067424 */ /* 0x000fe800078e00ff */
[----:B------:R3:W-:Y:S01]  /*ed70*/  UTCHMMA.2CTA gdesc[UR72], gdesc[UR8], tmem[UR10], tmem[UR14], idesc[UR15], UPT ;  /* 0x00ff0e08480075ea */ /* 0x0007e2000ba0000a */
[----:B-1----:R-:W-:Y:S01]  /*ed80*/  R2UR UR6, R0 ;  /* 0x00000000000672ca */ /* 0x002fe200000e0000 */
[----:B--2---:R-:W-:Y:S01]  /*ed90*/  UMOV UR11, 0x8410490 ;  /* 0x08410490000b7882 */ /* 0x004fe20000000000 */
[----:B------:R-:W-:Y:S05]  /*eda0*/  VIADD R0, R4, 0x300 ;  /* 0x0000030004007836 */ /* 0x000fea0000000000 */
[----:B------:R-:W-:Y:S01]  /*edb0*/  R2UR UR4, R0 ;  /* 0x00000000000472ca */ /* 0x000fe200000e0000 */
[----:B---3--:R-:W-:Y:S01]  /*edc0*/  UMOV UR10, 0x0 ;  /* 0x00000000000a7882 */ /* 0x008fe20000000000 */
[----:B------:R-:W-:Y:S01]  /*edd0*/  R2UR.FILL UR15, R8 ;  /* 0x00000000080f72ca */ /* 0x000fe200004e0000 */
[----:B------:R-:W-:Y:S01]  /*ede0*/  VIADD R0, R4, 0x380 ;  /* 0x0000038004007836 */ /* 0x000fe20000000000 */
[----:B------:R-:W-:Y:S02]  /*edf0*/  R2UR.FILL UR14, R7 ;  /* 0x00000000070e72ca */ /* 0x000fe400004e0000 */
[----:B------:R1:W-:Y:S02]  /*ee00*/  UTCHMMA.2CTA gdesc[UR70], gdesc[UR6], tmem[UR12], tmem[UR10], idesc[UR11], UPT ;  /* 0x00ff0a06460075ea */ /* 0x0003e4000ba0000c */
[----:B------:R-:W-:Y:S02]  /*ee10*/  R2UR UR8, R0 ;  /* 0x00000000000872ca */ /* 0x000fe400000e0000 */
[----:B------:R-:W-:Y:S02]  /*ee20*/  @P2 LOP3.LUT R0, R24, 0xffff, RZ, 0xc0, !PT ;  /* 0x0000ffff18002812 */ /* 0x000fe400078ec0ff */
[C---:B-1----:R-:W-:Y:S01]  /*ee30*/  R2UR UR11, R2.reuse ;  /* 0x00000000020b72ca */ /* 0x042fe200000e0000 */
[----:B------:R-:W-:Y:S01]  /*ee40*/  UMOV UR6, 0x0 ;  /* 0x0000000000067882 */ /* 0x000fe20000000000 */
[----:B------:R-:W-:Y:S01]  /*ee50*/  R2UR UR10, R2 ;  /* 0x00000000020a72ca */ /* 0x000fe200000e0000 */
[----:B------:R-:W-:Y:S01]  /*ee60*/  UMOV UR7, 0x8410490 ;  /* 0x0841049000077882 */ /* 0x000fe20000000000 */
[----:B------:R-:W-:Y:S09]  /*ee70*/  @P2 VIADD R2, R11, 0x70 ;  /* 0x000000700b022836 */ /* 0x000ff20000000000 */
[----:B------:R1:W-:Y:S02]  /*ee80*/  UTCHMMA.2CTA gdesc[UR68], gdesc[UR4], tmem[UR11], tmem[UR6], idesc[UR7], UPT ;  /* 0x00ff0604440075ea */ /* 0x0003e4000ba0000b */
[----:B------:R2:W-:Y:S01]  /*ee90*/  UTCHMMA.2CTA gdesc[UR66], gdesc[UR8], tmem[UR10], tmem[UR6], idesc[UR7], UPT ;  /* 0x00ff0608420075ea */ /* 0x0005e2000ba0000a */
[----:B-1----:R-:W-:Y:S01]  /*eea0*/  UIADD3 UR5, UPT, UPT, UR13, 0xc0, URZ ;  /* 0x000000c00d057890 */ /* 0x002fe2000fffe0ff */
[----:B--2---:R-:W-:Y:S01]  /*eeb0*/  @P2 R2UR UR7, R2 ;  /* 0x00000000020722ca */ /* 0x004fe200000e0000 */
[----:B------:R-:W-:Y:S01]  /*eec0*/  UIADD3 UR4, UPT, UPT, UR13, 0xa8, URZ ;  /* 0x000000a80d047890 */ /* 0x000fe2000fffe0ff */
[----:B------:R-:W-:Y:S01]  /*eed0*/  @P2 R2UR UR6, R0 ;  /* 0x00000000000622ca */ /* 0x000fe200000e0000 */
[----:B------:R-:W-:Y:S01]  /*eee0*/  UMOV UR11, 0x3 ;  /* 0x00000003000b7882 */ /* 0x000fe20000000000 */
[----:B------:R-:W-:Y:S05]  /*eef0*/  VIADD R0, R9, 0x1 ;  /* 0x0000000109007836 */ /* 0x000fea0000000000 */
[C---:B------:R-:W-:Y:S04]  /*ef00*/  ISETP.NE.AND P2, PT, R0.reuse, 0x2, PT ;  /* 0x000000020000780c */ /* 0x040fe80003f45270 */
[----:B------:R-:W-:Y:S02]  /*ef10*/  SEL R2, RZ, 0x1, P2 ;  /* 0x00000001ff027807 */ /* 0x000fe40001000000 */
[----:B------:R-:W-:Y:S01]  /*ef20*/  SEL R9, R0, RZ, P2 ;  /* 0x000000ff00097207 */ /* 0x000fe20001000000 */
[----:B------:R2:W-:Y:S01]  /*ef30*/  UTCBAR.2CTA.MULTICAST [UR7], URZ, UR6 ;  /* 0x000000ff070073e9 */ /* 0x0005e20008200806 */
[----:B------:R2:W-:Y:S01]  /*ef40*/  UTCBAR.2CTA.MULTICAST [UR5], URZ, UR11 ;  /* 0x000000ff050073e9 */ /* 0x0005e2000820080b */
[----:B------:R-:W-:Y:S01]  /*ef50*/  LOP3.LUT R12, R12, R2, RZ, 0x3c, !PT ;  /* 0x000000020c0c7212 */ /* 0x000fe200078e3cff */
[----:B------:R2:W-:Y:S01]  /*ef60*/  UTCBAR.2CTA.MULTICAST [UR4], URZ, UR11 ;  /* 0x000000ff040073e9 */ /* 0x0005e2000820080b */
[----:B------:R-:W-:Y:S05]  /*ef70*/  @P0 BRA `(.L_x_129) ;  /* 0xffffffc000400947 */ /* 0x000fea000383ffff */
.L_x_110:
[----:B------:R-:W-:Y:S05]  /*ef80*/  @!P1 BRA `(.L_x_130) ;  /* 0x0000001000d49947 */ /* 0x000fea0003800000 */
[----:B------:R-:W-:Y:S01]  /*ef90*/  LEA R18, R14, UR13, 0x3 ;  /* 0x0000000d0e127c11 */ /* 0x000fe2000f8e18ff */
[----:B------:R-:W-:Y:S01]  /*efa0*/  IMAD.U32 R2, R20, -0x80000000, RZ ;  /* 0x8000000014027824 */ /* 0x000fe200078e00ff */
[----:B------:R-:W-:-:S03]  /*efb0*/  SHF.L.U32 R0, R62, 0x1f, RZ ;  /* 0x0000001f3e007819 */ /* 0x000fc600000006ff */
[----:B------:R-:W3:Y:S02]  /*efc0*/  SYNCS.PHASECHK.TRANS64.TRYWAIT P0, [R18+URZ+0x90], R2 ;  /* 0x00009002120075a7 */ /* 0x000ee400080011ff */
[----:B---3--:R-:W-:Y:S05]  /*efd0*/  @!P0 BRA `(.L_x_131) ;  /* 0x000000ec006c8947 */ /* 0x008fea0003800000 */
.L_x_328:
[----:B------:R-:W4:Y:S01]  /*efe0*/  SYNCS.PHASECHK.TRANS64.TRYWAIT P0, [UR13+0x10], R0 ;  /* 0x00001000ff0075a7 */ /* 0x000f22000800110d */
[----:B------:R-:W-:Y:S01]  /*eff0*/  HFMA2 R17, -RZ, RZ, 0, 3.814697265625e-06 ;  /* 0x00000040ff117431 */ /* 0x000fe200000001ff */
[----:B----4-:R-:W-:Y:S06]  /*f000*/  @!P0 BRA `(.L_x_132) ;  /* 0x000000ec00788947 */ /* 0x010fec0003800000 */
.L_x_330:
[----:B------:R-:W-:Y:S02]  /*f010*/  MOV.SPILL R11, UR21 ;  /* 0x00000015000b7c02 */ /* 0x000fe40009000f00 */
[----:B------:R-:W-:Y:S02]  /*f020*/  ELECT P0, URZ, PT ;  /* 0x0000000000ff782f */ /* 0x000fe40003800000 */
[----:B------:R-:W-:Y:S01]  /*f030*/  MOV.SPILL R8, UR20 ;  /* 0x0000001400087c02 */ /* 0x000fe20009000f00 */
[----:B------:R-:W-:Y:S01]  /*f040*/  IMAD.MOV.U32 R19, RZ, RZ, 0x40 ;  /* 0x00000040ff137424 */ /* 0x000fe200078e00ff */
[----:B-1----:R-:W-:Y:S02]  /*f050*/  R2UR UR8, R54 ;  /* 0x00000000360872ca */ /* 0x002fe400000e0000 */
[----:B------:R-:W-:Y:S02]  /*f060*/  R2UR UR9, R55 ;  /* 0x00000000370972ca */ /* 0x000fe400000e0000 */
[----:B------:R-:W-:-:S02]  /*f070*/  R2UR UR20, R52 ;  /* 0x00000000341472ca */ /* 0x000fc400000e0000 */
[----:B------:R-:W-:Y:S02]  /*f080*/  R2UR UR21, R53 ;  /* 0x00000000351572ca */ /* 0x000fe400000e0000 */
[----:B--2---:R-:W-:Y:S02]  /*f090*/  R2UR UR4, R17 ;  /* 0x00000000110472ca */ /* 0x004fe400000e0000 */
[----:B------:R-:W-:Y:S01]  /*f0a0*/  MOV.SPILL R16, UR23 ;  /* 0x0000001700107c02 */ /* 0x000fe20009000f00 */
[----:B------:R-:W-:Y:S01]  /*f0b0*/  UMOV UR23, 0x8200490 ;  /* 0x0820049000177882 */ /* 0x000fe20000000000 */
[----:B------:R-:W-:Y:S01]  /*f0c0*/  MOV.SPILL R15, UR22 ;  /* 0x00000016000f7c02 */ /* 0x000fe20009000f00 */
[----:B------:R-:W-:Y:S01]  /*f0d0*/  UMOV UR22, 0x0 ;  /* 0x0000000000167882 */ /* 0x000fe20000000000 */
[----:B------:R-:W-:Y:S02]  /*f0e0*/  MOV.SPILL R7, UR19 ;  /* 0x0000001300077c02 */ /* 0x000fe40009000f00 */
[----:B------:R-:W-:-:S02]  /*f0f0*/  MOV.SPILL R5, UR18 ;  /* 0x0000001200057c02 */ /* 0x000fc40009000f00 */
[----:B------:R-:W-:Y:S02]  /*f100*/  R2UR UR6, R50 ;  /* 0x00000000320672ca */ /* 0x000fe400000e0000 */
[----:B------:R-:W-:Y:S01]  /*f110*/  R2UR UR7, R51 ;  /* 0x00000000330772ca */ /* 0x000fe200000e0000 */
[----:B------:R1:W-:Y:S01]  /*f120*/  UTCHMMA.2CTA gdesc[UR8], gdesc[UR20], tmem[UR4], tmem[UR22], idesc[UR23], !UPT ;  /* 0x00ff1614080075ea */ /* 0x0003e2000fa00004 */
[----:B------:R-:W-:Y:S02]  /*f130*/  R2UR UR18, R48 ;  /* 0x00000000301272ca */ /* 0x000fe400000e0000 */
[----:B------:R-:W-:Y:S02]  /*f140*/  R2UR UR19, R49 ;  /* 0x00000000311372ca */ /* 0x000fe400000e0000 */
[----:B---3--:R-:W-:Y:S02]  /*f150*/  MOV.SPILL R4, UR17 ;  /* 0x0000001100047c02 */ /* 0x008fe40009000f00 */
[----:B------:R-:W-:-:S02]  /*f160*/  MOV.SPILL R3, UR16 ;  /* 0x0000001000037c02 */ /* 0x000fc40009000f00 */
[----:B------:R-:W-:Y:S02]  /*f170*/  MOV.SPILL R2, UR15 ;  /* 0x0000000f00027c02 */ /* 0x000fe40009000f00 */
[----:B------:R-:W-:Y:S02]  /*f180*/  MOV.SPILL R0, UR14 ;  /* 0x0000000e00007c02 */ /* 0x000fe40009000f00 */
[----:B------:R-:W-:Y:S02]  /*f190*/  R2UR UR16, R44 ;  /* 0x000000002c1072ca */ /* 0x000fe400000e0000 */
[----:B------:R-:W-:Y:S02]  /*f1a0*/  R2UR UR17, R45 ;  /* 0x000000002d1172ca */ /* 0x000fe400000e0000 */
[----:B------:R-:W-:Y:S02]  /*f1b0*/  R2UR UR14, R46 ;  /* 0x000000002e0e72ca */ /* 0x000fe400000e0000 */
[----:B------:R-:W-:-:S02]  /*f1c0*/  R2UR UR15, R47 ;  /* 0x000000002f0f72ca */ /* 0x000fc400000e0000 */
[----:B------:R-:W-:Y:S02]  /*f1d0*/  R2UR UR10, R42 ;  /* 0x000000002a0a72ca */ /* 0x000fe400000e0000 */
[----:B------:R-:W-:Y:S02]  /*f1e0*/  R2UR UR11, R43 ;  /* 0x000000002b0b72ca */ /* 0x000fe400000e0000 */
[----:B-1----:R-:W-:Y:S01]  /*f1f0*/  R2UR.FILL UR22, R15 ;  /* 0x000000000f1672ca */ /* 0x002fe200004e0000 */
[----:B------:R-:W-:Y:S01]  /*f200*/  IMAD.MOV.U32 R15, RZ, RZ, 0x40 ;  /* 0x00000040ff0f7424 */ /* 0x000fe200078e00ff */
[----:B------:R-:W-:Y:S01]  /*f210*/  UMOV UR20, 0x0 ;  /* 0x0000000000147882 */ /* 0x000fe20000000000 */
[----:B------:R-:W-:Y:S01]  /*f220*/  UMOV UR21, 0x8200490 ;  /* 0x0820049000157882 */ /* 0x000fe20000000000 */
[----:B------:R-:W-:Y:S01]  /*f230*/  R2UR UR4, R40 ;  /* 0x00000000280472ca */ /* 0x000fe200000e0000 */
[----:B------:R-:W-:Y:S01]  /*f240*/  UMOV UR9, 0x8200490 ;  /* 0x0820049000097882 */ /* 0x000fe20000000000 */
[----:B------:R-:W-:-:S02]  /*f250*/  R2UR UR8, R15 ;  /* 0x000000000f0872ca */ /* 0x000fc400000e0000 */
[----:B------:R-:W-:Y:S02]  /*f260*/  R2UR UR5, R41 ;  /* 0x00000000290572ca */ /* 0x000fe400000e0000 */
[----:B------:R-:W-:-:S09]  /*f270*/  R2UR.FILL UR23, R16 ;  /* 0x00000000101772ca */ /* 0x000fd200004e0000 */
[----:B------:R1:W-:Y:S02]  /*f280*/  UTCHMMA.2CTA gdesc[UR6], gdesc[UR18], tmem[UR8], tmem[UR20], idesc[UR21], UPT ;  /* 0x00ff1412060075ea */ /* 0x0003e4000ba00008 */
[----:B-1----:R-:W-:Y:S01]  /*f290*/  R2UR.FILL UR20, R8 ;  /* 0x00000000081472ca */ /* 0x002fe200004e0000 */
[----:B------:R-:W-:Y:S01]  /*f2a0*/  IMAD.MOV.U32 R8, RZ, RZ, 0x40 ;  /* 0x00000040ff087424 */ /* 0x000fe200078e00ff */
[----:B------:R-:W-:Y:S01]  /*f2b0*/  UMOV UR18, 0x0 ;  /* 0x0000000000127882 */ /* 0x000fe20000000000 */
[----:B------:R-:W-:Y:S01]  /*f2c0*/  UMOV UR19, 0x8200490 ;  /* 0x0820049000137882 */ /* 0x000fe20000000000 */
[----:B------:R-:W-:Y:S01]  /*f2d0*/  UMOV UR8, 0x0 ;  /* 0x0000000000087882 */ /* 0x000fe20000000000 */
[----:B------:R-:W-:Y:S02]  /*f2e0*/  R2UR.FILL UR21, R11 ;  /* 0x000000000b1572ca */ /* 0x000fe400004e0000 */
[----:B------:R-:W-:-:S13]  /*f2f0*/  R2UR UR7, R8 ;  /* 0x00000000080772ca */ /* 0x000fda00000e0000 */
[----:B------:R1:W-:Y:S02]  /*f300*/  UTCHMMA.2CTA gdesc[UR14], gdesc[UR16], tmem[UR7], tmem[UR18], idesc[UR19], UPT ;  /* 0x00ff12100e0075ea */ /* 0x0003e4000ba00007 */
[----:B-1----:R-:W-:Y:S01]  /*f310*/  R2UR.FILL UR14, R0 ;  /* 0x00000000000e72ca */ /* 0x002fe200004e0000 */
[----:B------:R-:W-:Y:S01]  /*f320*/  IMAD.MOV.U32 R0, RZ, RZ, 0x40 ;  /* 0x00000040ff007424 */ /* 0x000fe200078e00ff */
[----:B------:R-:W-:Y:S02]  /*f330*/  R2UR.FILL UR16, R3 ;  /* 0x00000000031072ca */ /* 0x000fe400004e0000 */
[----:B------:R-:W-:Y:S01]  /*f340*/  R2UR.FILL UR15, R2 ;  /* 0x00000000020f72ca */ /* 0x000fe200004e0000 */
[----:B------:R-:W-:Y:S01]  /*f350*/  IMAD.U32 R2, R13, -0x80000000, RZ ;  /* 0x800000000d027824 */ /* 0x000fe200078e00ff */
[----:B------:R-:W-:Y:S02]  /*f360*/  R2UR UR6, R0 ;  /* 0x00000000000672ca */ /* 0x000fe400000e0000 */
[----:B------:R-:W-:-:S02]  /*f370*/  @P0 LOP3.LUT R0, R24, 0xffff, RZ, 0xc0, !PT ;  /* 0x0000ffff18000812 */ /* 0x000fc400078ec0ff */
[----:B------:R-:W-:Y:S02]  /*f380*/  LEA R3, R10, UR13, 0x3 ;  /* 0x0000000d0a037c11 */ /* 0x000fe4000f8e18ff */
[----:B------:R-:W-:Y:S02]  /*f390*/  R2UR.FILL UR19, R7 ;  /* 0x00000000071372ca */ /* 0x000fe400004e0000 */
[----:B------:R-:W-:Y:S02]  /*f3a0*/  R2UR.FILL UR18, R5 ;  /* 0x00000000051272ca */ /* 0x000fe400004e0000 */
[----:B------:R-:W-:-:S03]  /*f3b0*/  R2UR.FILL UR17, R4 ;  /* 0x00000000041172ca */ /* 0x000fc600004e0000 */
[----:B------:R1:W-:Y:S02]  /*f3c0*/  UTCHMMA.2CTA gdesc[UR10], gdesc[UR4], tmem[UR6], tmem[UR8], idesc[UR9], UPT ;  /* 0x00ff08040a0075ea */ /* 0x0003e4000ba00006 */
[----:B-1----:R-:W-:Y:S01]  /*f3d0*/  @P0 R2UR UR4, R0 ;  /* 0x00000000000402ca */ /* 0x002fe200000e0000 */
[----:B------:R-:W-:Y:S01]  /*f3e0*/  UIADD3 UR5, UPT, UPT, UR13, 0x18, URZ ;  /* 0x000000180d057890 */ /* 0x000fe2000fffe0ff */
[----:B------:R-:W-:-:S05]  /*f3f0*/  LEA R0, R10, UR13, 0xf ;  /* 0x0000000d0a007c11 */ /* 0x000fca000f8e78ff */
[----:B------:R-:W-:-:S05]  /*f400*/  VIADD R0, R0, 0x14800 ;  /* 0x0001480000007836 */ /* 0x000fca0000000000 */
[----:B------:R-:W-:Y:S01]  /*f410*/  SHF.R.U32.HI R0, RZ, 0x4, R0 ;  /* 0x00000004ff007819 */ /* 0x000fe20000011600 */
[----:B------:R1:W-:Y:S01]  /*f420*/  UTCBAR.2CTA.MULTICAST [UR5], URZ, UR4 ;  /* 0x000000ff050073e9 */ /* 0x0003e20008200804 */
[----:B------:R-:W2:Y:S02]  /*f430*/  SYNCS.PHASECHK.TRANS64.TRYWAIT P0, [R3+URZ+0x40], R2 ;  /* 0x00004002030075a7 */ /* 0x000ea400080011ff */
[----:B------:R-:W-:-:S04]  /*f440*/  LOP3.LUT R0, R0, 0x3fc0, RZ, 0xc0, !PT ;  /* 0x00003fc000007812 */ /* 0x000fc800078ec0ff */
[----:B------:R-:W-:Y:S01]  /*f450*/  LOP3.LUT R0, R0, 0x10000, RZ, 0xfc, !PT ;  /* 0x0001000000007812 */ /* 0x000fe200078efcff */
[----:B-12---:R-:W-:Y:S06]  /*f460*/  @!P0 BRA `(.L_x_133) ;  /* 0x000000e800808947 */ /* 0x006fec0003800000 */
.L_x_332:
[----:B------:R-:W-:Y:S01]  /*f470*/  VIADD R2, R0, 0x2 ;  /* 0x0000000200027836 */ /* 0x000fe20000000000 */
        /* <DEDUP_REMOVED lines=8> */
[----:B------:R-:W-:-:S02]  /*f500*/  R2UR UR4, R0 ;  /* 0x00000000000472ca */ /* 0x000fc400000e0000 */
[----:B------:R-:W-:Y:S01]  /*f510*/  R2UR UR10, R19 ;  /* 0x00000000130a72ca */ /* 0x000fe200000e0000 */
[----:B------:R-:W-:Y:S01]  /*f520*/  IMAD.MOV.U32 R19, RZ, RZ, 0x40 ;  /* 0x00000040ff137424 */ /* 0x000fe200078e00ff */
[----:B------:R-:W-:Y:S01]  /*f530*/  R2UR UR8, R2 ;  /* 0x00000000020872ca */ /* 0x000fe200000e0000 */
[----:B------:R-:W-:Y:S01]  /*f540*/  VIADD R2, R0, 0x4 ;  /* 0x0000000400027836 */ /* 0x000fe20000000000 */
[----:B------:R-:W-:Y:S02]  /*f550*/  MOV.SPILL R8, UR17 ;  /* 0x0000001100087c02 */ /* 0x000fe40009000f00 */
[----:B------:R-:W-:Y:S02]  /*f560*/  MOV.SPILL R7, UR16 ;  /* 0x0000001000077c02 */ /* 0x000fe40009000f00 */
[----:B------:R-:W-:Y:S01]  /*f570*/  R2UR UR6, R2 ;  /* 0x00000000020672ca */ /* 0x000fe200000e0000 */
[----:B------:R-:W-:Y:S01]  /*f580*/  VIADD R2, R0, 0x6 ;  /* 0x0000000600027836 */ /* 0x000fe20000000000 */
[----:B------:R-:W-:-:S02]  /*f590*/  MOV.SPILL R17, UR21 ;  /* 0x0000001500117c02 */ /* 0x000fc40009000f00 */
[----:B------:R-:W-:Y:S02]  /*f5a0*/  MOV.SPILL R16, UR20 ;  /* 0x0000001400107c02 */ /* 0x000fe40009000f00 */
[----:B------:R-:W-:Y:S02]  /*f5b0*/  R2UR UR16, R36 ;  /* 0x00000000241072ca */ /* 0x000fe400000e0000 */
[----:B------:R-:W-:Y:S02]  /*f5c0*/  R2UR UR17, R37 ;  /* 0x00000000251172ca */ /* 0x000fe400000e0000 */
[----:B-1----:R-:W-:Y:S01]  /*f5d0*/  MOV.SPILL R5, UR15 ;  /* 0x0000000f00057c02 */ /* 0x002fe20009000f00 */
[----:B------:R-:W-:Y:S01]  /*f5e0*/  UMOV UR15, 0x8200490 ;  /* 0x08200490000f7882 */ /* 0x000fe20000000000 */
[----:B------:R-:W-:Y:S01]  /*f5f0*/  MOV.SPILL R4, UR14 ;  /* 0x0000000e00047c02 */ /* 0x000fe20009000f00 */
[----:B------:R-:W-:Y:S01]  /*f600*/  UMOV UR14, 0x0 ;  /* 0x00000000000e7882 */ /* 0x000fe20000000000 */
[----:B------:R-:W-:Y:S01]  /*f610*/  R2UR UR12, R19 ;  /* 0x00000000130c72ca */ /* 0x000fe200000e0000 */
[----:B------:R1:W-:Y:S01]  /*f620*/  UTCHMMA.2CTA gdesc[UR18], gdesc[UR4], tmem[UR10], tmem[UR14], idesc[UR15], UPT ;  /* 0x00ff0e04120075ea */ /* 0x0003e2000ba0000a */
[----:B------:R-:W-:-:S02]  /*f630*/  R2UR UR20, R34 ;  /* 0x00000000221472ca */ /* 0x000fc400000e0000 */
[----:B------:R-:W-:Y:S02]  /*f640*/  R2UR UR21, R35 ;  /* 0x00000000231572ca */ /* 0x000fe400000e0000 */
[----:B------:R-:W-:-:S07]  /*f650*/  R2UR UR11, R19 ;  /* 0x00000000130b72ca */ /* 0x000fce00000e0000 */
[----:B------:R2:W-:Y:S06]  /*f660*/  UTCHMMA.2CTA gdesc[UR16], gdesc[UR8], tmem[UR12], tmem[UR14], idesc[UR15], UPT ;  /* 0x00ff0e08100075ea */ /* 0x0005ec000ba0000c */
[----:B------:R3:W-:Y:S01]  /*f670*/  UTCHMMA.2CTA gdesc[UR20], gdesc[UR6], tmem[UR11], tmem[UR14], idesc[UR15], UPT ;  /* 0x00ff0e06140075ea */ /* 0x0007e2000ba0000b */
[----:B-1----:R-:W-:Y:S02]  /*f680*/  R2UR UR18, R32 ;  /* 0x00000000201272ca */ /* 0x002fe400000e0000 */
[----:B------:R-:W-:Y:S02]  /*f690*/  R2UR UR19, R33 ;  /* 0x00000000211372ca */ /* 0x000fe400000e0000 */
[----:B------:R-:W-:Y:S01]  /*f6a0*/  R2UR UR4, R2 ;  /* 0x00000000020472ca */ /* 0x000fe200000e0000 */
[----:B------:R-:W-:Y:S01]  /*f6b0*/  VIADD R2, R0, 0x200 ;  /* 0x0000020000027836 */ /* 0x000fe20000000000 */
[----:B------:R-:W-:-:S02]  /*f6c0*/  R2UR UR10, R19 ;  /* 0x00000000130a72ca */ /* 0x000fc400000e0000 */
[----:B--2---:R-:W-:Y:S02]  /*f6d0*/  R2UR UR16, R30 ;  /* 0x000000001e1072ca */ /* 0x004fe400000e0000 */
[----:B------:R-:W-:Y:S02]  /*f6e0*/  R2UR UR17, R31 ;  /* 0x000000001f1172ca */ /* 0x000fe400000e0000 */
[----:B------:R-:W-:Y:S01]  /*f6f0*/  R2UR UR8, R2 ;  /* 0x00000000020872ca */ /* 0x000fe200000e0000 */
[----:B------:R-:W-:Y:S01]  /*f700*/  VIADD R2, R0, 0x202 ;  /* 0x0000020200027836 */ /* 0x000fe20000000000 */
[----:B---3--:R-:W-:Y:S01]  /*f710*/  UMOV UR20, 0x0 ;  /* 0x0000000000147882 */ /* 0x008fe20000000000 */
[----:B------:R-:W-:Y:S01]  /*f720*/  UMOV UR21, 0x8200490 ;  /* 0x0820049000157882 */ /* 0x000fe20000000000 */
[----:B------:R-:W-:-:S03]  /*f730*/  UMOV UR11, 0x8200490 ;  /* 0x08200490000b7882 */ /* 0x000fc60000000000 */
[----:B------:R1:W-:Y:S01]  /*f740*/  UTCHMMA.2CTA gdesc[UR18], gdesc[UR4], tmem[UR10], tmem[UR20], idesc[UR21], UPT ;  /* 0x00ff1404120075ea */ /* 0x0003e2000ba0000a */
[----:B------:R-:W-:Y:S02]  /*f750*/  R2UR UR14, R28 ;  /* 0x000000001c0e72ca */ /* 0x000fe400000e0000 */
[----:B------:R-:W-:Y:S02]  /*f760*/  R2UR UR15, R29 ;  /* 0x000000001d0f72ca */ /* 0x000fe400000e0000 */
[----:B------:R-:W-:Y:S01]  /*f770*/  R2UR UR6, R2 ;  /* 0x00000000020672ca */ /* 0x000fe200000e0000 */
[----:B------:R-:W-:Y:S01]  /*f780*/  VIADD R2, R0, 0x204 ;  /* 0x0000020400027836 */ /* 0x000fe20000000000 */
[----:B-1----:R-:W-:Y:S01]  /*f790*/  R2UR.FILL UR18, R11 ;  /* 0x000000000b1272ca */ /* 0x002fe200004e0000 */
[----:B------:R-:W-:Y:S01]  /*f7a0*/  IMAD.MOV.U32 R11, RZ, RZ, 0x40 ;  /* 0x00000040ff0b7424 */ /* 0x000fe200078e00ff */
[----:B------:R-:W-:Y:S02]  /*f7b0*/  UMOV UR10, 0x0 ;  /* 0x00000000000a7882 */ /* 0x000fe40000000000 */
[----:B------:R-:W-:Y:S01]  /*f7c0*/  R2UR UR4, R2 ;  /* 0x00000000020472ca */ /* 0x000fe200000e0000 */
[----:B------:R-:W-:Y:S01]  /*f7d0*/  VIADD R2, R0, 0x206 ;  /* 0x0000020600027836 */ /* 0x000fe20000000000 */
[----:B------:R-:W-:-:S02]  /*f7e0*/  R2UR.FILL UR21, R17 ;  /* 0x00000000111572ca */ /* 0x000fc400004e0000 */
[----:B------:R-:W-:Y:S02]  /*f7f0*/  R2UR UR12, R11 ;  /* 0x000000000b0c72ca */ /* 0x000fe400000e0000 */
[----:B------:R-:W-:Y:S02]  /*f800*/  R2UR.FILL UR20, R16 ;  /* 0x00000000101472ca */ /* 0x000fe400004e0000 */
[----:B------:R-:W-:-:S09]  /*f810*/  R2UR.FILL UR19, R15 ;  /* 0x000000000f1372ca */ /* 0x000fd200004e0000 */
[----:B------:R1:W-:Y:S02]  /*f820*/  UTCHMMA.2CTA gdesc[UR16], gdesc[UR8], tmem[UR12], tmem[UR10], idesc[UR11], UPT ;  /* 0x00ff0a08100075ea */ /* 0x0003e4000ba0000c */
[----:B-1----:R-:W-:Y:S01]  /*f830*/  R2UR UR11, R11 ;  /* 0x000000000b0b72ca */ /* 0x002fe200000e0000 */
[----:B------:R-:W-:Y:S01]  /*f840*/  UMOV UR16, 0x0 ;  /* 0x0000000000107882 */ /* 0x000fe20000000000 */
[----:B------:R-:W-:Y:S01]  /*f850*/  UMOV UR17, 0x8200490 ;  /* 0x0820049000117882 */ /* 0x000fe20000000000 */
[----:B------:R-:W-:Y:S01]  /*f860*/  R2UR UR8, R2 ;  /* 0x00000000020872ca */ /* 0x000fe200000e0000 */
[----:B------:R-:W-:-:S09]  /*f870*/  VIADD R2, R0, 0x400 ;  /* 0x0000040000027836 */ /* 0x000fd20000000000 */
[----:B------:R1:W-:Y:S02]  /*f880*/  UTCHMMA.2CTA gdesc[UR14], gdesc[UR6], tmem[UR11], tmem[UR16], idesc[UR17], UPT ;  /* 0x00ff10060e0075ea */ /* 0x0003e4000ba0000b */
[----:B-1----:R-:W-:Y:S01]  /*f890*/  R2UR.FILL UR16, R7 ;  /* 0x00000000071072ca */ /* 0x002fe200004e0000 */
[----:B------:R-:W-:Y:S01]  /*f8a0*/  IMAD.MOV.U32 R7, RZ, RZ, 0x40 ;  /* 0x00000040ff077424 */ /* 0x000fe200078e00ff */
[----:B------:R-:W-:Y:S01]  /*f8b0*/  UMOV UR14, 0x0 ;  /* 0x00000000000e7882 */ /* 0x000fe20000000000 */
[----:B------:R-:W-:Y:S01]  /*f8c0*/  UMOV UR15, 0x8200490 ;  /* 0x08200490000f7882 */ /* 0x000fe20000000000 */
[----:B------:R-:W-:Y:S01]  /*f8d0*/  R2UR UR6, R2 ;  /* 0x00000000020672ca */ /* 0x000fe200000e0000 */
[----:B------:R-:W-:Y:S01]  /*f8e0*/  UMOV UR11, 0x8200490 ;  /* 0x08200490000b7882 */ /* 0x000fe20000000000 */
[----:B------:R-:W-:Y:S01]  /*f8f0*/  R2UR UR10, R7 ;  /* 0x00000000070a72ca */ /* 0x000fe200000e0000 */
[----:B------:R-:W-:Y:S01]  /*f900*/  VIADD R2, R0, 0x402 ;  /* 0x0000040200027836 */ /* 0x000fe20000000000 */
[----:B------:R-:W-:-:S11]  /*f910*/  R2UR.FILL UR17, R8 ;  /* 0x00000000081172ca */ /* 0x000fd600004e0000 */
[----:B------:R1:W-:Y:S02]  /*f920*/  UTCHMMA.2CTA gdesc[UR64], gdesc[UR4], tmem[UR10], tmem[UR14], idesc[UR15], UPT ;  /* 0x00ff0e04400075ea */ /* 0x0003e4000ba0000a */
[----:B-1----:R-:W-:Y:S01]  /*f930*/  R2UR.FILL UR14, R4 ;  /* 0x00000000040e72ca */ /* 0x002fe200004e0000 */
[----:B------:R-:W-:Y:S01]  /*f940*/  IMAD.MOV.U32 R4, RZ, RZ, 0x40 ;  /* 0x00000040ff047424 */ /* 0x000fe200078e00ff */
[----:B------:R-:W-:Y:S01]  /*f950*/  UMOV UR10, 0x0 ;  /* 0x00000000000a7882 */ /* 0x000fe20000000000 */
[----:B------:R-:W-:Y:S01]  /*f960*/  R2UR UR4, R2 ;  /* 0x00000000020472ca */ /* 0x000fe200000e0000 */
[----:B------:R-:W-:Y:S01]  /*f970*/  VIADD R2, R0, 0x404 ;  /* 0x0000040400027836 */ /* 0x000fe20000000000 */
[----:B------:R-:W-:Y:S01]  /*f980*/  UMOV UR64, 0x0 ;  /* 0x0000000000407882 */ /* 0x000fe20000000000 */
[----:B------:R-:W-:Y:S01]  /*f990*/  R2UR UR12, R4 ;  /* 0x00000000040c72ca */ /* 0x000fe200000e0000 */
[----:B------:R-:W-:Y:S01]  /*f9a0*/  UMOV UR65, 0x8200490 ;  /* 0x0820049000417882 */ /* 0x000fe20000000000 */
[----:B------:R-:W-:-:S11]  /*f9b0*/  R2UR.FILL UR15, R5 ;  /* 0x00000000050f72ca */ /* 0x000fd600004e0000 */
[----:B------:R1:W-:Y:S02]  /*f9c0*/  UTCHMMA.2CTA gdesc[UR62], gdesc[UR8], tmem[UR12], tmem[UR10], idesc[UR11], UPT ;  /* 0x00ff0a083e0075ea */ /* 0x0003e4000ba0000c */
[C---:B-1----:R-:W-:Y:S01]  /*f9d0*/  R2UR UR11, R4.reuse ;  /* 0x00000000040b72ca */ /* 0x042fe200000e0000 */
[----:B------:R-:W-:Y:S01]  /*f9e0*/  UMOV UR62, 0x0 ;  /* 0x00000000003e7882 */ /* 0x000fe20000000000 */
[----:B------:R-:W-:Y:S01]  /*f9f0*/  R2UR UR10, R4 ;  /* 0x00000000040a72ca */ /* 0x000fe200000e0000 */
[----:B------:R-:W-:Y:S01]  /*fa00*/  UMOV UR63, 0x8200490 ;  /* 0x08200490003f7882 */ /* 0x000fe20000000000 */
[----:B------:R-:W-:Y:S01]  /*fa10*/  R2UR UR8, R2 ;  /* 0x00000000020872ca */ /* 0x000fe200000e0000 */
[----:B------:R-:W-:-:S08]  /*fa20*/  VIADD R2, R0, 0x406 ;  /* 0x0000040600027836 */ /* 0x000fd00000000000 */
[----:B------:R1:W-:Y:S02]  /*fa30*/  UTCHMMA.2CTA gdesc[UR60], gdesc[UR6], tmem[UR11], tmem[UR64], idesc[UR65], UPT ;  /* 0x00ff40063c0075ea */ /* 0x0003e4000ba0000b */
[----:B------:R2:W-:Y:S02]  /*fa40*/  UTCHMMA.2CTA gdesc[UR58], gdesc[UR4], tmem[UR10], tmem[UR64], idesc[UR65], UPT ;  /* 0x00ff40043a0075ea */ /* 0x0005e4000ba0000a */
[----:B------:R3:W-:Y:S01]  /*fa50*/  UTCHMMA.2CTA gdesc[UR56], gdesc[UR8], tmem[UR12], tmem[UR64], idesc[UR65], UPT ;  /* 0x00ff4008380075ea */ /* 0x0007e2000ba0000c */
[----:B-1----:R-:W-:Y:S01]  /*fa60*/  R2UR UR6, R2 ;  /* 0x00000000020672ca */ /* 0x002fe200000e0000 */
[----:B------:R-:W-:Y:S01]  /*fa70*/  VIADD R2, R0, 0x600 ;  /* 0x0000060000027836 */ /* 0x000fe20000000000 */
[----:B------:R-:W-:Y:S01]  /*fa80*/  UMOV UR60, 0x0 ;  /* 0x00000000003c7882 */ /* 0x000fe20000000000 */
[----:B------:R-:W-:Y:S01]  /*fa90*/  UMOV UR61, 0x8200490 ;  /* 0x08200490003d7882 */ /* 0x000fe20000000000 */
[----:B--2---:R-:W-:Y:S01]  /*faa0*/  UMOV UR58, 0x0 ;  /* 0x00000000003a7882 */ /* 0x004fe20000000000 */
[----:B------:R-:W-:Y:S01]  /*fab0*/  UMOV UR59, 0x8200490 ;  /* 0x08200490003b7882 */ /* 0x000fe20000000000 */
[----:B------:R-:W-:Y:S01]  /*fac0*/  R2UR UR4, R2 ;  /* 0x00000000020472ca */ /* 0x000fe200000e0000 */
        /* <DEDUP_REMOVED lines=8> */
[----:B------:R-:W-:Y:S01]  /*fb50*/  IMAD.MOV.U32 R2, RZ, RZ, 0x40 ;  /* 0x00000040ff027424 */ /* 0x000fe200078e00ff */
[----:B--2---:R-:W-:-:S04]  /*fb60*/  R2UR UR4, R0 ;  /* 0x00000000000472ca */ /* 0x004fc800000e0000 */
[----:B------:R-:W-:Y:S01]  /*fb70*/  R2UR UR10, R2 ;  /* 0x00000000020a72ca */ /* 0x000fe200000e0000 */
[----:B------:R-:W-:Y:S01]  /*fb80*/  @P0 VIADD R2, R3, 0x50 ;  /* 0x0000005003020836 */ /* 0x000fe20000000000 */
[----:B------:R-:W-:Y:S02]  /*fb90*/  @P0 LOP3.LUT R0, R24, 0xffff, RZ, 0xc0, !PT ;  /* 0x0000ffff18000812 */ /* 0x000fe400078ec0ff */
[----:B------:R-:W-:-:S03]  /*fba0*/  LEA R3, R9, UR13, 0x3 ;  /* 0x0000000d09037c11 */ /* 0x000fc6000f8e18ff */
[----:B------:R1:W-:Y:S01]  /*fbb0*/  UTCHMMA.2CTA gdesc[UR48], gdesc[UR6], tmem[UR11], tmem[UR58], idesc[UR59], UPT ;  /* 0x00ff3a06300075ea */ /* 0x0003e2000ba0000b */
[----:B---3--:R-:W-:Y:S01]  /*fbc0*/  @P0 R2UR UR8, R2 ;  /* 0x00000000020802ca */ /* 0x008fe200000e0000 */
[----:B------:R-:W-:-:S04]  /*fbd0*/  IMAD.U32 R2, R12, -0x80000000, RZ ;  /* 0x800000000c027824 */ /* 0x000fc800078e00ff */
[----:B------:R2:W-:Y:S01]  /*fbe0*/  UTCHMMA.2CTA gdesc[UR46], gdesc[UR4], tmem[UR10], tmem[UR58], idesc[UR59], UPT ;  /* 0x00ff3a042e0075ea */ /* 0x0005e2000ba0000a */
[----:B-1----:R-:W-:Y:S02]  /*fbf0*/  @P0 R2UR UR6, R0 ;  /* 0x00000000000602ca */ /* 0x002fe400000e0000 */
[----:B------:R-:W-:-:S05]  /*fc00*/  LEA R0, R9, UR13, 0xf ;  /* 0x0000000d09007c11 */ /* 0x000fca000f8e78ff */
[----:B------:R-:W-:-:S05]  /*fc10*/  VIADD R0, R0, 0x24800 ;  /* 0x0002480000007836 */ /* 0x000fca0000000000 */
[----:B------:R-:W-:Y:S01]  /*fc20*/  SHF.R.U32.HI R0, RZ, 0x4, R0 ;  /* 0x00000004ff007819 */ /* 0x000fe20000011600 */
[----:B------:R2:W-:Y:S01]  /*fc30*/  UTCBAR.2CTA.MULTICAST [UR8], URZ, UR6 ;  /* 0x000000ff080073e9 */ /* 0x0005e20008200806 */
[----:B------:R-:W1:Y:S02]  /*fc40*/  SYNCS.PHASECHK.TRANS64.TRYWAIT P0, [R3+URZ+0x60], R2 ;  /* 0x00006002030075a7 */ /* 0x000e6400080011ff */
[----:B------:R-:W-:-:S04]  /*fc50*/  LOP3.LUT R0, R0, 0x3fc0, RZ, 0xc0, !PT ;  /* 0x00003fc000007812 */ /* 0x000fc800078ec0ff */
[----:B------:R-:W-:Y:S01]  /*fc60*/  LOP3.LUT R0, R0, 0x10000, RZ, 0xfc, !PT ;  /* 0x0001000000007812 */ /* 0x000fe200078efcff */
[----:B-12---:R-:W-:Y:S06]  /*fc70*/  @!P0 BRA `(.L_x_134) ;  /* 0x000000e000988947 */ /* 0x006fec0003800000 */
.L_x_334:
[C---:B------:R-:W-:Y:S01]  /*fc80*/  VIADD R2, R0.reuse, 0x2 ;  /* 0x0000000200027836 */ /* 0x040fe20000000000 */
[----:B------:R-:W-:Y:S01]  /*fc90*/  R2UR UR4, R0 ;  /* 0x00000000000472ca */ /* 0x000fe200000e0000 */
[----:B------:R-:W-:Y:S01]  /*fca0*/  IMAD.MOV.U32 R4, RZ, RZ, 0x40 ;  /* 0x00000040ff047424 */ /* 0x000fe200078e00ff */
[----:B------:R-:W-:Y:S01]  /*fcb0*/  R2UR UR10, R7 ;  /* 0x00000000070a72ca */ /* 0x000fe200000e0000 */
[----:B------:R-:W-:Y:S01]  /*fcc0*/  UMOV UR46, 0x0 ;  /* 0x00000000002e7882 */ /* 0x000fe20000000000 */
[----:B------:R-:W-:Y:S01]  /*fcd0*/  R2UR UR8, R2 ;  /* 0x00000000020872ca */ /* 0x000fe200000e0000 */
[----:B------:R-:W-:Y:S01]  /*fce0*/  VIADD R2, R0, 0x4 ;  /* 0x0000000400027836 */ /* 0x000fe20000000000 */
[C---:B------:R-:W-:Y:S01]  /*fcf0*/  R2UR UR12, R4.reuse ;  /* 0x00000000040c72ca */ /* 0x040fe200000e0000 */
[----:B------:R-:W-:Y:S01]  /*fd00*/  UMOV UR47, 0x8200490 ;  /* 0x08200490002f7882 */ /* 0x000fe20000000000 */
[----:B------:R-:W-:Y:S01]  /*fd10*/  UMOV UR5, 0x40004040 ;  /* 0x4000404000057882 */ /* 0x000fe20000000000 */
[----:B------:R-:W-:Y:S01]  /*fd20*/  R2UR UR11, R4 ;  /* 0x00000000040b72ca */ /* 0x000fe200000e0000 */
[----:B------:R-:W-:Y:S01]  /*fd30*/  UMOV UR9, 0x40004040 ;  /* 0x4000404000097882 */ /* 0x000fe20000000000 */
[----:B------:R-:W-:Y:S01]  /*fd40*/  R2UR UR6, R2 ;  /* 0x00000000020672ca */ /* 0x000fe200000e0000 */
[----:B------:R-:W-:Y:S01]  /*fd50*/  VIADD R2, R0, 0x6 ;  /* 0x0000000600027836 */ /* 0x000fe20000000000 */
[----:B------:R-:W-:Y:S01]  /*fd60*/  UMOV UR7, 0x40004040 ;  /* 0x4000404000077882 */ /* 0x000fe20000000000 */
[----:B------:R-:W-:Y:S01]  /*fd70*/  ELECT P0, URZ, PT ;  /* 0x0000000000ff782f */ /* 0x000fe20003800000 */
[----:B------:R2:W-:Y:S01]  /*fd80*/  UTCHMMA.2CTA gdesc[UR44], gdesc[UR4], tmem[UR10], tmem[UR46], idesc[UR47], UPT ;  /* 0x00ff2e042c0075ea */ /* 0x0005e2000ba0000a */
[----:B------:R-:W-:-:S03]  /*fd90*/  IMAD.MOV.U32 R62, RZ, RZ, R59 ;  /* 0x000000ffff3e7224 */ /* 0x000fc600078e003b */
[----:B------:R3:W-:Y:S05]  /*fda0*/  UTCHMMA.2CTA gdesc[UR42], gdesc[UR8], tmem[UR12], tmem[UR46], idesc[UR47], UPT ;  /* 0x00ff2e082a0075ea */ /* 0x0007ea000ba0000c */
[----:B------:R4:W-:Y:S01]  /*fdb0*/  UTCHMMA.2CTA gdesc[UR40], gdesc[UR6], tmem[UR11], tmem[UR46], idesc[UR47], UPT ;  /* 0x00ff2e06280075ea */ /* 0x0009e2000ba0000b */
[----:B--2---:R-:W-:Y:S01]  /*fdc0*/  R2UR UR4, R2 ;  /* 0x00000000020472ca */ /* 0x004fe200000e0000 */
[----:B------:R-:W-:Y:S01]  /*fdd0*/  VIADD R2, R0, 0x200 ;  /* 0x0000020000027836 */ /* 0x000fe20000000000 */
[----:B------:R-:W-:Y:S01]  /*fde0*/  R2UR UR10, R4 ;  /* 0x00000000040a72ca */ /* 0x000fe200000e0000 */
[----:B---3--:R-:W-:Y:S01]  /*fdf0*/  UMOV UR42, 0x0 ;  /* 0x00000000002a7882 */ /* 0x008fe20000000000 */
[----:B------:R-:W-:-:S02]  /*fe00*/  UMOV UR43, 0x8200490 ;  /* 0x08200490002b7882 */ /* 0x000fc40000000000 */
[----:B------:R-:W-:Y:S01]  /*fe10*/  R2UR UR8, R2 ;  /* 0x00000000020872ca */ /* 0x000fe200000e0000 */
[----:B------:R-:W-:Y:S01]  /*fe20*/  VIADD R2, R0, 0x202 ;  /* 0x0000020200027836 */ /* 0x000fe20000000000 */
[----:B----4-:R-:W-:Y:S01]  /*fe30*/  UMOV UR40, 0x0 ;  /* 0x0000000000287882 */ /* 0x010fe20000000000 */
[----:B------:R-:W-:-:S03]  /*fe40*/  UMOV UR41, 0x8200490 ;  /* 0x0820049000297882 */ /* 0x000fc60000000000 */
[----:B------:R-:W-:Y:S01]  /*fe50*/  R2UR UR6, R2 ;  /* 0x00000000020672ca */ /* 0x000fe200000e0000 */
[----:B------:R-:W-:Y:S02]  /*fe60*/  VIADD R2, R0, 0x204 ;  /* 0x0000020400027836 */ /* 0x000fe40000000000 */
[----:B------:R2:W-:Y:S04]  /*fe70*/  UTCHMMA.2CTA gdesc[UR38], gdesc[UR4], tmem[UR10], tmem[UR46], idesc[UR47], UPT ;  /* 0x00ff2e04260075ea */ /* 0x0005e8000ba0000a */
[----:B------:R3:W-:Y:S06]  /*fe80*/  UTCHMMA.2CTA gdesc[UR36], gdesc[UR8], tmem[UR12], tmem[UR46], idesc[UR47], UPT ;  /* 0x00ff2e08240075ea */ /* 0x0007ec000ba0000c */
[----:B------:R4:W-:Y:S01]  /*fe90*/  UTCHMMA.2CTA gdesc[UR34], gdesc[UR6], tmem[UR11], tmem[UR46], idesc[UR47], UPT ;  /* 0x00ff2e06220075ea */ /* 0x0009e2000ba0000b */
[----:B--2---:R-:W-:Y:S01]  /*fea0*/  R2UR UR4, R2 ;  /* 0x00000000020472ca */ /* 0x004fe200000e0000 */
[----:B------:R-:W-:Y:S01]  /*feb0*/  VIADD R2, R0, 0x206 ;  /* 0x0000020600027836 */ /* 0x000fe20000000000 */
[----:B------:R-:W-:Y:S01]  /*fec0*/  UMOV UR38, 0x0 ;  /* 0x0000000000267882 */ /* 0x000fe20000000000 */
[----:B------:R-:W-:Y:S01]  /*fed0*/  UMOV UR39, 0x8200490 ;  /* 0x0820049000277882 */ /* 0x000fe20000000000 */
[----:B---3--:R-:W-:Y:S01]  /*fee0*/  UMOV UR36, 0x0 ;  /* 0x0000000000247882 */ /* 0x008fe20000000000 */
[----:B------:R-:W-:Y:S01]  /*fef0*/  UMOV UR37, 0x8200490 ;  /* 0x0820049000257882 */ /* 0x000fe20000000000 */
[----:B------:R-:W-:Y:S01]  /*ff00*/  R2UR UR8, R2 ;  /* 0x00000000020872ca */ /* 0x000fe200000e0000 */
[----:B------:R-:W-:Y:S01]  /*ff10*/  VIADD R2, R0, 0x400 ;  /* 0x0000040000027836 */ /* 0x000fe20000000000 */
[----:B----4-:R-:W-:Y:S01]  /*ff20*/  UMOV UR34, 0x0 ;  /* 0x0000000000227882 */ /* 0x010fe20000000000 */
[----:B------:R-:W-:-:S03]  /*ff30*/  UMOV UR35, 0x8200490 ;  /* 0x0820049000237882 */ /* 0x000fc60000000000 */
[----:B------:R-:W-:Y:S01]  /*ff40*/  R2UR UR6, R2 ;  /* 0x00000000020672ca */ /* 0x000fe200000e0000 */
[----:B------:R-:W-:Y:S01]  /*ff50*/  VIADD R2, R0, 0x402 ;  /* 0x0000040200027836 */ /* 0x000fe20000000000 */
[----:B------:R2:W-:Y:S05]  /*ff60*/  UTCHMMA.2CTA gdesc[UR32], gdesc[UR4], tmem[UR10], tmem[UR46], idesc[UR47], UPT ;  /* 0x00ff2e04200075ea */ /* 0x0005ea000ba0000a */
[----:B------:R3:W-:Y:S06]  /*ff70*/  UTCHMMA.2CTA gdesc[UR30], gdesc[UR8], tmem[UR12], tmem[UR46], idesc[UR47], UPT ;  /* 0x00ff2e081e0075ea */ /* 0x0007ec000ba0000c */
[----:B------:R4:W-:Y:S01]  /*ff80*/  UTCHMMA.2CTA gdesc[UR28], gdesc[UR6], tmem[UR11], tmem[UR42], idesc[UR43], UPT ;  /* 0x00ff2a061c0075ea */ /* 0x0009e2000ba0000b */
[----:B--2---:R-:W-:Y:S01]  /*ff90*/  R2UR UR4, R2 ;  /* 0x00000000020472ca */ /* 0x004fe200000e0000 */
[----:B------:R-:W-:Y:S01]  /*ffa0*/  VIADD R2, R0, 0x404 ;  /* 0x0000040400027836 */ /* 0x000fe20000000000 */
[----:B------:R-:W-:Y:S01]  /*ffb0*/  UMOV UR32, 0x0 ;  /* 0x0000000000207882 */ /* 0x000fe20000000000 */
[----:B------:R-:W-:Y:S01]  /*ffc0*/  UMOV UR33, 0x8200490 ;  /* 0x0820049000217882 */ /* 0x000fe20000000000 */
[----:B---3--:R-:W-:-:S02]  /*ffd0*/  UMOV UR30, 0x0 ;  /* 0x00000000001e7882 */ /* 0x008fc40000000000 */
[----:B------:R-:W-:Y:S01]  /*ffe0*/  R2UR UR8, R2 ;  /* 0x00000000020872ca */ /* 0x000fe200000e0000 */
[----:B------:R-:W-:Y:S01]  /*fff0*/  VIADD R2, R0, 0x406 ;  /* 0x0000040600027836 */ /* 0x000fe20000000000 */
[----:B------:R-:W-:Y:S01]  /*10000*/  UMOV UR31, 0x8200490 ;  /* 0x08200490001f7882 */ /* 0x000fe20000000000 */
[----:B----4-:R-:W-:-:S03]  /*10010*/  UMOV UR28, 0x0 ;  /* 0x00000000001c7882 */ /* 0x010fc60000000000 */
[----:B------:R-:W-:Y:S01]  /*10020*/  R2UR UR6, R2 ;  /* 0x00000000020672ca */ /* 0x000fe200000e0000 */
[----:B------:R-:W-:Y:S01]  /*10030*/  VIADD R2, R0, 0x600 ;  /* 0x0000060000027836 */ /* 0x000fe20000000000 */
[----:B------:R2:W-:Y:S01]  /*10040*/  UTCHMMA.2CTA gdesc[UR26], gdesc[UR4], tmem[UR10], tmem[UR40], idesc[UR41], UPT ;  /* 0x00ff28041a0075ea */ /* 0x0005e2000ba0000a */
[----:B------:R-:W-:-:S04]  /*10050*/  UMOV UR29, 0x8200490 ;  /* 0x08200490001d7882 */ /* 0x000fc80000000000 */
[----:B------:R3:W-:Y:S06]  /*10060*/  UTCHMMA.2CTA gdesc[UR24], gdesc[UR8], tmem[UR12], tmem[UR38], idesc[UR39], UPT ;  /* 0x00ff2608180075ea */ /* 0x0007ec000ba0000c */
[----:B------:R4:W-:Y:S01]  /*10070*/  UTCHMMA.2CTA gdesc[UR22], gdesc[UR6], tmem[UR11], tmem[UR36], idesc[UR37], UPT ;  /* 0x00ff2406160075ea */ /* 0x0009e2000ba0000b */
[----:B--2---:R-:W-:Y:S01]  /*10080*/  R2UR UR4, R2 ;  /* 0x00000000020472ca */ /* 0x004fe200000e0000 */
[----:B------:R-:W-:-:S05]  /*10090*/  VIADD R2, R0, 0x602 ;  /* 0x0000060200027836 */ /* 0x000fca0000000000 */
[----:B---3--:R-:W-:Y:S01]  /*100a0*/  R2UR UR8, R2 ;  /* 0x00000000020872ca */ /* 0x008fe200000e0000 */
[C---:B------:R-:W-:Y:S02]  /*100b0*/  VIADD R2, R0.reuse, 0x604 ;  /* 0x0000060400027836 */ /* 0x040fe40000000000 */
[----:B------:R-:W-:-:S03]  /*100c0*/  VIADD R0, R0, 0x606 ;  /* 0x0000060600007836 */ /* 0x000fc60000000000 */
[----:B----4-:R-:W-:Y:S01]  /*100d0*/  R2UR UR6, R2 ;  /* 0x00000000020672ca */ /* 0x010fe200000e0000 */
[----:B------:R-:W-:Y:S01]  /*100e0*/  IMAD.MOV.U32 R2, RZ, RZ, 0x40 ;  /* 0x00000040ff027424 */ /* 0x000fe200078e00ff */
[----:B------:R2:W-:Y:S05]  /*100f0*/  UTCHMMA.2CTA gdesc[UR20], gdesc[UR4], tmem[UR10], tmem[UR34], idesc[UR35], UPT ;  /* 0x00ff2204140075ea */ /* 0x0005ea000ba0000a */
[----:B------:R3:W-:Y:S06]  /*10100*/  UTCHMMA.2CTA gdesc[UR18], gdesc[UR8], tmem[UR12], tmem[UR32], idesc[UR33], UPT ;  /* 0x00ff2008120075ea */ /* 0x0007ec000ba0000c */
[----:B------:R4:W-:Y:S01]  /*10110*/  UTCHMMA.2CTA gdesc[UR16], gdesc[UR6], tmem[UR11], tmem[UR30], idesc[UR31], UPT ;  /* 0x00ff1e06100075ea */ /* 0x0009e2000ba0000b */
[----:B--2---:R-:W-:Y:S01]  /*10120*/  R2UR UR10, R2 ;  /* 0x00000000020a72ca */ /* 0x004fe200000e0000 */
[----:B------:R-:W-:Y:S01]  /*10130*/  @P0 VIADD R2, R3, 0x70 ;  /* 0x0000007003020836 */ /* 0x000fe20000000000 */
[----:B------:R-:W-:Y:S01]  /*10140*/  R2UR UR4, R0 ;  /* 0x00000000000472ca */ /* 0x000fe200000e0000 */
[----:B-1----:R-:W-:Y:S01]  /*10150*/  VIADD R3, R14, 0x1 ;  /* 0x000000010e037836 */ /* 0x002fe20000000000 */
[----:B------:R-:W-:Y:S01]  /*10160*/  @P0 LOP3.LUT R0, R24, 0xffff, RZ, 0xc0, !PT ;  /* 0x0000ffff18000812 */ /* 0x000fe200078ec0ff */
[----:B---3--:R-:W-:Y:S01]  /*10170*/  UMOV UR9, 0x3 ;  /* 0x0000000300097882 */ /* 0x008fe20000000000 */
[----:B------:R-:W-:Y:S01]  /*10180*/  @P0 R2UR UR8, R2 ;  /* 0x00000000020802ca */ /* 0x000fe200000e0000 */
[----:B------:R-:W-:Y:S01]  /*10190*/  VIADD R2, R10, 0x1 ;  /* 0x000000010a027836 */ /* 0x000fe20000000000 */
[----:B----4-:R-:W-:-:S02]  /*101a0*/  @P0 R2UR UR6, R0 ;  /* 0x00000000000602ca */ /* 0x010fc400000e0000 */
[----:B------:R-:W-:Y:S02]  /*101b0*/  ELECT P0, URZ, PT ;  /* 0x0000000000ff782f */ /* 0x000fe40003800000 */
[----:B------:R-:W-:-:S03]  /*101c0*/  ISETP.NE.AND P2, PT, R2, 0x2, PT ;  /* 0x000000020200780c */ /* 0x000fc60003f45270 */
[----:B------:R3:W-:Y:S01]  /*101d0*/  UTCHMMA.2CTA gdesc[UR14], gdesc[UR4], tmem[UR10], tmem[UR28], idesc[UR29], UPT ;  /* 0x00ff1c040e0075ea */ /* 0x0007e2000ba0000a */
[----:B------:R-:W-:Y:S02]  /*101e0*/  SEL R7, RZ, 0x1, P2 ;  /* 0x00000001ff077807 */ /* 0x000fe40001000000 */
[----:B------:R-:W-:Y:S02]  /*101f0*/  SEL R10, R2, RZ, P2 ;  /* 0x000000ff020a7207 */ /* 0x000fe40001000000 */
[----:B------:R-:W-:Y:S01]  /*10200*/  LOP3.LUT R13, R13, R7, RZ, 0x3c, !PT ;  /* 0x000000070d0d7212 */ /* 0x000fe200078e3cff */
[----:B------:R3:W-:Y:S02]  /*10210*/  UTCBAR.2CTA.MULTICAST [UR8], URZ, UR6 ;  /* 0x000000ff080073e9 */ /* 0x0007e40008200806 */
[----:B------:R-:W-:-:S05]  /*10220*/  @P0 VIADD R0, R18, 0x80 ;  /* 0x0000008012000836 */ /* 0x000fca0000000000 */
[----:B------:R-:W-:Y:S01]  /*10230*/  @P0 R2UR UR7, R0 ;  /* 0x00000000000702ca */ /* 0x000fe200000e0000 */
[----:B------:R-:W-:Y:S01]  /*10240*/  VIADD R0, R9, 0x1 ;  /* 0x0000000109007836 */ /* 0x000fe20000000000 */
[----:B------:R-:W-:-:S04]  /*10250*/  ISETP.NE.AND P0, PT, R3, 0x2, PT ;  /* 0x000000020300780c */ /* 0x000fc80003f05270 */
[----:B------:R-:W-:Y:S02]  /*10260*/  ISETP.NE.AND P3, PT, R0, 0x2, PT ;  /* 0x000000020000780c */ /* 0x000fe40003f65270 */
[----:B------:R-:W-:Y:S02]  /*10270*/  SEL R4, RZ, 0x1, P0 ;  /* 0x00000001ff047807 */ /* 0x000fe40000000000 */
[----:B------:R-:W-:Y:S02]  /*10280*/  SEL R5, RZ, 0x1, P3 ;  /* 0x00000001ff057807 */ /* 0x000fe40001800000 */
[----:B------:R-:W-:Y:S01]  /*10290*/  LOP3.LUT R20, R20, R4, RZ, 0x3c, !PT ;  /* 0x0000000414147212 */ /* 0x000fe200078e3cff */
[----:B------:R3:W-:Y:S01]  /*102a0*/  UTCBAR.2CTA.MULTICAST [UR7], URZ, UR9 ;  /* 0x000000ff070073e9 */ /* 0x0007e20008200809 */
[----:B------:R-:W-:Y:S02]  /*102b0*/  LOP3.LUT R12, R12, R5, RZ, 0x3c, !PT ;  /* 0x000000050c0c7212 */ /* 0x000fe400078e3cff */
[----:B------:R-:W-:-:S02]  /*102c0*/  SEL R14, R3, RZ, P0 ;  /* 0x000000ff030e7207 */ /* 0x000fc40000000000 */
[----:B------:R-:W-:-:S07]  /*102d0*/  SEL R9, R0, RZ, P3 ;  /* 0x000000ff00097207 */ /* 0x000fce0001800000 */
.L_x_130:
[----:B------:R-:W-:Y:S01]  /*102e0*/  IMAD.U32 R2, R60, -0x80000000, RZ ;  /* 0x800000003c027824 */ /* 0x000fe200078e00ff */
[----:B--23--:R-:W-:Y:S02]  /*102f0*/  R2UR UR4, R6 ;  /* 0x00000000060472ca */ /* 0x00cfe400000e0000 */
[----:B------:R-:W-:Y:S01]  /*10300*/  SHF.L.U32 R0, R63, 0x1f, RZ ;  /* 0x0000001f3f007819 */ /* 0x000fe200000006ff */
[----:B------:R-:W2:Y:S10]  /*10310*/  SYNCS.PHASECHK.TRANS64.TRYWAIT P0, [UR13+0xa0], R2 ;  /* 0x0000a002ff0075a7 */ /* 0x000eb4000800110d */
[----:B------:R-:W-:Y:S01]  /*10320*/  UISETP.NE.U32.AND UP0, UPT, UR4, URZ, UPT ;  /* 0x000000ff0400728c */ /* 0x000fe2000bf05070 */
[----:B--2---:R-:W-:Y:S10]  /*10330*/  @!P0 BRA `(.L_x_135) ;  /* 0x000000dc00048947 */ /* 0x004ff40003800000 */
.L_x_336:
[----:B------:R-:W3:Y:S01]  /*10340*/  SYNCS.PHASECHK.TRANS64.TRYWAIT P0, [UR13+0xb8], R0 ;  /* 0x0000b800ff0075a7 */ /* 0x000ee2000800110d */
[----:B--2---:R-:W-:Y:S02]  /*10350*/  LEA R3, R10, UR13, 0x3 ;  /* 0x0000000d0a037c11 */ /* 0x004fe4000f8e18ff */
[----:B------:R-:W-:Y:S01]  /*10360*/  SHF.L.U32 R2, R13, 0x1f, RZ ;  /* 0x0000001f0d027819 */ /* 0x000fe200000006ff */
[----:B---3--:R-:W-:Y:S06]  /*10370*/  @!P0 BRA `(.L_x_136) ;  /* 0x000000dc00108947 */ /* 0x008fec0003800000 */
.L_x_338:
[----:B------:R-:W3:Y:S01]  /*10380*/  SYNCS.PHASECHK.TRANS64.TRYWAIT P0, [R3+URZ+0x40], R2 ;  /* 0x00004002030075a7 */ /* 0x000ee200080011ff */
[----:B------:R-:W-:Y:S01]  /*10390*/  LEA R0, R10, UR13, 0xf ;  /* 0x0000000d0a007c11 */ /* 0x000fe2000f8e78ff */
[----:B--2---:R-:W-:-:S04]  /*103a0*/  IMAD.MOV.U32 R6, RZ, RZ, 0x80 ;  /* 0x00000080ff067424 */ /* 0x004fc800078e00ff */
[----:B------:R-:W-:-:S05]  /*103b0*/  VIADD R0, R0, 0x14800 ;  /* 0x0001480000007836 */ /* 0x000fca0000000000 */
[----:B------:R-:W-:-:S04]  /*103c0*/  SHF.R.U32.HI R0, RZ, 0x4, R0 ;  /* 0x00000004ff007819 */ /* 0x000fc80000011600 */
[----:B------:R-:W-:-:S04]  /*103d0*/  LOP3.LUT R0, R0, 0x3fc0, RZ, 0xc0, !PT ;  /* 0x00003fc000007812 */ /* 0x000fc800078ec0ff */
[----:B------:R-:W-:Y:S01]  /*103e0*/  LOP3.LUT R0, R0, 0x4000000, RZ, 0xfc, !PT ;  /* 0x0400000000007812 */ /* 0x000fe200078efcff */
[----:B---3--:R-:W-:Y:S06]  /*103f0*/  @!P0 BRA `(.L_x_137) ;  /* 0x000000dc00108947 */ /* 0x008fec0003800000 */
.L_x_340:
[----:B------:R-:W-:Y:S01]  /*10400*/  VIADD R2, R0, 0x80 ;  /* 0x0000008000027836 */ /* 0x000fe20000000000 */
[----:B------:R-:W-:Y:S01]  /*10410*/  R2UR UR16, R140 ;  /* 0x000000008c1072ca */ /* 0x000fe200000e0000 */
[----:B------:R-:W-:Y:S01]  /*10420*/  IMAD.MOV.U32 R4, RZ, RZ, 0x80 ;  /* 0x00000080ff047424 */ /* 0x000fe200078e00ff */
[----:B------:R-:W-:Y:S01]  /*10430*/  R2UR UR17, R141 ;  /* 0x000000008d1172ca */ /* 0x000fe200000e0000 */
[----:B------:R-:W-:Y:S01]  /*10440*/  UMOV UR18, 0x0 ;  /* 0x0000000000127882 */ /* 0x000fe20000000000 */
[----:B-1----:R-:W-:Y:S01]  /*10450*/  R2UR UR6, R0 ;  /* 0x00000000000672ca */ /* 0x002fe200000e0000 */
[----:B------:R-:W-:Y:S01]  /*10460*/  UMOV UR19, 0x8410490 ;  /* 0x0841049000137882 */ /* 0x000fe20000000000 */
[----:B------:R-:W-:Y:S01]  /*10470*/  R2UR UR11, R6 ;  /* 0x00000000060b72ca */ /* 0x000fe200000e0000 */
[----:B------:R-:W-:Y:S01]  /*10480*/  UMOV UR7, 0x40004040 ;  /* 0x4000404000077882 */ /* 0x000fe20000000000 */
[----:B------:R-:W-:Y:S01]  /*10490*/  R2UR UR4, R2 ;  /* 0x00000000020472ca */ /* 0x000fe200000e0000 */
[----:B------:R-:W-:Y:S01]  /*104a0*/  VIADD R2, R0, 0x100 ;  /* 0x0000010000027836 */ /* 0x000fe20000000000 */
        /* <DEDUP_REMOVED lines=8> */
[----:B------:R-:W-:Y:S01]  /*10530*/  R2UR UR24, R136 ;  /* 0x00000000881872ca */ /* 0x000fe200000e0000 */
[----:B------:R1:W-:Y:S01]  /*10540*/  UTCHMMA.2CTA gdesc[UR16], gdesc[UR6], tmem[UR11], tmem[UR18], idesc[UR19], UP0 ;  /* 0x00ff1206100075ea */ /* 0x0003e2000820000b */
[----:B------:R-:W-:Y:S01]  /*10550*/  R2UR UR25, R137 ;  /* 0x00000000891972ca */ /* 0x000fe200000e0000 */
[----:B------:R-:W-:Y:S01]  /*10560*/  UMOV UR9, 0x40004040 ;  /* 0x4000404000097882 */ /* 0x000fe20000000000 */
[----:B------:R-:W-:-:S02]  /*10570*/  R2UR UR12, R4 ;  /* 0x00000000040c72ca */ /* 0x000fc400000e0000 */
[----:B------:R-:W-:Y:S02]  /*10580*/  ELECT P0, URZ, PT ;  /* 0x0000000000ff782f */ /* 0x000fe40003800000 */
[----:B------:R-:W-:Y:S02]  /*10590*/  R2UR UR22, R134 ;  /* 0x00000000861672ca */ /* 0x000fe400000e0000 */
[----:B------:R-:W-:Y:S02]  /*105a0*/  R2UR UR23, R135 ;  /* 0x00000000871772ca */ /* 0x000fe400000e0000 */
[----:B------:R-:W-:Y:S02]  /*105b0*/  R2UR UR20, R132 ;  /* 0x00000000841472ca */ /* 0x000fe400000e0000 */
[----:B------:R-:W-:Y:S02]  /*105c0*/  R2UR UR21, R133 ;  /* 0x00000000851572ca */ /* 0x000fe400000e0000 */
[----:B-1----:R-:W-:Y:S01]  /*105d0*/  R2UR UR6, R2 ;  /* 0x00000000020672ca */ /* 0x002fe200000e0000 */
[----:B------:R-:W-:Y:S01]  /*105e0*/  VIADD R2, R0, 0x200 ;  /* 0x0000020000027836 */ /* 0x000fe20000000000 */
[----:B------:R-:W-:Y:S01]  /*105f0*/  UMOV UR16, 0x0 ;  /* 0x0000000000107882 */ /* 0x000fe20000000000 */
[----:B------:R-:W-:Y:S01]  /*10600*/  UMOV UR17, 0x8410490 ;  /* 0x0841049000117882 */ /* 0x000fe20000000000 */
[----:B------:R-:W-:Y:S01]  /*10610*/  R2UR UR11, R4 ;  /* 0x00000000040b72ca */ /* 0x000fe200000e0000 */
[----:B------:R1:W-:Y:S01]  /*10620*/  UTCHMMA.2CTA gdesc[UR14], gdesc[UR4], tmem[UR10], tmem[UR16], idesc[UR17], UPT ;  /* 0x00ff10040e0075ea */ /* 0x0003e2000ba0000a */
[----:B------:R3:W-:Y:S01]  /*10630*/  UTCHMMA.2CTA gdesc[UR24], gdesc[UR8], tmem[UR12], tmem[UR26], idesc[UR27], UPT ;  /* 0x00ff1a08180075ea */ /* 0x0007e2000ba0000c */
[----:B------:R-:W-:-:S02]  /*10640*/  R2UR UR18, R130 ;  /* 0x00000000821272ca */ /* 0x000fc400000e0000 */
[----:B------:R-:W-:Y:S02]  /*10650*/  R2UR UR19, R131 ;  /* 0x00000000831372ca */ /* 0x000fe400000e0000 */
[----:B-1----:R-:W-:Y:S01]  /*10660*/  R2UR UR4, R2 ;  /* 0x00000000020472ca */ /* 0x002fe200000e0000 */
[----:B------:R-:W-:Y:S01]  /*10670*/  VIADD R2, R0, 0x280 ;  /* 0x0000028000027836 */ /* 0x000fe20000000000 */
[----:B---3--:R-:W-:Y:S01]  /*10680*/  UMOV UR24, 0x0 ;  /* 0x0000000000187882 */ /* 0x008fe20000000000 */
[----:B------:R-:W-:Y:S01]  /*10690*/  UMOV UR25, 0x8410490 ;  /* 0x0841049000197882 */ /* 0x000fe20000000000 */
[----:B------:R-:W-:Y:S02]  /*106a0*/  R2UR UR16, R128 ;  /* 0x00000000801072ca */ /* 0x000fe400000e0000 */
[----:B------:R1:W-:Y:S01]  /*106b0*/  UTCHMMA.2CTA gdesc[UR22], gdesc[UR6], tmem[UR11], tmem[UR24], idesc[UR25], UPT ;  /* 0x00ff1806160075ea */ /* 0x0003e2000ba0000b */
[----:B------:R-:W-:Y:S01]  /*106c0*/  R2UR UR8, R2 ;  /* 0x00000000020872ca */ /* 0x000fe200000e0000 */
[C---:B------:R-:W-:Y:S01]  /*106d0*/  VIADD R2, R0.reuse, 0x300 ;  /* 0x0000030000027836 */ /* 0x040fe20000000000 */
[----:B------:R-:W-:Y:S01]  /*106e0*/  R2UR UR17, R129 ;  /* 0x00000000811172ca */ /* 0x000fe200000e0000 */
[----:B------:R-:W-:Y:S01]  /*106f0*/  VIADD R0, R0, 0x380 ;  /* 0x0000038000007836 */ /* 0x000fe20000000000 */
[----:B------:R-:W-:-:S02]  /*10700*/  R2UR UR14, R126 ;  /* 0x000000007e0e72ca */ /* 0x000fc400000e0000 */
[----:B------:R-:W-:Y:S02]  /*10710*/  R2UR UR15, R127 ;  /* 0x000000007f0f72ca */ /* 0x000fe400000e0000 */
[----:B-1----:R-:W-:Y:S01]  /*10720*/  R2UR UR6, R2 ;  /* 0x00000000020672ca */ /* 0x002fe200000e0000 */
[----:B------:R-:W-:Y:S01]  /*10730*/  IMAD.MOV.U32 R2, RZ, RZ, 0x80 ;  /* 0x00000080ff027424 */ /* 0x000fe200078e00ff */
[----:B------:R-:W-:Y:S01]  /*10740*/  UMOV UR22, 0x0 ;  /* 0x0000000000167882 */ /* 0x000fe20000000000 */
[----:B------:R-:W-:Y:S02]  /*10750*/  UMOV UR23, 0x8410490 ;  /* 0x0841049000177882 */ /* 0x000fe40000000000 */
[----:B------:R1:W-:Y:S02]  /*10760*/  UTCHMMA.2CTA gdesc[UR20], gdesc[UR4], tmem[UR10], tmem[UR22], idesc[UR23], UPT ;  /* 0x00ff1604140075ea */ /* 0x0003e4000ba0000a */
[----:B-1----:R-:W-:Y:S01]  /*10770*/  UMOV UR20, 0x0 ;  /* 0x0000000000147882 */ /* 0x002fe20000000000 */
[----:B------:R-:W-:Y:S01]  /*10780*/  UMOV UR21, 0x8410490 ;  /* 0x0841049000157882 */ /* 0x000fe20000000000 */
[----:B------:R-:W-:Y:S01]  /*10790*/  R2UR UR10, R2 ;  /* 0x00000000020a72ca */ /* 0x000fe200000e0000 */
[----:B------:R-:W-:Y:S01]  /*107a0*/  @P0 VIADD R2, R3, 0x50 ;  /* 0x0000005003020836 */ /* 0x000fe20000000000 */
[----:B------:R-:W-:Y:S01]  /*107b0*/  R2UR UR4, R0 ;  /* 0x00000000000472ca */ /* 0x000fe200000e0000 */
[----:B------:R1:W-:Y:S01]  /*107c0*/  UTCHMMA.2CTA gdesc[UR18], gdesc[UR8], tmem[UR12], tmem[UR20], idesc[UR21], UPT ;  /* 0x00ff1408120075ea */ /* 0x0003e2000ba0000c */
[----:B------:R-:W-:-:S02]  /*107d0*/  @P0 LOP3.LUT R0, R24, 0xffff, RZ, 0xc0, !PT ;  /* 0x0000ffff18000812 */ /* 0x000fc400078ec0ff */
[----:B--2---:R-:W-:Y:S01]  /*107e0*/  LEA R3, R9, UR13, 0x3 ;  /* 0x0000000d09037c11 */ /* 0x004fe2000f8e18ff */
[----:B-1----:R-:W-:Y:S01]  /*107f0*/  UMOV UR18, 0x0 ;  /* 0x0000000000127882 */ /* 0x002fe20000000000 */
[----:B------:R-:W-:Y:S01]  /*10800*/  UMOV UR19, 0x8410490 ;  /* 0x0841049000137882 */ /* 0x000fe20000000000 */
[----:B------:R-:W-:Y:S01]  /*10810*/  @P0 R2UR UR8, R2 ;  /* 0x00000000020802ca */ /* 0x000fe200000e0000 */
[----:B------:R1:W-:Y:S01]  /*10820*/  UTCHMMA.2CTA gdesc[UR16], gdesc[UR6], tmem[UR11], tmem[UR18], idesc[UR19], UPT ;  /* 0x00ff1206100075ea */ /* 0x0003e2000ba0000b */
[----:B------:R-:W-:Y:S01]  /*10830*/  UMOV UR9, 0x3 ;  /* 0x0000000300097882 */ /* 0x000fe20000000000 */
[----:B------:R-:W-:Y:S01]  /*10840*/  IMAD.U32 R2, R12, -0x80000000, RZ ;  /* 0x800000000c027824 */ /* 0x000fe200078e00ff */
[----:B-1----:R-:W-:Y:S01]  /*10850*/  @P0 R2UR UR7, R0 ;  /* 0x00000000000702ca */ /* 0x002fe200000e0000 */
[----:B------:R-:W-:Y:S01]  /*10860*/  UIADD3 UR6, UPT, UPT, UR13, 0xb0, URZ ;  /* 0x000000b00d067890 */ /* 0x000fe2000fffe0ff */
[----:B------:R-:W-:Y:S01]  /*10870*/  IMAD.U32 R0, R61, -0x80000000, RZ ;  /* 0x800000003d007824 */ /* 0x000fe200078e00ff */
[----:B------:R-:W-:Y:S01]  /*10880*/  UMOV UR16, 0x0 ;  /* 0x0000000000107882 */ /* 0x000fe20000000000 */
[----:B------:R-:W-:-:S02]  /*10890*/  UMOV UR17, 0x8410490 ;  /* 0x0841049000117882 */ /* 0x000fc40000000000 */
[----:B------:R1:W-:Y:S07]  /*108a0*/  UTCHMMA.2CTA gdesc[UR14], gdesc[UR4], tmem[UR10], tmem[UR16], idesc[UR17], UPT ;  /* 0x00ff10040e0075ea */ /* 0x0003ee000ba0000a */
[----:B------:R1:W-:Y:S01]  /*108b0*/  UTCBAR.2CTA.MULTICAST [UR8], URZ, UR7 ;  /* 0x000000ff080073e9 */ /* 0x0003e20008200807 */
[----:B------:R1:W-:Y:S01]  /*108c0*/  UTCBAR.2CTA.MULTICAST [UR6], URZ, UR9 ;  /* 0x000000ff060073e9 */ /* 0x0003e20008200809 */
[----:B------:R-:W2:Y:S02]  /*108d0*/  SYNCS.PHASECHK.TRANS64.TRYWAIT P0, [UR13+0xc8], R0 ;  /* 0x0000c800ff0075a7 */ /* 0x000ea4000800110d */
[----:B-12---:R-:W-:Y:S05]  /*108e0*/  @!P0 BRA `(.L_x_138) ;  /* 0x000000d400f08947 */ /* 0x006fea0003800000 */
.L_x_342:
[----:B------:R-:W2:Y:S01]  /*108f0*/  SYNCS.PHASECHK.TRANS64.TRYWAIT P0, [R3+URZ+0x60], R2 ;  /* 0x00006002030075a7 */ /* 0x000ea200080011ff */
[----:B------:R-:W-:Y:S01]  /*10900*/  LEA R0, R9, UR13, 0xf ;  /* 0x0000000d09007c11 */ /* 0x000fe2000f8e78ff */
[----:B-1----:R-:W-:-:S04]  /*10910*/  IMAD.MOV.U32 R6, RZ, RZ, 0x100 ;  /* 0x00000100ff067424 */ /* 0x002fc800078e00ff */
[----:B------:R-:W-:-:S05]  /*10920*/  VIADD R0, R0, 0x24800 ;  /* 0x0002480000007836 */ /* 0x000fca0000000000 */
[----:B------:R-:W-:-:S04]  /*10930*/  SHF.R.U32.HI R0, RZ, 0x4, R0 ;  /* 0x00000004ff007819 */ /* 0x000fc80000011600 */
[----:B------:R-:W-:-:S04]  /*10940*/  LOP3.LUT R0, R0, 0x3fc0, RZ, 0xc0, !PT ;  /* 0x00003fc000007812 */ /* 0x000fc800078ec0ff */
[----:B------:R-:W-:Y:S01]  /*10950*/  LOP3.LUT R0, R0, 0x4000000, RZ, 0xfc, !PT ;  /* 0x0400000000007812 */ /* 0x000fe200078efcff */
[----:B--2---:R-:W-:Y:S06]  /*10960*/  @!P0 BRA `(.L_x_139) ;  /* 0x000000d400f08947 */ /* 0x004fec0003800000 */
.L_x_344:
[----:B------:R-:W-:Y:S01]  /*10970*/  VIADD R2, R0, 0x80 ;  /* 0x0000008000027836 */ /* 0x000fe20000000000 */
[----:B------:R-:W-:Y:S01]  /*10980*/  R2UR UR16, R140 ;  /* 0x000000008c1072ca */ /* 0x000fe200000e0000 */
[----:B------:R-:W-:Y:S01]  /*10990*/  IMAD.MOV.U32 R4, RZ, RZ, 0x100 ;  /* 0x00000100ff047424 */ /* 0x000fe200078e00ff */
        /* <DEDUP_REMOVED lines=26> */
[----:B-1----:R-:W-:-:S02]  /*10b40*/  LOP3.LUT R5, R61, 0x1, RZ, 0x3c, !PT ;  /* 0x000000013d057812 */ /* 0x002fc400078e3cff */
[----:B--2---:R-:W-:Y:S01]  /*10b50*/  R2UR UR6, R2 ;  /* 0x00000000020672ca */ /* 0x004fe200000e0000 */
[----:B------:R-:W-:Y:S01]  /*10b60*/  VIADD R2, R0, 0x200 ;  /* 0x0000020000027836 */ /* 0x000fe20000000000 */
[----:B------:R-:W-:Y:S01]  /*10b70*/  UMOV UR16, 0x0 ;  /* 0x0000000000107882 */ /* 0x000fe20000000000 */
[----:B------:R-:W-:Y:S01]  /*10b80*/  UMOV UR17, 0x8410490 ;  /* 0x0841049000117882 */ /* 0x000fe20000000000 */
[----:B------:R-:W-:Y:S01]  /*10b90*/  R2UR UR11, R4 ;  /* 0x00000000040b72ca */ /* 0x000fe200000e0000 */
[----:B------:R1:W-:Y:S01]  /*10ba0*/  UTCHMMA.2CTA gdesc[UR14], gdesc[UR4], tmem[UR10], tmem[UR16], idesc[UR17], UPT ;  /* 0x00ff10040e0075ea */ /* 0x0003e2000ba0000a */
[----:B------:R2:W-:Y:S01]  /*10bb0*/  UTCHMMA.2CTA gdesc[UR24], gdesc[UR8], tmem[UR12], tmem[UR26], idesc[UR27], UPT ;  /* 0x00ff1a08180075ea */ /* 0x0005e2000ba0000c */
[----:B------:R-:W-:Y:S02]  /*10bc0*/  R2UR UR18, R130 ;  /* 0x00000000821272ca */ /* 0x000fe400000e0000 */
[----:B------:R-:W-:Y:S02]  /*10bd0*/  R2UR UR19, R131 ;  /* 0x00000000831372ca */ /* 0x000fe400000e0000 */
[----:B-1----:R-:W-:Y:S01]  /*10be0*/  R2UR UR4, R2 ;  /* 0x00000000020472ca */ /* 0x002fe200000e0000 */
[----:B------:R-:W-:Y:S01]  /*10bf0*/  VIADD R2, R0, 0x280 ;  /* 0x0000028000027836 */ /* 0x000fe20000000000 */
[----:B--2---:R-:W-:Y:S01]  /*10c00*/  UMOV UR24, 0x0 ;  /* 0x0000000000187882 */ /* 0x004fe20000000000 */
[----:B------:R-:W-:Y:S01]  /*10c10*/  UMOV UR25, 0x8410490 ;  /* 0x0841049000197882 */ /* 0x000fe20000000000 */
[----:B------:R-:W-:-:S02]  /*10c20*/  R2UR UR16, R128 ;  /* 0x00000000801072ca */ /* 0x000fc400000e0000 */
[----:B------:R1:W-:Y:S01]  /*10c30*/  UTCHMMA.2CTA gdesc[UR22], gdesc[UR6], tmem[UR11], tmem[UR24], idesc[UR25], UPT ;  /* 0x00ff1806160075ea */ /* 0x0003e2000ba0000b */
[----:B------:R-:W-:Y:S01]  /*10c40*/  R2UR UR8, R2 ;  /* 0x00000000020872ca */ /* 0x000fe200000e0000 */
[C---:B------:R-:W-:Y:S01]  /*10c50*/  VIADD R2, R0.reuse, 0x300 ;  /* 0x0000030000027836 */ /* 0x040fe20000000000 */
[----:B------:R-:W-:Y:S01]  /*10c60*/  R2UR UR17, R129 ;  /* 0x00000000811172ca */ /* 0x000fe200000e0000 */
[----:B------:R-:W-:Y:S01]  /*10c70*/  VIADD R0, R0, 0x380 ;  /* 0x0000038000007836 */ /* 0x000fe20000000000 */
[----:B------:R-:W-:Y:S02]  /*10c80*/  R2UR UR14, R126 ;  /* 0x000000007e0e72ca */ /* 0x000fe400000e0000 */
[----:B------:R-:W-:Y:S02]  /*10c90*/  R2UR UR15, R127 ;  /* 0x000000007f0f72ca */ /* 0x000fe400000e0000 */
[----:B-1----:R-:W-:Y:S01]  /*10ca0*/  R2UR UR6, R2 ;  /* 0x00000000020672ca */ /* 0x002fe200000e0000 */
[----:B------:R-:W-:Y:S01]  /*10cb0*/  IMAD.MOV.U32 R2, RZ, RZ, 0x100 ;  /* 0x00000100ff027424 */ /* 0x000fe200078e00ff */
[----:B------:R-:W-:Y:S01]  /*10cc0*/  UMOV UR22, 0x0 ;  /* 0x0000000000167882 */ /* 0x000fe20000000000 */
[----:B------:R-:W-:-:S02]  /*10cd0*/  UMOV UR23, 0x8410490 ;  /* 0x0841049000177882 */ /* 0x000fc40000000000 */
[----:B------:R1:W-:Y:S02]  /*10ce0*/  UTCHMMA.2CTA gdesc[UR20], gdesc[UR4], tmem[UR10], tmem[UR22], idesc[UR23], UPT ;  /* 0x00ff1604140075ea */ /* 0x0003e4000ba0000a */
[----:B-1----:R-:W-:Y:S01]  /*10cf0*/  R2UR UR10, R2 ;  /* 0x00000000020a72ca */ /* 0x002fe200000e0000 */
[----:B------:R-:W-:Y:S01]  /*10d00*/  @P0 VIADD R2, R3, 0x70 ;  /* 0x0000007003020836 */ /* 0x000fe20000000000 */
[----:B------:R-:W-:Y:S01]  /*10d10*/  R2UR UR4, R0 ;  /* 0x00000000000472ca */ /* 0x000fe200000e0000 */
[----:B------:R-:W-:Y:S01]  /*10d20*/  UMOV UR20, 0x0 ;  /* 0x0000000000147882 */ /* 0x000fe20000000000 */
[----:B------:R-:W-:Y:S01]  /*10d30*/  @P0 LOP3.LUT R0, R24, 0xffff, RZ, 0xc0, !PT ;  /* 0x0000ffff18000812 */ /* 0x000fe200078ec0ff */
[----:B------:R-:W-:Y:S02]  /*10d40*/  UMOV UR21, 0x8410490 ;  /* 0x0841049000157882 */ /* 0x000fe40000000000 */
[----:B------:R1:W-:Y:S02]  /*10d50*/  UTCHMMA.2CTA gdesc[UR18], gdesc[UR8], tmem[UR12], tmem[UR20], idesc[UR21], UPT ;  /* 0x00ff1408120075ea */ /* 0x0003e4000ba0000c */
[----:B-1----:R-:W-:Y:S01]  /*10d60*/  @P0 R2UR UR9, R2 ;  /* 0x00000000020902ca */ /* 0x002fe200000e0000 */
[----:B------:R-:W-:Y:S01]  /*10d70*/  UMOV UR18, 0x0 ;  /* 0x0000000000127882 */ /* 0x000fe20000000000 */
[----:B------:R-:W-:Y:S01]  /*10d80*/  @P0 R2UR UR8, R0 ;  /* 0x00000000000802ca */ /* 0x000fe200000e0000 */
[----:B------:R-:W-:Y:S01]  /*10d90*/  UMOV UR19, 0x8410490 ;  /* 0x0841049000137882 */ /* 0x000fe20000000000 */
[----:B------:R-:W-:Y:S01]  /*10da0*/  VIADD R2, R10, 0x1 ;  /* 0x000000010a027836 */ /* 0x000fe20000000000 */
[----:B------:R1:W-:Y:S01]  /*10db0*/  UTCHMMA.2CTA gdesc[UR16], gdesc[UR6], tmem[UR11], tmem[UR18], idesc[UR19], UPT ;  /* 0x00ff1206100075ea */ /* 0x0003e2000ba0000b */
[----:B------:R-:W-:-:S03]  /*10dc0*/  VIADD R0, R9, 0x1 ;  /* 0x0000000109007836 */ /* 0x000fc60000000000 */
[----:B------:R-:W-:Y:S02]  /*10dd0*/  ISETP.NE.AND P2, PT, R2, 0x2, PT ;  /* 0x000000020200780c */ /* 0x000fe40003f45270 */
[----:B------:R-:W-:Y:S02]  /*10de0*/  ISETP.NE.AND P0, PT, R0, 0x2, PT ;  /* 0x000000020000780c */ /* 0x000fe40003f05270 */
[----:B------:R-:W-:Y:S02]  /*10df0*/  SEL R4, RZ, 0x1, P2 ;  /* 0x00000001ff047807 */ /* 0x000fe40001000000 */
[----:B------:R-:W-:Y:S02]  /*10e00*/  SEL R3, RZ, 0x1, P0 ;  /* 0x00000001ff037807 */ /* 0x000fe40000000000 */
[----:B------:R-:W-:Y:S02]  /*10e10*/  LOP3.LUT R13, R13, R4, RZ, 0x3c, !PT ;  /* 0x000000040d0d7212 */ /* 0x000fe400078e3cff */
[----:B------:R-:W-:-:S02]  /*10e20*/  LOP3.LUT R12, R12, R3, RZ, 0x3c, !PT ;  /* 0x000000030c0c7212 */ /* 0x000fc400078e3cff */
[----:B------:R-:W-:Y:S02]  /*10e30*/  LOP3.LUT R4, R63, 0x1, RZ, 0x3c, !PT ;  /* 0x000000013f047812 */ /* 0x000fe400078e3cff */
[----:B------:R-:W-:Y:S02]  /*10e40*/  LOP3.LUT R3, R60, 0x1, RZ, 0x3c, !PT ;  /* 0x000000013c037812 */ /* 0x000fe400078e3cff */
[----:B------:R-:W-:Y:S02]  /*10e50*/  SEL R9, R2, RZ, P2 ;  /* 0x000000ff02097207 */ /* 0x000fe40001000000 */
[----:B------:R-:W-:Y:S01]  /*10e60*/  SEL R8, R0, RZ, P0 ;  /* 0x000000ff00087207 */ /* 0x000fe20000000000 */
[----:B-1----:R-:W-:Y:S02]  /*10e70*/  UIADD3 UR7, UPT, UPT, UR13, 0xc0, URZ ;  /* 0x000000c00d077890 */ /* 0x002fe4000fffe0ff */
[----:B------:R-:W-:Y:S01]  /*10e80*/  UIADD3 UR6, UPT, UPT, UR13, 0xa8, URZ ;  /* 0x000000a80d067890 */ /* 0x000fe2000fffe0ff */
[----:B------:R-:W-:Y:S01]  /*10e90*/  UMOV UR16, 0x0 ;  /* 0x0000000000107882 */ /* 0x000fe20000000000 */
[----:B------:R-:W-:Y:S01]  /*10ea0*/  UMOV UR17, 0x8410490 ;  /* 0x0841049000117882 */ /* 0x000fe20000000000 */
[----:B------:R-:W-:Y:S01]  /*10eb0*/  UMOV UR11, 0x3 ;  /* 0x00000003000b7882 */ /* 0x000fe20000000000 */
[----:B------:R1:W-:Y:S01]  /*10ec0*/  UTCHMMA.2CTA gdesc[UR14], gdesc[UR4], tmem[UR10], tmem[UR16], idesc[UR17], UPT ;  /* 0x00ff10040e0075ea */ /* 0x0003e2000ba0000a */
[----:B------:R1:W-:Y:S02]  /*10ed0*/  UTCBAR.2CTA.MULTICAST [UR9], URZ, UR8 ;  /* 0x000000ff090073e9 */ /* 0x0003e40008200808 */
[----:B------:R1:W-:Y:S02]  /*10ee0*/  UTCBAR.2CTA.MULTICAST [UR7], URZ, UR11 ;  /* 0x000000ff070073e9 */ /* 0x0003e4000820080b */
[----:B------:R1:W-:Y:S01]  /*10ef0*/  UTCBAR.2CTA.MULTICAST [UR6], URZ, UR11 ;  /* 0x000000ff060073e9 */ /* 0x0003e2000820080b */
[----:B------:R-:W-:Y:S05]  /*10f00*/  @!P1 BRA `(.L_x_140) ;  /* 0x0000000c00049947 */ /* 0x000fea0003800000 */
[----:B------:R-:W-:Y:S02]  /*10f10*/  SHF.L.U32 R2, R3, 0x1f, RZ ;  /* 0x0000001f03027819 */ /* 0x000fe400000006ff */
[----:B------:R-:W-:Y:S02]  /*10f20*/  SHF.L.U32 R0, R4, 0x1f, RZ ;  /* 0x0000001f04007819 */ /* 0x000fe400000006ff */
[----:B------:R-:W2:Y:S02]  /*10f30*/  SYNCS.PHASECHK.TRANS64.TRYWAIT P0, [UR13+0xa0], R2 ;  /* 0x0000a002ff0075a7 */ /* 0x000ea4000800110d */
[----:B--2---:R-:W-:Y:S05]  /*10f40*/  @!P0 BRA `(.L_x_141) ;  /* 0x000000d000948947 */ /* 0x004fea0003800000 */
.L_x_346:
[----:B------:R-:W3:Y:S01]  /*10f50*/  SYNCS.PHASECHK.TRANS64.TRYWAIT P0, [UR13+0xb8], R0 ;  /* 0x0000b800ff0075a7 */ /* 0x000ee2000800110d */
[----:B--2---:R-:W-:Y:S02]  /*10f60*/  LEA R3, R9, UR13, 0x3 ;  /* 0x0000000d09037c11 */ /* 0x004fe4000f8e18ff */
[----:B------:R-:W-:Y:S01]  /*10f70*/  SHF.L.U32 R2, R13, 0x1f, RZ ;  /* 0x0000001f0d027819 */ /* 0x000fe200000006ff */
[----:B---3--:R-:W-:Y:S06]  /*10f80*/  @!P0 BRA `(.L_x_142) ;  /* 0x000000d000a08947 */ /* 0x008fec0003800000 */
.L_x_348:
        /* <DEDUP_REMOVED lines=8> */
.L_x_350:
[----:B------:R-:W-:Y:S01]  /*11010*/  VIADD R2, R0, 0x80 ;  /* 0x0000008000027836 */ /* 0x000fe20000000000 */
[----:B-1----:R-:W-:Y:S01]  /*11020*/  R2UR UR16, R124 ;  /* 0x000000007c1072ca */ /* 0x002fe200000e0000 */
[----:B------:R-:W-:Y:S01]  /*11030*/  UMOV UR18, 0x0 ;  /* 0x0000000000127882 */ /* 0x000fe20000000000 */
[----:B------:R-:W-:Y:S01]  /*11040*/  R2UR UR17, R125 ;  /* 0x000000007d1172ca */ /* 0x000fe200000e0000 */
[----:B------:R-:W-:Y:S01]  /*11050*/  UMOV UR19, 0x8410490 ;  /* 0x0841049000137882 */ /* 0x000fe20000000000 */
[----:B------:R-:W-:Y:S01]  /*11060*/  R2UR UR6, R0 ;  /* 0x00000000000672ca */ /* 0x000fe200000e0000 */
[----:B------:R-:W-:Y:S01]  /*11070*/  UMOV UR7, 0x40004040 ;  /* 0x4000404000077882 */ /* 0x000fe20000000000 */
[----:B------:R-:W-:Y:S01]  /*11080*/  R2UR UR11, R4 ;  /* 0x00000000040b72ca */ /* 0x000fe200000e0000 */
[----:B------:R-:W-:Y:S01]  /*11090*/  IMAD.MOV.U32 R4, RZ, RZ, 0x80 ;  /* 0x00000080ff047424 */ /* 0x000fe200078e00ff */
        /* <DEDUP_REMOVED lines=11> */
[----:B------:R1:W-:Y:S01]  /*11150*/  UTCHMMA.2CTA gdesc[UR16], gdesc[UR6], tmem[UR11], tmem[UR18], idesc[UR19], UPT ;  /* 0x00ff1206100075ea */ /* 0x0003e2000ba0000b */
        /* <DEDUP_REMOVED lines=58> */
.L_x_352:
        /* <DEDUP_REMOVED lines=8> */
.L_x_354:
        /* <DEDUP_REMOVED lines=25> */
[----:B------:R-:W-:Y:S01]  /*11710*/  R2UR UR22, R118 ;  /* 0x00000000761672ca */ /* 0x000fe200000e0000 */
[----:B-1----:R-:W-:Y:S01]  /*11720*/  IMAD.MOV.U32 R5, RZ, RZ, R61 ;  /* 0x000000ffff057224 */ /* 0x002fe200078e003d */
[----:B------:R-:W-:Y:S02]  /*11730*/  R2UR UR23, R119 ;  /* 0x00000000771772ca */ /* 0x000fe400000e0000 */
[----:B------:R-:W-:Y:S02]  /*11740*/  R2UR UR20, R116 ;  /* 0x00000000741472ca */ /* 0x000fe400000e0000 */
[----:B------:R-:W-:Y:S02]  /*11750*/  R2UR UR21, R117 ;  /* 0x00000000751572ca */ /* 0x000fe400000e0000 */
[----:B--2---:R-:W-:Y:S01]  /*11760*/  R2UR UR6, R2 ;  /* 0x00000000020672ca */ /* 0x004fe200000e0000 */
        /* <DEDUP_REMOVED lines=10> */
[----:B--2---:R-:W-:Y:S01]  /*11810*/  UMOV UR24, 0x0 ;  /* 0x0000000000187882 */ /* 0x004fe20000000000 */
        /* <DEDUP_REMOVED lines=14> */
[----:B-1----:R-:W-:Y:S01]  /*11900*/  R2UR UR10, R2 ;  /* 0x00000000020a72ca */ /* 0x002fe200000e0000 */
[----:B------:R-:W-:Y:S01]  /*11910*/  @P0 VIADD R2, R3, 0x70 ;  /* 0x0000007003020836 */ /* 0x000fe20000000000 */
[----:B------:R-:W-:Y:S01]  /*11920*/  R2UR UR4, R0 ;  /* 0x00000000000472ca */ /* 0x000fe200000e0000 */
[----:B------:R-:W-:Y:S01]  /*11930*/  UMOV UR20, 0x0 ;  /* 0x0000000000147882 */ /* 0x000fe20000000000 */
[----:B------:R-:W-:Y:S01]  /*11940*/  @P0 LOP3.LUT R0, R24, 0xffff, RZ, 0xc0, !PT ;  /* 0x0000ffff18000812 */ /* 0x000fe200078ec0ff */
[----:B------:R-:W-:-:S02]  /*11950*/  UMOV UR21, 0x8410490 ;  /* 0x0841049000157882 */ /* 0x000fc40000000000 */
        /* <DEDUP_REMOVED lines=12> */
[----:B------:R-:W-:Y:S01]  /*11a20*/  LOP3.LUT R12, R12, R4, RZ, 0x3c, !PT ;  /* 0x000000040c0c7212 */ /* 0x000fe200078e3cff */
[----:B------:R-:W-:Y:S01]  /*11a30*/  IMAD.MOV.U32 R4, RZ, RZ, R63 ;  /* 0x000000ffff047224 */ /* 0x000fe200078e003f */
[----:B------:R-:W-:Y:S01]  /*11a40*/  LOP3.LUT R13, R13, R3, RZ, 0x3c, !PT ;  /* 0x000000030d0d7212 */ /* 0x000fe200078e3cff */
[----:B------:R-:W-:Y:S01]  /*11a50*/  IMAD.MOV.U32 R3, RZ, RZ, R60 ;  /* 0x000000ffff037224 */ /* 0x000fe200078e003c */
[----:B------:R-:W-:-:S02]  /*11a60*/  SEL R8, R0, RZ, P2 ;  /* 0x000000ff00087207 */ /* 0x000fc40001000000 */
        /* <DEDUP_REMOVED lines=10> */
[----:B------:R-:W-:-:S02]  /*11b10*/  NOP ;  /* 0x0000000000007918 */ /* 0x000fc40000000000 */
.L_x_140:
[----:B------:R-:W-:Y:S02]  /*11b20*/  ELECT P0, URZ, PT ;  /* 0x0000000000ff782f */ /* 0x000fe40003800000 */
[----:B------:R-:W-:Y:S01]  /*11b30*/  LOP3.LUT R106, R106, 0x1, RZ, 0x3c, !PT ;  /* 0x000000016a6a7812 */ /* 0x000fe200078e3cff */
[----:B-12---:R-:W-:Y:S01]  /*11b40*/  UIADD3 UR9, UPT, UPT, UR13, 0x8, URZ ;  /* 0x000000080d097890 */ /* 0x006fe2000fffe0ff */
[----:B------:R-:W-:Y:S01]  /*11b50*/  LOP3.LUT R108, R108, 0x1, RZ, 0x3c, !PT ;  /* 0x000000016c6c7812 */ /* 0x000fe200078e3cff */
[----:B------:R-:W-:Y:S01]  /*11b60*/  UIADD3 UR8, UPT, UPT, UR13, 0x28, URZ ;  /* 0x000000280d087890 */ /* 0x000fe2000fffe0ff */
[----:B------:R-:W-:Y:S01]  /*11b70*/  LOP3.LUT R109, R109, 0x1, RZ, 0x3c, !PT ;  /* 0x000000016d6d7812 */ /* 0x000fe200078e3cff */
[----:B------:R-:W-:Y:S01]  /*11b80*/  UIADD3 UR7, UPT, UPT, UR13, 0x38, URZ ;  /* 0x000000380d077890 */ /* 0x000fe2000fffe0ff */
[----:B------:R-:W-:Y:S02]  /*11b90*/  IMAD.MOV.U32 R59, RZ, RZ, R62 ;  /* 0x000000ffff3b7224 */ /* 0x000fe400078e003e */
[----:B------:R-:W-:-:S02]  /*11ba0*/  IMAD.MOV.U32 R63, RZ, RZ, R4 ;  /* 0x000000ffff3f7224 */ /* 0x000fc400078e0004 */
[----:B------:R-:W-:Y:S01]  /*11bb0*/  IMAD.MOV.U32 R61, RZ, RZ, R5 ;  /* 0x000000ffff3d7224 */ /* 0x000fe200078e0005 */
[----:B------:R-:W-:Y:S01]  /*11bc0*/  @P0 LOP3.LUT R0, R24, 0xffff, RZ, 0xc0, !PT ;  /* 0x0000ffff18000812 */ /* 0x000fe200078ec0ff */
[----:B------:R-:W-:-:S03]  /*11bd0*/  IMAD.MOV.U32 R60, RZ, RZ, R3 ;  /* 0x000000ffff3c7224 */ /* 0x000fc600078e0003 */
[----:B------:R-:W-:Y:S02]  /*11be0*/  @P0 R2UR UR6, R0 ;  /* 0x00000000000602ca */ /* 0x000fe400000e0000 */
[----:B------:R-:W-:-:S11]  /*11bf0*/  ELECT P0, URZ, PT ;  /* 0x0000000000ff782f */ /* 0x000fd60003800000 */
[----:B------:R1:W-:Y:S02]  /*11c00*/  UTCBAR.2CTA.MULTICAST [UR9], URZ, UR6 ;  /* 0x000000ff090073e9 */ /* 0x0003e40008200806 */
[----:B------:R-:W-:-:S04]  /*11c10*/  @P0 LOP3.LUT R0, R24, 0xffff, RZ, 0xc0, !PT ;  /* 0x0000ffff18000812 */ /* 0x000fc800078ec0ff */
[----:B------:R-:W-:Y:S02]  /*11c20*/  @P0 R2UR UR5, R0 ;  /* 0x00000000000502ca */ /* 0x000fe400000e0000 */
[----:B------:R-:W-:-:S11]  /*11c30*/  ELECT P0, URZ, PT ;  /* 0x0000000000ff782f */ /* 0x000fd60003800000 */
[----:B------:R1:W-:Y:S02]  /*11c40*/  UTCBAR.2CTA.MULTICAST [UR8], URZ, UR5 ;  /* 0x000000ff080073e9 */ /* 0x0003e40008200805 */
[----:B------:R-:W-:-:S04]  /*11c50*/  @P0 LOP3.LUT R0, R24, 0xffff, RZ, 0xc0, !PT ;  /* 0x0000ffff18000812 */ /* 0x000fc800078ec0ff */
[----:B------:R-:W-:-:S13]  /*11c60*/  @P0 R2UR UR4, R0 ;  /* 0x00000000000402ca */ /* 0x000fda00000e0000 */
[----:B------:R1:W-:Y:S01]  /*11c70*/  UTCBAR.2CTA.MULTICAST [UR7], URZ, UR4 ;  /* 0x000000ff070073e9 */ /* 0x0003e20008200804 */
[----:B------:R-:W-:Y:S01]  /*11c80*/  NOP ;  /* 0x0000000000007918 */ /* 0x000fe20000000000 */
.L_x_102:
[----:B------:R-:W-:-:S04]  /*11c90*/  SHF.L.U32 R0, R107, 0x1f, RZ ;  /* 0x0000001f6b007819 */ /* 0x000fc800000006ff */
[----:B------:R-:W2:Y:S02]  /*11ca0*/  SYNCS.PHASECHK.TRANS64.TRYWAIT P0, [UR13+0x190], R0 ;  /* 0x00019000ff0075a7 */ /* 0x000ea4000800110d */
[----:B--2---:R-:W-:Y:S05]  /*11cb0*/  @!P0 BRA `(.L_x_146) ;  /* 0x000000c400cc8947 */ /* 0x004fea0003800000 */
.L_x_356:
[----:B------:R-:W3:Y:S01]  /*11cc0*/  S2R R5, SR_CgaCtaId ;  /* 0x0000000000057919 */ /* 0x000ee20000008800 */
[----:B------:R-:W-:Y:S01]  /*11cd0*/  MOV R0, 0x400 ;  /* 0x0000040000007802 */ /* 0x000fe20000000f00 */
[----:B------:R-:W-:Y:S01]  /*11ce0*/  IMAD.MOV.U32 R10, RZ, RZ, 0x1 ;  /* 0x00000001ff0a7424 */ /* 0x000fe200078e00ff */
[----:B------:R-:W-:Y:S02]  /*11cf0*/  LOP3.LUT R107, R107, 0x1, RZ, 0x3c, !PT ;  /* 0x000000016b6b7812 */ /* 0x000fe400078e3cff */
[----:B---3--:R-:W-:-:S04]  /*11d00*/  LEA R0, R5, R0, 0x18 ;  /* 0x0000000005007211 */ /* 0x008fc800078ec0ff */
[----:B-1----:R-:W-:-:S13]  /*11d10*/  R2UR UR4, R0 ;  /* 0x00000000000472ca */ /* 0x002fda00000e0000 */
[----:B------:R-:W-:Y:S02]  /*11d20*/  UMOV UR13, UR4 ;  /* 0x00000004000d7c82 */ /* 0x000fe40008000000 */
[----:B--2---:R-:W1:Y:S01]  /*11d30*/  LDS.128 R4, [UR13+0x1a0] ;  /* 0x0001a00dff047984 */ /* 0x004e620008000c00 */
[----:B------:R2:W-:Y:S06]  /*11d40*/  MEMBAR.ALL.CTA ;  /* 0x0000000000007992 */ /* 0x0005ec0000008000 */
[----:B--2---:R-:W2:Y:S02]  /*11d50*/  FENCE.VIEW.ASYNC.S ;  /* 0x00000000000073c6 */ /* 0x004ea40000000000 */
[----:B--2---:R2:W-:Y:S01]  /*11d60*/  SYNCS.ARRIVE.TRANS64.RED.ART0 RZ, [R142+URZ], R10 ;  /* 0x0000000a8eff79a7 */ /* 0x0045e200085004ff */
[----:B-1----:R-:W-:-:S13]  /*11d70*/  LOP3.LUT P0, RZ, R6, 0x1, RZ, 0xc0, !PT ;  /* 0x0000000106ff7812 */ /* 0x002fda000780c0ff */
[----:B--2---:R-:W-:Y:S05]  /*11d80*/  @P0 BRA `(.L_x_147) ;  /* 0xffffff7800e00947 */ /* 0x004fea000383ffff */
[----:B------:R-:W2:Y:S02]  /*11d90*/  LDL.LU R0, [R1+0x50] ;  /* 0x0000500001007983 */ /* 0x000ea40000300800 */
[----:B--2---:R-:W-:-:S13]  /*11da0*/  ISETP.NE.AND P0, PT, R0, RZ, PT ;  /* 0x000000ff0000720c */ /* 0x004fda0003f05270 */
[----:B------:R-:W-:Y:S05]  /*11db0*/  @P0 BRA `(.L_x_148) ;  /* 0x00000000003c0947 */ /* 0x000fea0003800000 */
[----:B------:R-:W-:Y:S02]  /*11dc0*/  VIADD R14, R14, 0x1 ;  /* 0x000000010e0e7836 */ /* 0x000fe40000000000 */
[----:B------:R-:W-:-:S03]  /*11dd0*/  IMAD.U32 R4, R63, -0x80000000, RZ ;  /* 0x800000003f047824 */ /* 0x000fc600078e00ff */
[----:B------:R-:W-:-:S04]  /*11de0*/  ISETP.NE.AND P0, PT, R14, 0x2, PT ;  /* 0x000000020e00780c */ /* 0x000fc80003f05270 */
[----:B------:R-:W-:Y:S02]  /*11df0*/  SEL R2, RZ, 0x1, P0 ;  /* 0x00000001ff027807 */ /* 0x000fe40000000000 */
[----:B------:R-:W-:Y:S02]  /*11e00*/  SEL R14, R14, RZ, P0 ;  /* 0x000000ff0e0e7207 */ /* 0x000fe40000000000 */
[----:B------:R-:W-:Y:S02]  /*11e10*/  LOP3.LUT R2, R20, R2, RZ, 0x3c, !PT ;  /* 0x0000000214027212 */ /* 0x000fe400078e3cff */
[----:B------:R-:W-:-:S03]  /*11e20*/  LEA R14, R14, UR13, 0x3 ;  /* 0x0000000d0e0e7c11 */ /* 0x000fc6000f8e18ff */
[----:B------:R-:W-:-:S04]  /*11e30*/  IMAD.U32 R2, R2, -0x80000000, RZ ;  /* 0x8000000002027824 */ /* 0x000fc800078e00ff */
[----:B------:R-:W1:Y:S02]  /*11e40*/  SYNCS.PHASECHK.TRANS64.TRYWAIT P0, [R14+URZ+0x90], R2 ;  /* 0x000090020e0075a7 */ /* 0x000e6400080011ff */
[----:B-1----:R-:W-:Y:S05]  /*11e50*/  @!P0 BRA `(.L_x_149) ;  /* 0x000000c400848947 */ /* 0x002fea0003800000 */
.L_x_358:
[----:B------:R-:W2:Y:S01]  /*11e60*/  SYNCS.PHASECHK.TRANS64.TRYWAIT P0, [UR13+0xb8], R4 ;  /* 0x0000b804ff0075a7 */ /* 0x000ea2000800110d */
[----:B------:R-:W-:Y:S01]  /*11e70*/  SHF.L.U32 R2, R61, 0x1f, RZ ;  /* 0x0000001f3d027819 */ /* 0x000fe200000006ff */
[----:B--2---:R-:W-:Y:S06]  /*11e80*/  @!P0 BRA `(.L_x_150) ;  /* 0x000000c400908947 */ /* 0x004fec0003800000 */
.L_x_360:
[----:B------:R-:W3:Y:S02]  /*11e90*/  SYNCS.PHASECHK.TRANS64.TRYWAIT P0, [UR13+0xc8], R2 ;  /* 0x0000c802ff0075a7 */ /* 0x000ee4000800110d */
[----:B---3--:R-:W-:Y:S05]  /*11ea0*/  @!P0 BRA `(.L_x_151) ;  /* 0x000000c400a48947 */ /* 0x008fea0003800000 */
.L_x_148:
[----:B------:R-:W3:Y:S01]  /*11eb0*/  S2R R6, SR_CgaCtaId ;  /* 0x0000000000067919 */ /* 0x000ee20000008800 */
[----:B------:R-:W-:Y:S01]  /*11ec0*/  ELECT P0, URZ, PT ;  /* 0x0000000000ff782f */ /* 0x000fe20003800000 */
[----:B-12---:R-:W-:Y:S02]  /*11ed0*/  IMAD.U32 R0, RZ, RZ, UR13 ;  /* 0x0000000dff007e24 */ /* 0x006fe4000f8e00ff */
[----:B------:R-:W-:Y:S01]  /*11ee0*/  IMAD.MOV.U32 R4, RZ, RZ, 0x1 ;  /* 0x00000001ff047424 */ /* 0x000fe200078e00ff */
[----:B------:R-:W-:Y:S01]  /*11ef0*/  UVIRTCOUNT.DEALLOC.SMPOOL 0x80 ;  /* 0x000000800000784c */ /* 0x000fe20000000000 */
[----:B------:R-:W-:-:S08]  /*11f00*/  VIADD R3, R0, 0x180 ;  /* 0x0000018000037836 */ /* 0x000fd00000000000 */
[----:B------:R-:W-:-:S04]  /*11f10*/  @P0 MOV R2, 0x40 ;  /* 0x0000004000020802 */ /* 0x000fc80000000f00 */
[C---:B---3--:R-:W-:Y:S02]  /*11f20*/  @P0 LEA R0, R6.reuse, R2, 0x18 ;  /* 0x0000000206000211 */ /* 0x048fe400078ec0ff */
[----:B------:R-:W-:-:S03]  /*11f30*/  LOP3.LUT R5, R6, 0x1, RZ, 0x3c, !PT ;  /* 0x0000000106057812 */ /* 0x000fc600078e3cff */
[----:B------:R1:W-:Y:S01]  /*11f40*/  @P0 STS.U8 [R0], R4 ;  /* 0x0000000400000388 */ /* 0x0003e20000000000 */
[----:B------:R-:W-:Y:S01]  /*11f50*/  PRMT R2, R5, 0x654, R3 ;  /* 0x0000065405027816 */ /* 0x000fe20000000003 */
[----:B------:R-:W-:Y:S06]  /*11f60*/  BAR.SYNC.DEFER_BLOCKING 0x2, 0x120 ;  /* 0x0084800000007b1d */ /* 0x000fec0000010000 */
[----:B------:R1:W-:Y:S01]  /*11f70*/  SYNCS.ARRIVE.TRANS64.RED.ART0 RZ, [R2+URZ], R10 ;  /* 0x0000000a02ff79a7 */ /* 0x0003e200085004ff */
[----:B------:R-:W2:Y:S02]  /*11f80*/  SYNCS.PHASECHK.TRANS64.TRYWAIT P0, [UR13+0x180], RZ ;  /* 0x000180ffff0075a7 */ /* 0x000ea4000800110d */
[----:B-12---:R-:W-:Y:S05]  /*11f90*/  @!P0 BRA `(.L_x_152) ;  /* 0x000000c400848947 */ /* 0x006fea0003800000 */
.L_x_363:
[----:B------:R-:W2:Y:S01]  /*11fa0*/  LDL.LU R2, [R1+0x58] ;  /* 0x0000580001027983 */ /* 0x000ea20000300800 */
[----:B------:R-:W-:Y:S01]  /*11fb0*/  NOP ;  /* 0x0000000000007918 */ /* 0x000fe20000000000 */
[----:B------:R-:W3:Y:S01]  /*11fc0*/  S2R R3, SR_CgaCtaId ;  /* 0x0000000000037919 */ /* 0x000ee20000008800 */
[----:B-1----:R-:W-:-:S04]  /*11fd0*/  MOV R0, 0x50 ;  /* 0x0000005000007802 */ /* 0x002fc80000000f00 */
[----:B---3--:R-:W-:-:S05]  /*11fe0*/  LEA R5, R3, R0, 0x18 ;  /* 0x0000000003057211 */ /* 0x008fca00078ec0ff */
[----:B------:R-:W1:Y:S01]  /*11ff0*/  LDS R4, [R5] ;  /* 0x0000000005047984 */ /* 0x000e620000000800 */
[----:B--2---:R-:W-:-:S04]  /*12000*/  LOP3.LUT R0, R2, 0xffff, RZ, 0xc0, !PT ;  /* 0x0000ffff02007812 */ /* 0x004fc800078ec0ff */
[----:B------:R-:W-:Y:S01]  /*12010*/  SHF.R.U32.HI R0, RZ, 0x5, R0 ;  /* 0x00000005ff007819 */ /* 0x000fe20000011600 */
[----:B------:R-:W-:-:S04]  /*12020*/  IMAD.MOV.U32 R2, RZ, RZ, 0xffff ;  /* 0x0000ffffff027424 */ /* 0x000fc800078e00ff */
[----:B------:R-:W-:Y:S01]  /*12030*/  VIADD R3, R0, 0x10 ;  /* 0x0000001000037836 */ /* 0x000fe20000000000 */
[----:B------:R-:W-:-:S04]  /*12040*/  SHF.L.U32 R2, R2, R0, RZ ;  /* 0x0000000002027219 */ /* 0x000fc800000006ff */
[----:B------:R-:W-:-:S04]  /*12050*/  SHF.L.U32 R0, R10, R3, RZ ;  /* 0x000000030a007219 */ /* 0x000fc800000006ff */
[----:B------:R-:W-:-:S04]  /*12060*/  LOP3.LUT R2, R0, R2, RZ, 0xfc, !PT ;  /* 0x0000000200027212 */ /* 0x000fc800078efcff */
[C---:B------:R-:W-:Y:S02]  /*12070*/  LOP3.LUT R3, R2.reuse, 0xffff, RZ, 0xc0, !PT ;  /* 0x0000ffff02037812 */ /* 0x040fe400078ec0ff */
[----:B-1----:R-:W-:-:S04]  /*12080*/  LOP3.LUT R0, R2, 0xffff, R4, 0x80, !PT ;  /* 0x0000ffff02007812 */ /* 0x002fc800078e8004 */
[----:B------:R-:W-:-:S13]  /*12090*/  ISETP.NE.AND P0, PT, R0, R3, PT ;  /* 0x000000030000720c */ /* 0x000fda0003f05270 */
[----:B------:R-:W-:Y:S05]  /*120a0*/  @P0 BRA `(.L_x_153) ;  /* 0x0000000000500947 */ /* 0x000fea0003800000 */
[----:B------:R-:W-:Y:S02]  /*120b0*/  SHF.R.U32.HI R0, RZ, 0x10, R4 ;  /* 0x00000010ff007819 */ /* 0x000fe40000011604 */
[----:B------:R-:W-:-:S04]  /*120c0*/  SHF.R.U32.HI R3, RZ, 0x10, R2 ;  /* 0x00000010ff037819 */ /* 0x000fc80000011602 */
[----:B------:R-:W-:-:S04]  /*120d0*/  LOP3.LUT R0, R0, R3, RZ, 0xc0, !PT ;  /* 0x0000000300007212 */ /* 0x000fc800078ec0ff */
[----:B------:R-:W-:-:S13]  /*120e0*/  ISETP.NE.AND P0, PT, R0, R3, PT ;  /* 0x000000030000720c */ /* 0x000fda0003f05270 */
[----:B------:R-:W-:Y:S05]  /*120f0*/  @P0 BRA `(.L_x_154) ;  /* 0x0000000000300947 */ /* 0x000fea0003800000 */
[----:B------:R-:W-:Y:S01]  /*12100*/  R2UR UR4, R2 ;  /* 0x00000000020472ca */ /* 0x000fe200000e0000 */
[----:B------:R-:W1:Y:S01]  /*12110*/  S2R R3, SR_LANEID ;  /* 0x0000000000037919 */ /* 0x000e620000000000 */
[----:B------:R-:W-:-:S06]  /*12120*/  VOTE.ANY R0, PT, PT ;  /* 0x0000000000007806 */ /* 0x000fcc00038e0100 */
[----:B------:R-:W1:Y:S05]  /*12130*/  FLO.U32 R0, R0 ;  /* 0x0000000000007300 */ /* 0x000e6a00000e0000 */
[----:B------:R-:W-:-:S06]  /*12140*/  ULOP3.LUT UR4, URZ, UR4, URZ, 0x33, !UPT ;  /* 0x00000004ff047292 */ /* 0x000fcc000f8e33ff */
[----:B------:R-:W-:-:S04]  /*12150*/  IMAD.U32 R2, RZ, RZ, UR4 ;  /* 0x00000004ff027e24 */ /* 0x000fc8000f8e00ff */
[----:B------:R-:W2:Y:S02]  /*12160*/  REDUX UR5, R2 ;  /* 0x00000000020573c4 */ /* 0x000ea40000000000 */
[----:B------:R3:W-:Y:S01]  /*12170*/  UTCATOMSWS.AND URZ, UR4 ;  /* 0x0000000400ff79e3 */ /* 0x0007e20008000000 */
[----:B-1----:R-:W-:Y:S01]  /*12180*/  ISETP.EQ.U32.AND P0, PT, R0, R3, PT ;  /* 0x000000030000720c */ /* 0x002fe20003f02070 */
[----:B--2---:R-:W-:-:S12]  /*12190*/  IMAD.U32 R0, RZ, RZ, UR5 ;  /* 0x00000005ff007e24 */ /* 0x004fd8000f8e00ff */
[----:B------:R3:W-:Y:S01]  /*121a0*/  @P0 ATOMS.AND RZ, [R5], R0 ;  /* 0x0000000005ff038c */ /* 0x0007e20002800000 */
[----:B------:R-:W-:Y:S05]  /*121b0*/  BRA `(.L_x_155) ;  /* 0x0000000000147947 */ /* 0x000fea0003800000 */
.L_x_154:
[----:B------:R-:W-:Y:S02]  /*121c0*/  MOV R2, 0x121e0 ;  /* 0x000121e000027802 */ /* 0x000fe40000000f00 */
[----:B------:R-:W-:Y:S05]  /*121d0*/  CALL.REL.NOINC `($__internal_0_$__cuda_sm10x_tcgen05_guardrail_trap_col_being_dealloced_not_returned_by_alloc) ;  /* 0x000000cc00787944 */ /* 0x000fea0003c00000 */
[----:B------:R-:W-:Y:S05]  /*121e0*/  BRA `(.L_x_155) ;  /* 0x0000000000087947 */ /* 0x000fea0003800000 */
.L_x_153:
[----:B------:R-:W-:Y:S02]  /*121f0*/  MOV R2, 0x12210 ;  /* 0x0001221000027802 */ /* 0x000fe40000000f00 */
[----:B------:R-:W-:Y:S05]  /*12200*/  CALL.REL.NOINC `($__internal_2_$__cuda_sm10x_tcgen05_guardrail_trap_unallocated_columns_being_dealloced) ;  /* 0x000000cc00847944 */ /* 0x000fea0003c00000 */
.L_x_155:
[----:B---3--:R-:W-:Y:S01]  /*12210*/  UMOV UR4, 0x20 ;  /* 0x0000002000047882 */ /* 0x008fe20000000000 */
[----:B------:R-:W-:Y:S01]  /*12220*/  NOP ;  /* 0x0000000000007918 */ /* 0x000fe20000000000 */
[----:B------:R-:W-:-:S04]  /*12230*/  UIADD3 UR4, UPT, UPT, -UR4, 0x100000, URZ ;  /* 0x0010000004047890 */ /* 0x000fc8000fffe1ff */
[----:B------:R-:W-:Y:S02]  /*12240*/  USHF.L.U32 UR5, UR4, 0xb, URZ ;  /* 0x0000000b04057899 */ /* 0x000fe400080006ff */
[----:B------:R-:W-:Y:S01]  /*12250*/  USHF.L.U32 UR4, UR4, 0x1, URZ ;  /* 0x0000000104047899 */ /* 0x000fe200080006ff */
[----:B------:R-:W-:Y:S01]  /*12260*/  ELECT P0, URZ, PT ;  /* 0x0000000000ff782f */ /* 0x000fe20003800000 */
[----:B------:R-:W1:Y:S10]  /*12270*/  FENCE.VIEW.ASYNC.S ;  /* 0x00000000000073c6 */ /* 0x000e740000000000 */
[----:B-1----:R1:W2:Y:S01]  /*12280*/  SYNCS.EXCH.64 URZ, [UR13+0x180], UR4 ;  /* 0x000180040dff75b2 */ /* 0x0022a20008000100 */
[----:B------:R-:W-:Y:S01]  /*12290*/  NOP ;  /* 0x0000000000007918 */ /* 0x000fe20000000000 */
.L_x_91:
[----:B---3--:R-:W3:Y:S01]  /*122a0*/  S2R R3, SR_TID.X ;  /* 0x0000000000037919 */ /* 0x008ee20000002100 */
[----:B------:R-:W-:Y:S01]  /*122b0*/  NOP ;  /* 0x0000000000007918 */ /* 0x000fe20000000000 */
[----:B---3--:R-:W-:-:S04]  /*122c0*/  SHF.R.U32.HI R5, RZ, 0x5, R3 ;  /* 0x00000005ff057819 */ /* 0x008fc80000011603 */
[----:B------:R-:W-:-:S13]  /*122d0*/  ISETP.GT.U32.AND P0, PT, R5, 0x3, PT ;  /* 0x000000030500780c */ /* 0x000fda0003f04070 */
[----:B------:R-:W-:Y:S05]  /*122e0*/  @P0 BRA `(.L_x_156) ;  /* 0x0000006000c00947 */ /* 0x000fea0003800000 */
[----:B------:R-:W-:Y:S01]  /*122f0*/  NOP ;  /* 0x0000000000007918 */ /* 0x000fe20000000000 */
[----:B------:R-:W3:Y:S01]  /*12300*/  S2R R12, SR_TID.X ;  /* 0x00000000000c7919 */ /* 0x000ee20000002100 */
[----:B------:R-:W-:Y:S01]  /*12310*/  LOP3.LUT R4, R3, 0x1f, RZ, 0xc0, !PT ;  /* 0x0000001f03047812 */ /* 0x000fe200078ec0ff */
[----:B------:R-:W4:Y:S01]  /*12320*/  LDC R11, c[0x0][0x398] ;  /* 0x0000e600ff0b7b82 */ /* 0x000f220000000800 */
[----:B------:R-:W-:Y:S01]  /*12330*/  MOV R10, 0x400 ;  /* 0x00000400000a7802 */ /* 0x000fe20000000f00 */
[----:B------:R-:W5:Y:S06]  /*12340*/  S2R R2, SR_CgaCtaId ;  /* 0x0000000000027919 */ /* 0x000f6c0000008800 */
[----:B--2---:R-:W-:Y:S01]  /*12350*/  BAR.SYNC.DEFER_BLOCKING 0x2, 0x120 ;  /* 0x0084800000007b1d */ /* 0x004fe20000010000 */
[----:B----4-:R-:W-:Y:S01]  /*12360*/  ISETP.GT.AND P0, PT, R11, RZ, PT ;  /* 0x000000ff0b00720c */ /* 0x010fe20003f04270 */
[C---:B---3--:R-:W-:Y:S01]  /*12370*/  IMAD.SHL.U32 R0, R12.reuse, 0x80, RZ ;  /* 0x000000800c007824 */ /* 0x048fe200078e00ff */
[----:B------:R-:W-:-:S02]  /*12380*/  LOP3.LUT R3, R12, 0x40, RZ, 0xc0, !PT ;  /* 0x000000400c037812 */ /* 0x000fc400078ec0ff */
[----:B-----5:R-:W-:Y:S01]  /*12390*/  LEA R10, R2, R10, 0x18 ;  /* 0x0000000a020a7211 */ /* 0x020fe200078ec0ff */
[----:B------:R-:W-:Y:S01]  /*123a0*/  IMAD.SHL.U32 R2, R5, 0x20, RZ ;  /* 0x0000002005027824 */ /* 0x000fe200078e00ff */
[----:B------:R-:W-:Y:S02]  /*123b0*/  LOP3.LUT R0, R0, 0x1000, RZ, 0xc0, !PT ;  /* 0x0000100000007812 */ /* 0x000fe400078ec0ff */
[----:B------:R-:W-:Y:S01]  /*123c0*/  SHF.R.U32.HI R3, RZ, 0x6, R3 ;  /* 0x00000006ff037819 */ /* 0x000fe20000011603 */
[----:B------:R-:W-:Y:S01]  /*123d0*/  VIADD R9, R10, 0x1b8 ;  /* 0x000001b80a097836 */ /* 0x000fe20000000000 */
[----:B------:R-:W-:Y:S01]  /*123e0*/  LOP3.LUT R2, R2, 0x40, RZ, 0xc0, !PT ;  /* 0x0000004002027812 */ /* 0x000fe200078ec0ff */
[----:B------:R-:W-:Y:S02]  /*123f0*/  IMAD R0, R4, 0x80, R0 ;  /* 0x0000008004007824 */ /* 0x000fe400078e0200 */
[----:B------:R-:W-:Y:S01]  /*12400*/  IMAD.U32 R4, R12, 0x10000, RZ ;  /* 0x000100000c047824 */ /* 0x000fe200078e00ff */
[----:B------:R-:W-:Y:S01]  /*12410*/  LOP3.LUT R5, R2, 0x3f, R12, 0xf8, !PT ;  /* 0x0000003f02057812 */ /* 0x000fe200078ef80c */
[----:B------:R-:W-:-:S03]  /*12420*/  IMAD R0, R3, 0x2000, R0 ;  /* 0x0000200003007824 */ /* 0x000fc600078e0200 */
[----:B------:R-:W-:Y:S01]  /*12430*/  LOP3.LUT R4, R4, 0x200000, RZ, 0xc0, !PT ;  /* 0x0020000004047812 */ /* 0x000fe200078ec0ff */
[----:B------:R-:W-:Y:S02]  /*12440*/  IMAD.IADD R0, R10, 0x1, R0 ;  /* 0x000000010a007824 */ /* 0x000fe400078e0200 */
[----:B------:R-:W-:Y:S02]  /*12450*/  IMAD R9, R5, 0x4, R9 ;  /* 0x0000000405097824 */ /* 0x000fe400078e0209 */
[----:B------:R-:W-:Y:S02]  /*12460*/  IMAD R4, R3, 0x400000, R4 ;  /* 0x0040000003047824 */ /* 0x000fe400078e0204 */
[C---:B------:R-:W-:Y:S01]  /*12470*/  VIADD R3, R0.reuse, 0x34800 ;  /* 0x0003480000037836 */ /* 0x040fe20000000000 */
[----:B------:R-:W-:Y:S01]  /*12480*/  STL [R1+0x40], R9 ;  /* 0x0000400901007387 */ /* 0x000fe20000100800 */
[C---:B------:R-:W-:Y:S02]  /*12490*/  VIADD R2, R0.reuse, 0x34810 ;  /* 0x0003481000027836 */ /* 0x040fe40000000000 */
[----:B------:R-:W-:Y:S01]  /*124a0*/  VIADD R4, R0, 0x34820 ;  /* 0x0003482000047836 */ /* 0x000fe20000000000 */
[----:B------:R-:W-:-:S02]  /*124b0*/  SHF.R.U32.HI R6, RZ, 0x3, R3 ;  /* 0x00000003ff067819 */ /* 0x000fc40000011603 */
[----:B------:R-:W-:Y:S02]  /*124c0*/  SHF.R.U32.HI R7, RZ, 0x3, R2 ;  /* 0x00000003ff077819 */ /* 0x000fe40000011602 */
[----:B------:R-:W-:Y:S02]  /*124d0*/  SHF.R.U32.HI R8, RZ, 0x3, R4 ;  /* 0x00000003ff087819 */ /* 0x000fe40000011604 */
[----:B------:R-:W-:Y:S02]  /*124e0*/  LOP3.LUT R5, R3, 0x70, R6, 0x78, !PT ;  /* 0x0000007003057812 */ /* 0x000fe400078e7806 */
[----:B------:R-:W-:Y:S01]  /*124f0*/  LOP3.LUT R3, R2, 0x70, R7, 0x78, !PT ;  /* 0x0000007002037812 */ /* 0x000fe200078e7807 */
[----:B------:R-:W-:Y:S01]  /*12500*/  VIADD R7, R11, 0xffffffff ;  /* 0xffffffff0b077836 */ /* 0x000fe20000000000 */
[----:B------:R-:W-:Y:S01]  /*12510*/  LOP3.LUT R2, R4, 0x70, R8, 0x78, !PT ;  /* 0x0000007004027812 */ /* 0x000fe200078e7808 */
[----:B------:R2:W-:Y:S03]  /*12520*/  STL [R1+0x64], R5 ;  /* 0x0000640501007387 */ /* 0x0005e60000100800 */
[----:B------:R-:W-:Y:S01]  /*12530*/  SHF.R.S32.HI R8, RZ, 0x1f, R7 ;  /* 0x0000001fff087819 */ /* 0x000fe20000011407 */
[----:B------:R3:W-:Y:S03]  /*12540*/  STL [R1+0x60], R3 ;  /* 0x0000600301007387 */ /* 0x0007e60000100800 */
[----:B------:R-:W-:Y:S01]  /*12550*/  LEA.HI R7, R8, R7, RZ, 0x7 ;  /* 0x0000000708077211 */ /* 0x000fe200078f38ff */
[----:B------:R4:W-:Y:S01]  /*12560*/  STL [R1+0x5c], R2 ;  /* 0x00005c0201007387 */ /* 0x0009e20000100800 */
[----:B--2---:R-:W-:-:S02]  /*12570*/  IMAD.MOV R5, RZ, RZ, -R11 ;  /* 0x000000ffff057224 */ /* 0x004fc400078e0a0b */
[----:B---3--:R-:W-:-:S03]  /*12580*/  VIADD R3, R0, 0x34840 ;  /* 0x0003484000037836 */ /* 0x008fc60000000000 */
[----:B------:R-:W-:Y:S01]  /*12590*/  SHF.R.S32.HI R5, RZ, 0x1f, R5 ;  /* 0x0000001fff057819 */ /* 0x000fe20000011405 */
[----:B----4-:R-:W-:Y:S01]  /*125a0*/  VIADD R2, R0, 0x34830 ;  /* 0x0003483000027836 */ /* 0x010fe20000000000 */
[----:B------:R-:W-:Y:S02]  /*125b0*/  SHF.R.U32.HI R6, RZ, 0x3, R3 ;  /* 0x00000003ff067819 */ /* 0x000fe40000011603 */
[----:B------:R-:W-:Y:S02]  /*125c0*/  LEA.HI R5, R5, -R11, RZ, 0x7 ;  /* 0x8000000b05057211 */ /* 0x000fe400078f38ff */
[----:B------:R-:W-:Y:S02]  /*125d0*/  SHF.R.U32.HI R4, RZ, 0x3, R2 ;  /* 0x00000003ff047819 */ /* 0x000fe40000011602 */
[----:B------:R-:W-:Y:S02]  /*125e0*/  LOP3.LUT R3, R3, 0x70, R6, 0x78, !PT ;  /* 0x0000007003037812 */ /* 0x000fe400078e7806 */
[----:B------:R-:W-:-:S02]  /*125f0*/  LOP3.LUT R2, R2, 0x70, R4, 0x78, !PT ;  /* 0x0000007002027812 */ /* 0x000fc400078e7804 */
[----:B------:R-:W-:-:S03]  /*12600*/  SHF.R.S32.HI R5, RZ, 0x7, R5 ;  /* 0x00000007ff057819 */ /* 0x000fc60000011405 */
[----:B------:R2:W-:Y:S04]  /*12610*/  STL [R1+0x58], R2 ;  /* 0x0000580201007387 */ /* 0x0005e80000100800 */
[----:B------:R-:W3:Y:S01]  /*12620*/  LDL R8, [R1+0x70] ;  /* 0x0000700001087983 */ /* 0x000ee20000100800 */
[----:B------:R-:W-:Y:S01]  /*12630*/  IMAD.MOV R5, RZ, RZ, -R5 ;  /* 0x000000ffff057224 */ /* 0x000fe200078e0a05 */
[----:B------:R-:W-:Y:S01]  /*12640*/  CS2R R84, SRZ ;  /* 0x0000000000547805 */ /* 0x000fe2000001ff00 */
[----:B------:R-:W-:Y:S01]  /*12650*/  VIADD R4, R0, 0x34860 ;  /* 0x0003486000047836 */ /* 0x000fe20000000000 */
[----:B------:R4:W-:Y:S01]  /*12660*/  STL [R1+0x54], R3 ;  /* 0x0000540301007387 */ /* 0x0009e20000100800 */
[----:B------:R-:W-:Y:S02]  /*12670*/  IMAD.MOV.U32 R93, RZ, RZ, 0x1 ;  /* 0x00000001ff5d7424 */ /* 0x000fe400078e00ff */
[----:B------:R-:W-:Y:S01]  /*12680*/  IMAD.MOV.U32 R71, RZ, RZ, RZ ;  /* 0x000000ffff477224 */ /* 0x000fe200078e00ff */
[----:B--2---:R-:W-:Y:S01]  /*12690*/  LEA.HI.SX32 R2, R7, 0x1, 0x19 ;  /* 0x0000000107027811 */ /* 0x004fe200078fcaff */
[----:B------:R-:W-:Y:S01]  /*126a0*/  @!P0 IMAD.MOV.U32 R2, RZ, RZ, R5 ;  /* 0x000000ffff028224 */ /* 0x000fe200078e0005 */
[----:B------:R-:W-:-:S04]  /*126b0*/  SHF.R.U32.HI R5, RZ, 0x3, R4 ;  /* 0x00000003ff057819 */ /* 0x000fc80000011604 */
[----:B------:R-:W-:Y:S01]  /*126c0*/  LOP3.LUT R5, R4, 0x70, R5, 0x78, !PT ;  /* 0x0000007004057812 */ /* 0x000fe200078e7805 */
[----:B----4-:R-:W-:Y:S01]  /*126d0*/  VIADD R3, R0, 0x34850 ;  /* 0x0003485000037836 */ /* 0x010fe20000000000 */
[----:B------:R-:W-:Y:S01]  /*126e0*/  ISETP.GT.AND P1, PT, R2, RZ, PT ;  /* 0x000000ff0200720c */ /* 0x000fe20003f24270 */
[----:B------:R-:W-:-:S03]  /*126f0*/  VIADD R0, R0, 0x34870 ;  /* 0x0003487000007836 */ /* 0x000fc60000000000 */
[----:B------:R-:W-:Y:S02]  /*12700*/  SHF.R.U32.HI R6, RZ, 0x3, R3 ;  /* 0x00000003ff067819 */ /* 0x000fe40000011603 */
[----:B------:R-:W-:Y:S02]  /*12710*/  SHF.R.U32.HI R7, RZ, 0x3, R0 ;  /* 0x00000003ff077819 */ /* 0x000fe40000011600 */
[----:B------:R-:W-:Y:S02]  /*12720*/  LOP3.LUT R3, R3, 0x70, R6, 0x78, !PT ;  /* 0x0000007003037812 */ /* 0x000fe400078e7806 */
[----:B------:R-:W-:Y:S01]  /*12730*/  LOP3.LUT R4, R0, 0x70, R7, 0x78, !PT ;  /* 0x0000007000047812 */ /* 0x000fe200078e7807 */
[----:B------:R-:W-:Y:S02]  /*12740*/  VIADD R0, R2, 0xffffffff ;  /* 0xffffffff02007836 */ /* 0x000fe40000000000 */
[----:B------:R2:W-:Y:S03]  /*12750*/  STL [R1+0x50], R3 ;  /* 0x0000500301007387 */ /* 0x0005e60000100800 */
[----:B------:R-:W-:Y:S01]  /*12760*/  LEA.HI R0, R0, R0, RZ, 0x1 ;  /* 0x0000000000007211 */ /* 0x000fe200078f08ff */
[----:B------:R-:W-:Y:S04]  /*12770*/  STL [R1+0x4c], R5 ;  /* 0x00004c0501007387 */ /* 0x000fe80000100800 */
[----:B------:R4:W-:Y:S01]  /*12780*/  STL [R1+0x48], R4 ;  /* 0x0000480401007387 */ /* 0x0009e20000100800 */
[----:B--2---:R-:W-:-:S04]  /*12790*/  LOP3.LUT R3, R2, 0x1, RZ, 0xc0, !PT ;  /* 0x0000000102037812 */ /* 0x004fc800078ec0ff */
[----:B------:R-:W-:Y:S02]  /*127a0*/  ISETP.NE.U32.AND P0, PT, R3, 0x1, P1 ;  /* 0x000000010300780c */ /* 0x000fe40000f05070 */
[C---:B----4-:R-:W-:Y:S02]  /*127b0*/  LEA.HI R4, R2.reuse, R2, RZ, 0x1 ;  /* 0x0000000202047211 */ /* 0x050fe400078f08ff */
[----:B------:R-:W-:Y:S02]  /*127c0*/  VIMNMX R2, PT, PT, R2, 0x1, !PT ;  /* 0x0000000102027848 */ /* 0x000fe40007fe0100 */
[----:B------:R-:W-:Y:S02]  /*127d0*/  LEA.HI.SX32 R5, R4, 0xffffffff, 0x1f ;  /* 0xffffffff04057811 */ /* 0x000fe400078ffaff */
[----:B------:R-:W-:Y:S01]  /*127e0*/  @P1 SHF.R.S32.HI R5, RZ, 0x1, R0 ;  /* 0x00000001ff051819 */ /* 0x000fe20000011400 */
[----:B------:R-:W-:Y:S02]  /*127f0*/  IMAD R3, R2, -0x80, R11 ;  /* 0xffffff8002037824 */ /* 0x000fe400078e020b */
[----:B------:R-:W-:-:S02]  /*12800*/  IMAD.SHL.U32 R2, R12, 0x4, RZ ;  /* 0x000000040c027824 */ /* 0x000fc400078e00ff */
[----:B------:R-:W-:Y:S03]  /*12810*/  STL [R1+0x6c], R5 ;  /* 0x00006c0501007387 */ /* 0x000fe60000100800 */
[----:B------:R-:W-:Y:S01]  /*12820*/  LOP3.LUT R0, R2, 0xfc, RZ, 0xc0, !PT ;  /* 0x000000fc02007812 */ /* 0x000fe200078ec0ff */
[----:B------:R-:W-:Y:S01]  /*12830*/  IMAD.MOV.U32 R2, RZ, RZ, 0x1 ;  /* 0x00000001ff027424 */ /* 0x000fe200078e00ff */
[----:B------:R-:W-:Y:S03]  /*12840*/  STL [R1+0x74], RZ ;  /* 0x000074ff01007387 */ /* 0x000fe60000100800 */
[C---:B------:R-:W-:Y:S01]  /*12850*/  IMAD.IADD R4, R10.reuse, 0x1, R0 ;  /* 0x000000010a047824 */ /* 0x040fe200078e0200 */
[----:B------:R2:W-:Y:S01]  /*12860*/  STL [R1+0x3c], R2 ;  /* 0x00003c0201007387 */ /* 0x0005e20000100800 */
[----:B------:R-:W-:-:S03]  /*12870*/  VIADD R0, R10, 0xa0 ;  /* 0x000000a00a007836 */ /* 0x000fc60000000000 */
[----:B------:R3:W-:Y:S01]  /*12880*/  STL [R1+0x30], R4 ;  /* 0x0000300401007387 */ /* 0x0007e20000100800 */
[----:B--2---:R-:W-:-:S05]  /*12890*/  VIADD R2, R10, 0x198 ;  /* 0x000001980a027836 */ /* 0x004fca0000000000 */
[----:B------:R-:W-:Y:S02]  /*128a0*/  PRMT R2, RZ, 0x654, R2 ;  /* 0x00000654ff027816 */ /* 0x000fe40000000002 */
[----:B---3--:R-:W-:Y:S01]  /*128b0*/  PRMT R4, R8, 0x654, R0 ;  /* 0x0000065408047816 */ /* 0x008fe20000000000 */
[----:B------:R-:W-:-:S04]  /*128c0*/  VIADD R0, R3, 0x80 ;  /* 0x0000008003007836 */ /* 0x000fc80000000000 */
[----:B------:R2:W-:Y:S04]  /*128d0*/  STL [R1+0x44], R4 ;  /* 0x0000440401007387 */ /* 0x0005e80000100800 */
[----:B------:R2:W-:Y:S02]  /*128e0*/  STL [R1+0x38], R0 ;  /* 0x0000380001007387 */ /* 0x0005e40000100800 */
.L_x_173:
[----:B--23--:R-:W2:Y:S01]  /*128f0*/  S2R R0, SR_CgaCtaId ;  /* 0x0000000000007919 */ /* 0x00cea20000008800 */
[----:B------:R-:W-:Y:S01]  /*12900*/  MOV R2, 0x400 ;  /* 0x0000040000027802 */ /* 0x000fe20000000f00 */
[----:B------:R-:W3:Y:S03]  /*12910*/  S2R R4, SR_TID.X ;  /* 0x0000000000047919 */ /* 0x000ee60000002100 */
[----:B--2---:R-:W-:Y:S01]  /*12920*/  LEA R5, R0, R2, 0x18 ;  /* 0x0000000200057211 */ /* 0x004fe200078ec0ff */
[----:B------:R-:W-:Y:S01]  /*12930*/  IMAD.U32 R0, R84, -0x80000000, RZ ;  /* 0x8000000054007824 */ /* 0x000fe200078e00ff */
[----:B---3--:R-:W-:-:S03]  /*12940*/  LOP3.LUT R3, R4, 0x40, RZ, 0xc0, !PT ;  /* 0x0000004004037812 */ /* 0x008fc600078ec0ff */
[----:B------:R-:W-:Y:S01]  /*12950*/  IMAD R44, R85, 0x8, R5 ;  /* 0x00000008552c7824 */ /* 0x000fe200078e0205 */
[----:B------:R2:W-:Y:S01]  /*12960*/  STL [R1+0x68], R5 ;  /* 0x0000680501007387 */ /* 0x0005e20000100800 */
[----:B------:R-:W-:Y:S01]  /*12970*/  IMAD.U32 R4, R4, 0x10000, RZ ;  /* 0x0001000004047824 */ /* 0x000fe200078e00ff */
[----:B------:R-:W-:Y:S01]  /*12980*/  SHF.R.U32.HI R3, RZ, 0x6, R3 ;  /* 0x00000006ff037819 */ /* 0x000fe20000011603 */
[----:B------:R-:W3:Y:S03]  /*12990*/  SYNCS.PHASECHK.TRANS64.TRYWAIT P1, [R44+URZ+0x80], R0 ;  /* 0x000080002c0075a7 */ /* 0x000ee600080211ff */
[----:B------:R-:W-:-:S05]  /*129a0*/  LOP3.LUT R4, R4, 0x200000, RZ, 0xc0, !PT ;  /* 0x0020000004047812 */ /* 0x000fca00078ec0ff */
[----:B------:R-:W-:-:S05]  /*129b0*/  IMAD R3, R3, 0x400000, R4 ;  /* 0x0040000003037824 */ /* 0x000fca00078e0204 */
[----:B-1----:R-:W-:Y:S01]  /*129c0*/  R2UR UR4, R3 ;  /* 0x00000000030472ca */ /* 0x002fe200000e0000 */
[----:B--23--:R-:W-:-:S14]  /*129d0*/  @!P1 BRA `(.L_x_157) ;  /* 0x000000bc000c9947 */ /* 0x00cfdc0003800000 */
.L_x_365:
[----:B------:R-:W2:Y:S01]  /*129e0*/  LDL R45, [R1+0x38] ;  /* 0x00003800012d7983 */ /* 0x000ea20000100800 */
[----:B------:R-:W3:Y:S01]  /*129f0*/  S2R R6, SR_TID.X ;  /* 0x0000000000067919 */ /* 0x000ee20000002100 */
[----:B------:R-:W4:Y:S02]  /*12a00*/  LDTM.x32 R12, tmem[UR4] ;  /* 0x00000004000c79ee */ /* 0x000f2400082c0000 */
[----:B------:R-:W5:Y:S01]  /*12a10*/  LDL R70, [R1+0x3c] ;  /* 0x00003c0001467983 */ /* 0x000f620000100800 */
[----:B---3--:R-:W-:-:S05]  /*12a20*/  LOP3.LUT R64, R6, 0x40, RZ, 0xc0, !PT ;  /* 0x0000004006407812 */ /* 0x008fca00078ec0ff */
[C---:B------:R-:W-:Y:S02]  /*12a30*/  VIADD R0, R64.reuse, 0x3f ;  /* 0x0000003f40007836 */ /* 0x040fe40000000000 */
[----:B------:R-:W-:Y:S01]  /*12a40*/  VIADD R2, R64, 0x3c ;  /* 0x0000003c40027836 */ /* 0x000fe20000000000 */
[C---:B------:R-:W-:Y:S01]  /*12a50*/  LOP3.LUT R5, R6.reuse, 0x40, RZ, 0xc0, !PT ;  /* 0x0000004006057812 */ /* 0x040fe200078ec0ff */
[----:B------:R-:W-:-:S03]  /*12a60*/  IMAD.U32 R6, R6, 0x10000, RZ ;  /* 0x0001000006067824 */ /* 0x000fc600078e00ff */
[----:B------:R-:W-:Y:S02]  /*12a70*/  SHF.R.U32.HI R5, RZ, 0x6, R5 ;  /* 0x00000006ff057819 */ /* 0x000fe40000011605 */
[----:B------:R-:W-:-:S05]  /*12a80*/  LOP3.LUT R6, R6, 0x200000, RZ, 0xc0, !PT ;  /* 0x0020000006067812 */ /* 0x000fca00078ec0ff */
[----:B------:R-:W-:-:S05]  /*12a90*/  IMAD R5, R5, 0x400000, R6 ;  /* 0x0040000005057824 */ /* 0x000fca00078e0206 */
[----:B------:R-:W-:Y:S01]  /*12aa0*/  R2UR UR4, R5 ;  /* 0x00000000050472ca */ /* 0x000fe200000e0000 */
[C---:B------:R-:W-:Y:S02]  /*12ab0*/  VIADD R4, R64.reuse, 0x3e ;  /* 0x0000003e40047836 */ /* 0x040fe40000000000 */
[----:B-1----:R-:W-:Y:S01]  /*12ac0*/  VIADD R3, R64, 0x3d ;  /* 0x0000003d40037836 */ /* 0x002fe20000000000 */
[-C--:B--2---:R-:W-:Y:S01]  /*12ad0*/  ISETP.GE.AND P6, PT, R0, R45.reuse, PT ;  /* 0x0000002d0000720c */ /* 0x084fe20003fc6270 */
[----:B------:R-:W-:Y:S01]  /*12ae0*/  VIADD R0, R64, 0x1 ;  /* 0x0000000140007836 */ /* 0x000fe20000000000 */
[-C--:B------:R-:W-:Y:S01]  /*12af0*/  ISETP.GE.AND P3, PT, R2, R45.reuse, PT ;  /* 0x0000002d0200720c */ /* 0x080fe20003f66270 */
[C---:B------:R-:W-:Y:S01]  /*12b00*/  VIADD R2, R64.reuse, 0x2 ;  /* 0x0000000240027836 */ /* 0x040fe20000000000 */
[-C--:B------:R-:W-:Y:S02]  /*12b10*/  ISETP.GE.AND P1, PT, R64, R45.reuse, PT ;  /* 0x0000002d4000720c */ /* 0x080fe40003f26270 */
[----:B------:R-:W-:Y:S01]  /*12b20*/  ISETP.GE.AND P2, PT, R0, R45, PT ;  /* 0x0000002d0000720c */ /* 0x000fe20003f46270 */
[----:B------:R-:W-:Y:S01]  /*12b30*/  VIADD R0, R64, 0x3 ;  /* 0x0000000340007836 */ /* 0x000fe20000000000 */
[----:B----4-:R-:W-:-:S02]  /*12b40*/  SEL R46, R12, 0xff800000, !P1 ;  /* 0xff8000000c2e7807 */ /* 0x010fc40004800000 */
[----:B------:R-:W-:Y:S02]  /*12b50*/  SEL R47, R13, 0xff800000, !P2 ;  /* 0xff8000000d2f7807 */ /* 0x000fe40005000000 */
[-C--:B------:R-:W-:Y:S01]  /*12b60*/  ISETP.GE.AND P2, PT, R0, R45.reuse, PT ;  /* 0x0000002d0000720c */ /* 0x080fe20003f46270 */
[----:B------:R-:W-:Y:S01]  /*12b70*/  VIADD R0, R64, 0x5 ;  /* 0x0000000540007836 */ /* 0x000fe20000000000 */
[-C--:B------:R-:W-:Y:S01]  /*12b80*/  ISETP.GE.AND P1, PT, R2, R45.reuse, PT ;  /* 0x0000002d0200720c */ /* 0x080fe20003f26270 */
[----:B------:R-:W-:Y:S01]  /*12b90*/  VIADD R2, R64, 0x4 ;  /* 0x0000000440027836 */ /* 0x000fe20000000000 */
[----:B------:R-:W-:Y:S02]  /*12ba0*/  SEL R51, R15, 0xff800000, !P2 ;  /* 0xff8000000f337807 */ /* 0x000fe40005000000 */
[----:B------:R-:W-:Y:S02]  /*12bb0*/  SEL R50, R14, 0xff800000, !P1 ;  /* 0xff8000000e327807 */ /* 0x000fe40004800000 */
[-C--:B------:R-:W-:Y:S01]  /*12bc0*/  ISETP.GE.AND P2, PT, R0, R45.reuse, PT ;  /* 0x0000002d0000720c */ /* 0x080fe20003f46270 */
[----:B------:R-:W-:Y:S01]  /*12bd0*/  VIADD R0, R64, 0x7 ;  /* 0x0000000740007836 */ /* 0x000fe20000000000 */
[----:B------:R-:W-:Y:S01]  /*12be0*/  ISETP.GE.AND P1, PT, R2, R45, PT ;  /* 0x0000002d0200720c */ /* 0x000fe20003f26270 */
[----:B------:R-:W-:Y:S01]  /*12bf0*/  VIADD R2, R64, 0x6 ;  /* 0x0000000640027836 */ /* 0x000fe20000000000 */
[----:B------:R-:W-:-:S02]  /*12c00*/  SEL R59, R17, 0xff800000, !P2 ;  /* 0xff800000113b7807 */ /* 0x000fc40005000000 */
        /* <DEDUP_REMOVED lines=48> */
[-C--:B------:R-:W-:Y:S01]  /*12f10*/  ISETP.GE.AND P2, PT, R0, R45.reuse, PT ;  /* 0x0000002d0000720c */ /* 0x080fe20003f46270 */
[----:B------:R-:W-:Y:S01]  /*12f20*/  VIADD R0, R64, 0x19 ;  /* 0x0000001940007836 */ /* 0x000fe20000000000 */
[----:B------:R-:W-:Y:S02]  /*12f30*/  SEL R99, R33, 0xff800000, !P1 ;  /* 0xff80000021637807 */ /* 0x000fe40004800000 */
[----:B------:R-:W-:Y:S01]  /*12f40*/  ISETP.GE.AND P1, PT, R2, R45, PT ;  /* 0x0000002d0200720c */ /* 0x000fe20003f26270 */
[----:B------:R-:W-:-:S03]  /*12f50*/  VIADD R2, R64, 0x1b ;  /* 0x0000001b40027836 */ /* 0x000fc60000000000 */
[----:B------:R-:W-:Y:S02]  /*12f60*/  SEL R101, R35, 0xff800000, !P1 ;  /* 0xff80000023657807 */ /* 0x000fe40004800000 */
[-C--:B------:R-:W-:Y:S02]  /*12f70*/  ISETP.GE.AND P1, PT, R0, R45.reuse, PT ;  /* 0x0000002d0000720c */ /* 0x080fe40003f26270 */
[-C--:B------:R-:W-:Y:S02]  /*12f80*/  ISETP.GE.AND P5, PT, R4, R45.reuse, PT ;  /* 0x0000002d0400720c */ /* 0x080fe40003fa6270 */
[----:B------:R-:W-:Y:S02]  /*12f90*/  SEL R100, R34, 0xff800000, !P2 ;  /* 0xff80000022647807 */ /* 0x000fe40005000000 */
[----:B------:R-:W1:Y:S01]  /*12fa0*/  LDTM.x32 R4, tmem[UR4+0x20] ;  /* 0x00002004000479ee */ /* 0x000e6200082c0000 */
[----:B------:R-:W-:Y:S02]  /*12fb0*/  SEL R103, R37, 0xff800000, !P1 ;  /* 0xff80000025677807 */ /* 0x000fe40004800000 */
[-C--:B------:R-:W-:Y:S01]  /*12fc0*/  ISETP.GE.AND P4, PT, R3, R45.reuse, PT ;  /* 0x0000002d0300720c */ /* 0x080fe20003f86270 */
[----:B------:R-:W-:Y:S01]  /*12fd0*/  VIADD R0, R64, 0x1a ;  /* 0x0000001a40007836 */ /* 0x000fe20000000000 */
[----:B------:R-:W-:Y:S01]  /*12fe0*/  ISETP.GE.AND P1, PT, R2, R45, PT ;  /* 0x0000002d0200720c */ /* 0x000fe20003f26270 */
[----:B------:R-:W-:Y:S01]  /*12ff0*/  VIADD R2, R64, 0x1d ;  /* 0x0000001d40027836 */ /* 0x000fe20000000000 */
[----:B------:R-:W-:-:S02]  /*13000*/  NOP ;  /* 0x0000000000007918 */ /* 0x000fc40000000000 */
[----:B------:R-:W-:Y:S02]  /*13010*/  SEL R105, R39, 0xff800000, !P1 ;  /* 0xff80000027697807 */ /* 0x000fe40004800000 */
[----:B------:R-:W-:Y:S01]  /*13020*/  ISETP.GE.AND P1, PT, R2, R45, PT ;  /* 0x0000002d0200720c */ /* 0x000fe20003f26270 */
[----:B------:R-:W-:-:S03]  /*13030*/  VIADD R2, R64, 0x1f ;  /* 0x0000001f40027836 */ /* 0x000fc60000000000 */
[----:B------:R-:W-:Y:S02]  /*13040*/  SEL R107, R41, 0xff800000, !P1 ;  /* 0xff800000296b7807 */ /* 0x000fe40004800000 */
[----:B------:R-:W-:Y:S01]  /*13050*/  ISETP.GE.AND P1, PT, R2, R45, PT ;  /* 0x0000002d0200720c */ /* 0x000fe20003f26270 */
[----:B------:R-:W-:-:S03]  /*13060*/  VIADD R2, R64, 0x21 ;  /* 0x0000002140027836 */ /* 0x000fc60000000000 */
[----:B------:R-:W-:Y:S02]  /*13070*/  SEL R43, R43, 0xff800000, !P1 ;  /* 0xff8000002b2b7807 */ /* 0x000fe40004800000 */
[----:B------:R-:W-:Y:S01]  /*13080*/  ISETP.GE.AND P1, PT, R2, R45, PT ;  /* 0x0000002d0200720c */ /* 0x000fe20003f26270 */
[----:B------:R-:W-:-:S03]  /*13090*/  VIADD R2, R64, 0x23 ;  /* 0x0000002340027836 */ /* 0x000fc60000000000 */
[----:B-1----:R-:W-:Y:S02]  /*130a0*/  SEL R109, R5, 0xff800000, !P1 ;  /* 0xff800000056d7807 */ /* 0x002fe40004800000 */
[----:B------:R-:W-:Y:S01]  /*130b0*/  ISETP.GE.AND P1, PT, R2, R45, PT ;  /* 0x0000002d0200720c */ /* 0x000fe20003f26270 */
[----:B------:R-:W-:-:S03]  /*130c0*/  VIADD R2, R64, 0x29 ;  /* 0x0000002940027836 */ /* 0x000fc60000000000 */
[----:B------:R-:W-:Y:S02]  /*130d0*/  SEL R39, R7, 0xff800000, !P1 ;  /* 0xff80000007277807 */ /* 0x000fe40004800000 */
[-C--:B------:R-:W-:Y:S01]  /*130e0*/  ISETP.GE.AND P1, PT, R2, R45.reuse, PT ;  /* 0x0000002d0200720c */ /* 0x080fe20003f26270 */
[----:B------:R-:W-:Y:S01]  /*130f0*/  VIADD R2, R64, 0x2b ;  /* 0x0000002b40027836 */ /* 0x000fe20000000000 */
[----:B------:R-:W2:Y:S02]  /*13100*/  LDL R7, [R1+0x40] ;  /* 0x0000400001077983 */ /* 0x000ea40000100800 */
        /* <DEDUP_REMOVED lines=16> */
[----:B------:R-:W-:-:S04]  /*13210*/  ISETP.GE.AND P1, PT, R2, R45, PT ;  /* 0x0000002d0200720c */ /* 0x000fc80003f26270 */
[----:B------:R-:W-:Y:S02]  /*13220*/  SEL R37, R9, 0xff800000, !P1 ;  /* 0xff80000009257807 */ /* 0x000fe40004800000 */
[----:B------:R-:W3:Y:S01]  /*13230*/  LDL R9, [R1+0x70] ;  /* 0x0000700001097983 */ /* 0x000ee20000100800 */
[----:B------:R-:W-:-:S05]  /*13240*/  VIADD R3, R64, 0x18 ;  /* 0x0000001840037836 */ /* 0x000fca0000000000 */
[----:B------:R-:W-:-:S04]  /*13250*/  ISETP.GE.AND P2, PT, R3, R45, PT ;  /* 0x0000002d0300720c */ /* 0x000fc80003f46270 */
        /* <DEDUP_REMOVED lines=15> */
[----:B------:R-:W4:Y:S01]  /*13350*/  LDL R6, [R1+0x30] ;  /* 0x0000300001067983 */ /* 0x000f220000100800 */
[----:B------:R-:W-:-:S05]  /*13360*/  VIADD R0, R64, 0x28 ;  /* 0x0000002840007836 */ /* 0x000fca0000000000 */
        /* <DEDUP_REMOVED lines=29> */
[-C--:B------:R-:W-:Y:S01]  /*13540*/  ISETP.GE.AND P1, PT, R0, R45.reuse, PT ;  /* 0x0000002d0000720c */ /* 0x080fe20003f26270 */
[C---:B------:R-:W-:Y:S02]  /*13550*/  VIADD R0, R64.reuse, 0x36 ;  /* 0x0000003640007836 */ /* 0x040fe40000000000 */
[C---:B------:R-:W-:Y:S01]  /*13560*/  VIADD R3, R64.reuse, 0x26 ;  /* 0x0000002640037836 */ /* 0x040fe20000000000 */
[----:B------:R-:W-:Y:S01]  /*13570*/  SEL R65, R25, 0xff800000, !P1 ;  /* 0xff80000019417807 */ /* 0x000fe20004800000 */
[----:B------:R-:W-:Y:S01]  /*13580*/  VIADD R2, R64, 0x2c ;  /* 0x0000002c40027836 */ /* 0x000fe20000000000 */
[----:B------:R-:W-:Y:S02]  /*13590*/  SEL R36, R8, 0xff800000, !P2 ;  /* 0xff80000008247807 */ /* 0x000fe40005000000 */
[----:B------:R-:W-:-:S02]  /*135a0*/  ISETP.GE.AND P1, PT, R0, R45, PT ;  /* 0x0000002d0000720c */ /* 0x000fc40003f26270 */
[----:B------:R-:W-:Y:S02]  /*135b0*/  ISETP.GE.AND P2, PT, R3, R45, PT ;  /* 0x0000002d0300720c */ /* 0x000fe40003f46270 */
[----:B------:R-:W-:Y:S02]  /*135c0*/  FMNMX R0, R46, R47, !PT ;  /* 0x0000002f2e007209 */ /* 0x000fe40007800000 */
[----:B------:R-:W-:Y:S02]  /*135d0*/  FMNMX R3, R50, R51, !PT ;  /* 0x0000003332037209 */ /* 0x000fe40007800000 */
[----:B------:R-:W-:Y:S02]  /*135e0*/  SEL R48, R10, 0xff800000, !P2 ;  /* 0xff8000000a307807 */ /* 0x000fe40005000000 */
[----:B------:R-:W-:Y:S02]  /*135f0*/  FMNMX3 R0, R0, R82, R83, !PT ;  /* 0x0000005200007276 */ /* 0x000fe40007800053 */
[----:B------:R-:W-:Y:S01]  /*13600*/  ISETP.GE.AND P2, PT, R2, R45, PT ;  /* 0x0000002d0200720c */ /* 0x000fe20003f46270 */
[----:B------:R-:W-:Y:S01]  /*13610*/  VIADD R2, R64, 0x2e ;  /* 0x0000002e40027836 */ /* 0x000fe20000000000 */
[----:B------:R-:W-:-:S02]  /*13620*/  FMNMX3 R3, R3, R86, R87, !PT ;  /* 0x0000005603037276 */ /* 0x000fc40007800057 */
[----:B------:R-:W-:Y:S02]  /*13630*/  FMNMX R4, R58, R59, !PT ;  /* 0x0000003b3a047209 */ /* 0x000fe40007800000 */
[----:B------:R-:W-:Y:S02]  /*13640*/  FMNMX3 R0, R0, R94, R95, !PT ;  /* 0x0000005e00007276 */ /* 0x000fe4000780005f */
[----:B------:R-:W-:Y:S02]  /*13650*/  FMNMX3 R3, R3, R96, R97, !PT ;  /* 0x0000006003037276 */ /* 0x000fe40007800061 */
[----:B------:R-:W-:Y:S02]  /*13660*/  SEL R56, R16, 0xff800000, !P2 ;  /* 0xff80000010387807 */ /* 0x000fe40005000000 */
[----:B------:R-:W-:Y:S01]  /*13670*/  ISETP.GE.AND P2, PT, R2, R45, PT ;  /* 0x0000002d0200720c */ /* 0x000fe20003f46270 */
[----:B------:R-:W-:Y:S01]  /*13680*/  VIADD R2, R64, 0x34 ;  /* 0x0000003440027836 */ /* 0x000fe20000000000 */
[----:B------:R-:W-:-:S02]  /*13690*/  FMNMX3 R4, R4, R88, R89, !PT ;  /* 0x0000005804047276 */ /* 0x000fc40007800059 */
[----:B------:R-:W-:Y:S02]  /*136a0*/  FMNMX3 R0, R0, R102, R103, !PT ;  /* 0x0000006600007276 */ /* 0x000fe40007800067 */
[----:B------:R-:W-:Y:S02]  /*136b0*/  FMNMX3 R3, R3, R104, R105, !PT ;  /* 0x0000006803037276 */ /* 0x000fe40007800069 */
[----:B------:R-:W-:Y:S02]  /*136c0*/  SEL R18, R18, 0xff800000, !P2 ;  /* 0xff80000012127807 */ /* 0x000fe40005000000 */
[----:B------:R-:W-:Y:S02]  /*136d0*/  FMNMX3 R4, R4, R98, R99, !PT ;  /* 0x0000006204047276 */ /* 0x000fe40007800063 */
[----:B------:R-:W-:Y:S02]  /*136e0*/  FMNMX3 R0, R0, R108, R109, !PT ;  /* 0x0000006c00007276 */ /* 0x000fe4000780006d */
[----:B------:R-:W-:Y:S01]  /*136f0*/  ISETP.GE.AND P2, PT, R2, R45, PT ;  /* 0x0000002d0200720c */ /* 0x000fe20003f46270 */
[----:B------:R-:W-:Y:S01]  /*13700*/  VIADD R2, R64, 0x37 ;  /* 0x0000003740027836 */ /* 0x000fe20000000000 */
[----:B------:R-:W-:-:S02]  /*13710*/  FMNMX3 R3, R3, R38, R39, !PT ;  /* 0x0000002603037276 */ /* 0x000fc40007800027 */
[----:B------:R-:W-:Y:S02]  /*13720*/  FMNMX3 R4, R4, R106, R107, !PT ;  /* 0x0000006a04047276 */ /* 0x000fe4000780006b */
[----:B------:R-:W-:Y:S02]  /*13730*/  FMNMX3 R0, R0, R52, R53, !PT ;  /* 0x0000003400007276 */ /* 0x000fe40007800035 */
[----:B------:R-:W-:Y:S02]  /*13740*/  FMNMX3 R3, R3, R54, R55, !PT ;  /* 0x0000003603037276 */ /* 0x000fe40007800037 */
[----:B------:R-:W-:Y:S02]  /*13750*/  SEL R64, R24, 0xff800000, !P2 ;  /* 0xff80000018407807 */ /* 0x000fe40005000000 */
[----:B------:R-:W-:Y:S02]  /*13760*/  ISETP.GE.AND P2, PT, R2, R45, PT ;  /* 0x0000002d0200720c */ /* 0x000fe40003f46270 */
[----:B------:R-:W-:-:S02]  /*13770*/  FMNMX3 R4, R4, R36, R37, !PT ;  /* 0x0000002404047276 */ /* 0x000fc40007800025 */
[----:B------:R-:W-:Y:S02]  /*13780*/  FMNMX3 R2, R0, R60, R61, !PT ;  /* 0x0000003c00027276 */ /* 0x000fe4000780003d */
[----:B------:R-:W-:Y:S02]  /*13790*/  FMNMX3 R0, R3, R62, R63, !PT ;  /* 0x0000003e03007276 */ /* 0x000fe4000780003f */
[----:B------:R-:W-:Y:S02]  /*137a0*/  FMNMX3 R4, R4, R56, R57, !PT ;  /* 0x0000003804047276 */ /* 0x000fe40007800039 */
[----:B------:R-:W-:Y:S02]  /*137b0*/  FMNMX3 R3, R2, R68, R69, !PT ;  /* 0x0000004402037276 */ /* 0x000fe40007800045 */
[----:B------:R-:W-:Y:S02]  /*137c0*/  FMNMX3 R2, R0, R78, R79, !PT ;  /* 0x0000004e00027276 */ /* 0x000fe4000780004f */
[----:B------:R-:W-:-:S02]  /*137d0*/  FMNMX R5, R80, R81, !PT ;  /* 0x0000005150057209 */ /* 0x000fc40007800000 */
[----:B------:R-:W-:Y:S02]  /*137e0*/  FMNMX3 R0, R4, R64, R65, !PT ;  /* 0x0000004004007276 */ /* 0x000fe40007800041 */
[----:B------:R-:W-:Y:S01]  /*137f0*/  FMNMX R4, R3, R2, !PT ;  /* 0x0000000203047209 */ /* 0x000fe20007800000 */
[----:B------:R-:W-:Y:S01]  /*13800*/  VIADD R3, R44, 0x90 ;  /* 0x000000902c037836 */ /* 0x000fe20000000000 */
[----:B------:R-:W-:Y:S01]  /*13810*/  FMNMX3 R5, R5, R90, R91, !PT ;  /* 0x0000005a05057276 */ /* 0x000fe2000780005b */
[----:B------:R-:W-:-:S03]  /*13820*/  IMAD.MOV.U32 R8, RZ, RZ, 0x1 ;  /* 0x00000001ff087424 */ /* 0x000fc600078e00ff */
[----:B------:R-:W-:-:S04]  /*13830*/  FMNMX3 R5, R5, R100, R101, !PT ;  /* 0x0000006405057276 */ /* 0x000fc80007800065 */
[----:B------:R-:W-:-:S04]  /*13840*/  FMNMX3 R5, R5, R42, R43, !PT ;  /* 0x0000002a05057276 */ /* 0x000fc8000780002b */
[----:B------:R-:W-:Y:S02]  /*13850*/  FMNMX3 R5, R5, R48, R49, !PT ;  /* 0x0000003005057276 */ /* 0x000fe40007800031 */
[----:B------:R-:W-:Y:S02]  /*13860*/  SEL R66, R26, 0xff800000, !P1 ;  /* 0xff8000001a427807 */ /* 0x000fe40004800000 */
[----:B------:R-:W-:Y:S02]  /*13870*/  SEL R67, R27, 0xff800000, !P2 ;  /* 0xff8000001b437807 */ /* 0x000fe40005000000 */
[----:B------:R-:W-:Y:S02]  /*13880*/  FMNMX3 R5, R5, R18, R19, !PT ;  /* 0x0000001205057276 */ /* 0x000fe40007800013 */
[----:B------:R-:W-:Y:S02]  /*13890*/  SEL R76, R32, 0xff800000, !P3 ;  /* 0xff800000204c7807 */ /* 0x000fe40005800000 */
[----:B------:R-:W-:-:S02]  /*138a0*/  SEL R77, R33, 0xff800000, !P4 ;  /* 0xff800000214d7807 */ /* 0x000fc40006000000 */
[----:B------:R-:W-:Y:S02]  /*138b0*/  SEL R74, R34, 0xff800000, !P5 ;  /* 0xff800000224a7807 */ /* 0x000fe40006800000 */
[----:B------:R-:W-:Y:S02]  /*138c0*/  SEL R75, R35, 0xff800000, !P6 ;  /* 0xff800000234b7807 */ /* 0x000fe40007000000 */
[----:B------:R-:W-:Y:S02]  /*138d0*/  FMNMX3 R5, R5, R66, R67, !PT ;  /* 0x0000004205057276 */ /* 0x000fe40007800043 */
[----:B------:R-:W-:Y:S02]  /*138e0*/  FMNMX3 R2, R0, R76, R77, !PT ;  /* 0x0000004c00027276 */ /* 0x000fe4000780004d */
[----:B------:R-:W-:-:S04]  /*138f0*/  FMNMX3 R0, R5, R74, R75, !PT ;  /* 0x0000004a05007276 */ /* 0x000fc8000780004b */
[----:B------:R-:W-:Y:S02]  /*13900*/  FMNMX3 R0, R4, R2, R0, !PT ;  /* 0x0000000204007276 */ /* 0x000fe40007800000 */
[----:B---3--:R-:W-:-:S04]  /*13910*/  PRMT R3, R9, 0x654, R3 ;  /* 0x0000065409037816 */ /* 0x008fc80000000003 */
[----:B------:R1:W-:Y:S01]  /*13920*/  SYNCS.ARRIVE.TRANS64.RED.ART0 RZ, [R3+URZ], R8 ;  /* 0x0000000803ff79a7 */ /* 0x0003e200085004ff */
[----:B------:R-:W-:Y:S06]  /*13930*/  BAR.SYNC.DEFER_BLOCKING 0x4, 0x80 ;  /* 0x0102000000007b1d */ /* 0x000fec0000010000 */
[----:B--2---:R-:W-:Y:S02]  /*13940*/  STS [R7], R0 ;  /* 0x0000000007007388 */ /* 0x004fe40000000800 */
[----:B------:R-:W-:Y:S06]  /*13950*/  BAR.SYNC.DEFER_BLOCKING 0x4, 0x80 ;  /* 0x0102000000007b1d */ /* 0x000fec0000010000 */
[----:B----4-:R-:W2:Y:S04]  /*13960*/  LDS R115, [R6+0x2b8] ;  /* 0x0002b80006737984 */ /* 0x010ea80000000800 */
[----:B------:R3:W4:Y:S01]  /*13970*/  LDS R0, [R6+0x1b8] ;  /* 0x0001b80006007984 */ /* 0x0007220000000800 */
[----:B------:R-:W1:Y:S01]  /*13980*/  S2R R45, SR_CgaCtaId ;  /* 0x00000000002d7919 */ /* 0x000e620000008800 */
[----:B------:R-:W-:Y:S01]  /*13990*/  MOV R9, 0x400 ;  /* 0x0000040000097802 */ /* 0x000fe20000000f00 */
[----:B---3--:R-:W3:Y:S01]  /*139a0*/  LDC R6, c[0x0][0x890] ;  /* 0x00022400ff067b82 */ /* 0x008ee20000000800 */
[----:B--2---:R-:W-:-:S02]  /*139b0*/  FSETP.NAN.AND P2, PT, R115, R115, PT ;  /* 0x000000737300720b */ /* 0x004fc40003f48000 */
[----:B----4-:R-:W-:Y:S02]  /*139c0*/  FSETP.GTU.AND P1, PT, R0, R115, PT ;  /* 0x000000730000720b */ /* 0x010fe40003f2c000 */
[----:B-1----:R-:W-:-:S09]  /*139d0*/  LEA R9, R45, R9, 0x18 ;  /* 0x000000092d097211 */ /* 0x002fd200078ec0ff */
[----:B------:R-:W-:-:S04]  /*139e0*/  @!P2 FSEL R115, R115, R0, !P1 ;  /* 0x000000007373a208 */ /* 0x000fc80004800000 */
[----:B------:R-:W-:-:S04]  /*139f0*/  FSETP.NEU.AND P1, PT, R115, -INF , PT ;  /* 0xff8000007300780b */ /* 0x000fc80003f2d000 */
[----:B------:R-:W-:Y:S01]  /*13a00*/  FSEL R0, R115, RZ, P1 ;  /* 0x000000ff73007208 */ /* 0x000fe20000800000 */
[----:B------:R-:W-:Y:S02]  /*13a10*/  IMAD.U32 R8, R93, -0x80000000, RZ ;  /* 0x800000005d087824 */ /* 0x000fe400078e00ff */
[----:B------:R-:W-:Y:S02]  /*13a20*/  IMAD R5, R71, 0x8, R9 ;  /* 0x0000000847057824 */ /* 0x000fe400078e0209 */
[----:B---3--:R-:W-:-:S03]  /*13a30*/  FFMA R4, -R0, R6, RZ ;  /* 0x0000000600047223 */ /* 0x008fc600000001ff */
[----:B------:R-:W1:Y:S01]  /*13a40*/  SYNCS.PHASECHK.TRANS64.TRYWAIT P1, [R5+URZ+0x130], R8 ;  /* 0x00013008050075a7 */ /* 0x000e6200080211ff */
[----:B------:R-:W-:-:S04]  /*13a50*/  FFMA2 R2, R46.F32x2.HI_LO, R6.F32, R4.F32 ;  /* 0x000000062e027249 */ /* 0x000fc80001200004 */
[----:B------:R-:W2:Y:S08]  /*13a60*/  MUFU.EX2 R72, R2 ;  /* 0x0000000200487308 */ /* 0x000eb00000000800 */
[----:B------:R3:W4:Y:S02]  /*13a70*/  MUFU.EX2 R73, R3 ;  /* 0x0000000300497308 */ /* 0x0007240000000800 */
[----:B---3--:R-:W-:-:S06]  /*13a80*/  FFMA2 R2, R50.F32x2.HI_LO, R6.F32, R4.F32 ;  /* 0x0000000632027249 */ /* 0x008fcc0001200004 */
[----:B------:R-:W3:Y:S08]  /*13a90*/  MUFU.EX2 R32, R2 ;  /* 0x0000000200207308 */ /* 0x000ef00000000800 */
[----:B------:R2:W1:Y:S02]  /*13aa0*/  MUFU.EX2 R33, R3 ;  /* 0x0000000300217308 */ /* 0x0004640000000800 */
[----:B--2---:R-:W-:-:S06]  /*13ab0*/  FFMA2 R2, R58.F32x2.HI_LO, R6.F32, R4.F32 ;  /* 0x000000063a027249 */ /* 0x004fcc0001200004 */
[----:B------:R-:W2:Y:S08]  /*13ac0*/  MUFU.EX2 R16, R2 ;  /* 0x0000000200107308 */ /* 0x000eb00000000800 */
[----:B------:R1:W1:Y:S02]  /*13ad0*/  MUFU.EX2 R17, R3 ;  /* 0x0000000300117308 */ /* 0x0002640000000800 */
[----:B-1----:R-:W-:-:S06]  /*13ae0*/  FFMA2 R2, R80.F32x2.HI_LO, R6.F32, R4.F32 ;  /* 0x0000000650027249 */ /* 0x002fcc0001200004 */
[----:B------:R-:W1:Y:S08]  /*13af0*/  MUFU.EX2 R14, R2 ;  /* 0x00000002000e7308 */ /* 0x000e700000000800 */
[----:B------:R1:W1:Y:S02]  /*13b00*/  MUFU.EX2 R15, R3 ;  /* 0x00000003000f7308 */ /* 0x0002640000000800 */
[----:B-1----:R-:W-:-:S06]  /*13b10*/  FFMA2 R2, R82.F32x2.HI_LO, R6.F32, R4.F32 ;  /* 0x0000000652027249 */ /* 0x002fcc0001200004 */
[----:B------:R-:W1:Y:S08]  /*13b20*/  MUFU.EX2 R22, R2 ;  /* 0x0000000200167308 */ /* 0x000e700000000800 */
[----:B------:R1:W1:Y:S01]  /*13b30*/  MUFU.EX2 R23, R3 ;  /* 0x0000000300177308 */ /* 0x0002620000000800 */
[----:B------:R-:W2:Y:S01]  /*13b40*/  S2R R92, SR_TID.X ;  /* 0x00000000005c7919 */ /* 0x000ea20000002100 */
[----:B-1----:R-:W-:-:S06]  /*13b50*/  FFMA2 R2, R86.F32x2.HI_LO, R6.F32, R4.F32 ;  /* 0x0000000656027249 */ /* 0x002fcc0001200004 */
[----:B------:R-:W1:Y:S08]  /*13b60*/  MUFU.EX2 R24, R2 ;  /* 0x0000000200187308 */ /* 0x000e700000000800 */
[----:B------:R1:W1:Y:S02]  /*13b70*/  MUFU.EX2 R25, R3 ;  /* 0x0000000300197308 */ /* 0x0002640000000800 */
        /* <DEDUP_REMOVED lines=14> */
[----:B------:R1:W1:Y:S01]  /*13c60*/  MUFU.EX2 R29, R3 ;  /* 0x00000003001d7308 */ /* 0x0002620000000800 */
[----:B--2---:R-:W-:Y:S01]  /*13c70*/  SHF.R.U32.HI R7, RZ, 0x5, R92 ;  /* 0x00000005ff077819 */ /* 0x004fe2000001165c */
[----:B-1----:R-:W-:-:S06]  /*13c80*/  FFMA2 R2, R100.F32x2.HI_LO, R6.F32, R4.F32 ;  /* 0x0000000664027249 */ /* 0x002fcc0001200004 */
[----:B------:R-:W1:Y:S08]  /*13c90*/  MUFU.EX2 R30, R2 ;  /* 0x00000002001e7308 */ /* 0x000e700000000800 */
[----:B------:R2:W1:Y:S01]  /*13ca0*/  MUFU.EX2 R31, R3 ;  /* 0x00000003001f7308 */ /* 0x0004620000000800 */
[----:B------:R-:W-:Y:S01]  /*13cb0*/  ISETP.GT.U32.AND P4, PT, R7, 0x1, PT ;  /* 0x000000010700780c */ /* 0x000fe20003f84070 */
[----:B--2---:R-:W-:-:S06]  /*13cc0*/  FFMA2 R2, R102.F32x2.HI_LO, R6.F32, R4.F32 ;  /* 0x0000000666027249 */ /* 0x004fcc0001200004 */
[----:B------:R-:W2:Y:S08]  /*13cd0*/  MUFU.EX2 R34, R2 ;  /* 0x0000000200227308 */ /* 0x000eb00000000800 */
[----:B------:R1:W1:Y:S02]  /*13ce0*/  MUFU.EX2 R35, R3 ;  /* 0x0000000300237308 */ /* 0x0002640000000800 */
[----:B-1----:R-:W-:-:S06]  /*13cf0*/  FFMA2 R2, R104.F32x2.HI_LO, R6.F32, R4.F32 ;  /* 0x0000000668027249 */ /* 0x002fcc0001200004 */
[----:B------:R-:W1:Y:S08]  /*13d00*/  MUFU.EX2 R40, R2 ;  /* 0x0000000200287308 */ /* 0x000e700000000800 */
[----:B------:R1:W1:Y:S01]  /*13d10*/  MUFU.EX2 R41, R3 ;  /* 0x0000000300297308 */ /* 0x0002620000000800 */
[----:B------:R-:W-:Y:S01]  /*13d20*/  LOP3.LUT R92, R92, 0x3f, RZ, 0xc0, !PT ;  /* 0x0000003f5c5c7812 */ /* 0x000fe200078ec0ff */
[----:B-1----:R-:W-:-:S06]  /*13d30*/  FFMA2 R2, R106.F32x2.HI_LO, R6.F32, R4.F32 ;  /* 0x000000066a027249 */ /* 0x002fcc0001200004 */
[----:B------:R-:W1:Y:S08]  /*13d40*/  MUFU.EX2 R46, R2 ;  /* 0x00000002002e7308 */ /* 0x000e700000000800 */
[----:B------:R1:W1:Y:S01]  /*13d50*/  MUFU.EX2 R47, R3 ;  /* 0x00000003002f7308 */ /* 0x0002620000000800 */
[----:B------:R-:W-:Y:S02]  /*13d60*/  @!P4 IMAD R0, R71, 0x40, R92 ;  /* 0x000000404700c824 */ /* 0x000fe400078e025c */
[----:B-1----:R-:W-:-:S05]  /*13d70*/  FFMA2 R2, R42.F32x2.HI_LO, R6.F32, R4.F32 ;  /* 0x000000062a027249 */ /* 0x002fca0001200004 */
[----:B------:R-:W1:Y:S01]  /*13d80*/  MUFU.EX2 R50, R2 ;  /* 0x0000000200327308 */ /* 0x000e620000000800 */
[----:B------:R-:W-:-:S07]  /*13d90*/  FFMA2 R6, R108.F32x2.HI_LO, R6.F32, R4.F32 ;  /* 0x000000066c067249 */ /* 0x000fce0001200004 */
[----:B------:R-:W1:Y:S01]  /*13da0*/  MUFU.EX2 R51, R3 ;  /* 0x0000000300337308 */ /* 0x000e620000000800 */
[----:B------:R-:W-:-:S07]  /*13db0*/  @!P4 IMAD.U32 R0, R0, 0x4, R9 ;  /* 0x000000040000c824 */ /* 0x000fce00078e0009 */
[----:B------:R5:W1:Y:S02]  /*13dc0*/  MUFU.EX2 R44, R6 ;  /* 0x00000006002c7308 */ /* 0x000a640000000800 */
[----:B-----5:R-:W-:Y:S01]  /*13dd0*/  IMAD.U32 R6, R70, -0x80000000, RZ ;  /* 0x8000000046067824 */ /* 0x020fe200078e00ff */
[----:B-1234-:R-:W-:Y:S06]  /*13de0*/  @!P1 BRA `(.L_x_158) ;  /* 0x000000a800249947 */ /* 0x01efec0003800000 */
.L_x_367:
[----:B------:R-:W2:Y:S01]  /*13df0*/  S2R R3, SR_CgaCtaId ;  /* 0x0000000000037919 */ /* 0x000ea20000008800 */
[----:B------:R-:W-:Y:S01]  /*13e00*/  MOV R2, 0x400 ;  /* 0x0000040000027802 */ /* 0x000fe20000000f00 */
[----:B------:R-:W-:Y:S01]  /*13e10*/  HFMA2 R42, -RZ, RZ, 0, 5.9604644775390625e-08 ;  /* 0x00000001ff2a7431 */ /* 0x000fe200000001ff */
[----:B------:R-:W3:Y:S01]  /*13e20*/  LDC R70, c[0x0][0x890] ;  /* 0x00022400ff467b82 */ /* 0x000ee20000000800 */
[----:B------:R4:W-:Y:S01]  /*13e30*/  @!P4 STS [R0+0x5b8], RZ ;  /* 0x0005b8ff0000c388 */ /* 0x0009e20000000800 */
[----:B------:R-:W1:Y:S01]  /*13e40*/  MUFU.EX2 R45, R7 ;  /* 0x00000007002d7308 */ /* 0x000e620000000800 */
[----:B------:R-:W-:Y:S01]  /*13e50*/  SYNCS.ARRIVE.TRANS64.ART0 RZ, [R5+URZ+0x120], R42 ;  /* 0x0001202a05ff79a7 */ /* 0x000fe200085000ff */
[----:B-1-3--:R-:W-:Y:S01]  /*13e60*/  FFMA2 R8, R78.F32x2.HI_LO, R70.F32, R4.F32 ;  /* 0x000000464e087249 */ /* 0x00afe20001200004 */
[----:B--2---:R-:W-:-:S04]  /*13e70*/  LEA R2, R3, R2, 0x18 ;  /* 0x0000000203027211 */ /* 0x004fc800078ec0ff */
[----:B------:R1:W2:Y:S02]  /*13e80*/  SYNCS.PHASECHK.TRANS64.TRYWAIT P1, [R2+URZ+0xa8], R6 ;  /* 0x0000a806020075a7 */ /* 0x0002a400080211ff */
[----:B-1----:R-:W-:-:S04]  /*13e90*/  FFMA2 R2, R38.F32x2.HI_LO, R70.F32, R4.F32 ;  /* 0x0000004626027249 */ /* 0x002fc80001200004 */
[----:B------:R-:W1:Y:S08]  /*13ea0*/  MUFU.EX2 R38, R2 ;  /* 0x0000000200267308 */ /* 0x000e700000000800 */
[----:B------:R3:W1:Y:S02]  /*13eb0*/  MUFU.EX2 R39, R3 ;  /* 0x0000000300277308 */ /* 0x0006640000000800 */
[----:B---3--:R-:W-:-:S06]  /*13ec0*/  FFMA2 R2, R36.F32x2.HI_LO, R70.F32, R4.F32 ;  /* 0x0000004624027249 */ /* 0x008fcc0001200004 */
[----:B------:R-:W3:Y:S08]  /*13ed0*/  MUFU.EX2 R42, R2 ;  /* 0x00000002002a7308 */ /* 0x000ef00000000800 */
[----:B------:R5:W1:Y:S02]  /*13ee0*/  MUFU.EX2 R43, R3 ;  /* 0x00000003002b7308 */ /* 0x000a640000000800 */
[----:B-----5:R-:W-:-:S06]  /*13ef0*/  FFMA2 R2, R48.F32x2.HI_LO, R70.F32, R4.F32 ;  /* 0x0000004630027249 */ /* 0x020fcc0001200004 */
[----:B------:R-:W1:Y:S08]  /*13f00*/  MUFU.EX2 R48, R2 ;  /* 0x0000000200307308 */ /* 0x000e700000000800 */
        /* <DEDUP_REMOVED lines=26> */
[----:B------:R4:W1:Y:S01]  /*140b0*/  MUFU.EX2 R68, R2 ;  /* 0x0000000200447308 */ /* 0x0008620000000800 */
[----:B--23--:R-:W-:Y:S05]  /*140c0*/  @!P1 BRA `(.L_x_159) ;  /* 0x000000a400849947 */ /* 0x00cfea0003800000 */
.L_x_369:
[----:B--2-4-:R-:W2:Y:S01]  /*140d0*/  LDC R0, c[0x0][0x890] ;  /* 0x00022400ff007b82 */ /* 0x014ea20000000800 */
[----:B------:R-:W3:Y:S01]  /*140e0*/  LDL R78, [R1+0x64] ;  /* 0x00006400014e7983 */ /* 0x000ee20000100800 */
[----:B------:R4:W5:Y:S03]  /*140f0*/  MUFU.EX2 R69, R3 ;  /* 0x0000000300457308 */ /* 0x0009660000000800 */
[----:B------:R-:W5:Y:S01]  /*14100*/  LDL R70, [R1+0x5c] ;  /* 0x00005c0001467983 */ /* 0x000f620000100800 */
[-CC-:B--2---:R-:W-:Y:S02]  /*14110*/  FFMA2 R76, R76.F32x2.HI_LO, R0.reuse.F32, R4.reuse.F32 ;  /* 0x000000004c4c7249 */ /* 0x184fe40001200004 */
[----:B------:R-:W-:Y:S02]  /*14120*/  FFMA2 R74, R74.F32x2.HI_LO, R0.F32, R4.F32 ;  /* 0x000000004a4a7249 */ /* 0x000fe40001200004 */
[----:B------:R-:W2:Y:S01]  /*14130*/  LDL R0, [R1+0x60] ;  /* 0x0000600001007983 */ /* 0x000ea20000100800 */
[----:B----4-:R-:W-:-:S02]  /*14140*/  FADD2 R2, R72.F32x2.HI_LO, R22.F32x2.HI_LO ;  /* 0x000000164802724b */ /* 0x010fc40000000000 */
[----:B------:R-:W-:Y:S01]  /*14150*/  FADD2 R4, R16.F32x2.HI_LO, R12.F32x2.HI_LO ;  /* 0x0000000c1004724b */ /* 0x000fe20000000000 */
[----:B------:R-:W-:Y:S01]  /*14160*/  F2FP.BF16.F32.PACK_AB R19, R11, R10 ;  /* 0x0000000a0b13723e */ /* 0x000fe200000010ff */
[----:B------:R-:W-:Y:S02]  /*14170*/  FADD2 R2, R2.F32x2.HI_LO, R20.F32x2.HI_LO ;  /* 0x000000140202724b */ /* 0x000fe40000000000 */
[----:B------:R-:W-:Y:S02]  /*14180*/  FADD2 R6, R32.F32x2.HI_LO, R24.F32x2.HI_LO ;  /* 0x000000182006724b */ /* 0x000fe40000000000 */
[----:B------:R-:W-:Y:S01]  /*14190*/  FADD2 R10, R14.F32x2.HI_LO, R10.F32x2.HI_LO ;  /* 0x0000000a0e0a724b */ /* 0x000fe20000000000 */
[----:B------:R-:W-:Y:S01]  /*141a0*/  F2FP.BF16.F32.PACK_AB R15, R15, R14 ;  /* 0x0000000e0f0f723e */ /* 0x000fe200000010ff */
[----:B------:R-:W-:Y:S01]  /*141b0*/  FADD2 R4, R4.F32x2.HI_LO, R28.F32x2.HI_LO ;  /* 0x0000001c0404724b */ /* 0x000fe20000000000 */
[----:B------:R-:W-:Y:S01]  /*141c0*/  F2FP.BF16.F32.PACK_AB R18, R13, R12 ;  /* 0x0000000c0d12723e */ /* 0x000fe200000010ff */
[----:B------:R-:W-:Y:S01]  /*141d0*/  FADD2 R2, R2.F32x2.HI_LO, R34.F32x2.HI_LO ;  /* 0x000000220202724b */ /* 0x000fe20000000000 */
[----:B------:R-:W-:Y:S01]  /*141e0*/  F2FP.BF16.F32.PACK_AB R14, R17, R16 ;  /* 0x00000010110e723e */ /* 0x000fe200000010ff */
[----:B------:R-:W-:Y:S01]  /*141f0*/  MUFU.EX2 R36, R8 ;  /* 0x0000000800247308 */ /* 0x000fe20000000800 */
[----:B------:R-:W-:Y:S01]  /*14200*/  F2FP.BF16.F32.PACK_AB R17, R25, R24 ;  /* 0x000000181911723e */ /* 0x000fe200000010ff */
[----:B------:R-:W-:Y:S01]  /*14210*/  FADD2 R6, R6.F32x2.HI_LO, R26.F32x2.HI_LO ;  /* 0x0000001a0606724b */ /* 0x000fe20000000000 */
[----:B------:R-:W-:-:S02]  /*14220*/  F2FP.BF16.F32.PACK_AB R13, R33, R32 ;  /* 0x00000020210d723e */ /* 0x000fc400000010ff */
[----:B------:R-:W-:Y:S02]  /*14230*/  F2FP.BF16.F32.PACK_AB R25, R27, R26 ;  /* 0x0000001a1b19723e */ /* 0x000fe400000010ff */
[----:B------:R-:W-:Y:S01]  /*14240*/  F2FP.BF16.F32.PACK_AB R32, R35, R34 ;  /* 0x000000222320723e */ /* 0x000fe200000010ff */
[----:B------:R4:W1:Y:S01]  /*14250*/  MUFU.EX2 R37, R9 ;  /* 0x0000000900257308 */ /* 0x0008620000000800 */
[----:B------:R-:W-:Y:S02]  /*14260*/  F2FP.BF16.F32.PACK_AB R26, R29, R28 ;  /* 0x0000001c1d1a723e */ /* 0x000fe400000010ff */
[----:B------:R-:W-:Y:S01]  /*14270*/  F2FP.BF16.F32.PACK_AB R34, R47, R46 ;  /* 0x0000002e2f22723e */ /* 0x000fe200000010ff */
[----:B------:R-:W-:Y:S01]  /*14280*/  FADD2 R10, R10.F32x2.HI_LO, R30.F32x2.HI_LO ;  /* 0x0000001e0a0a724b */ /* 0x000fe20000000000 */
[----:B------:R-:W-:Y:S01]  /*14290*/  F2FP.BF16.F32.PACK_AB R28, R45, R44 ;  /* 0x0000002c2d1c723e */ /* 0x000fe200000010ff */
[----:B------:R-:W-:Y:S01]  /*142a0*/  FADD2 R6, R6.F32x2.HI_LO, R40.F32x2.HI_LO ;  /* 0x000000280606724b */ /* 0x000fe20000000000 */
[----:B------:R-:W-:-:S02]  /*142b0*/  F2FP.BF16.F32.PACK_AB R27, R31, R30 ;  /* 0x0000001e1f1b723e */ /* 0x000fc400000010ff */
[----:B------:R-:W-:Y:S02]  /*142c0*/  F2FP.BF16.F32.PACK_AB R33, R41, R40 ;  /* 0x000000282921723e */ /* 0x000fe400000010ff */
[----:B-1----:R-:W-:Y:S01]  /*142d0*/  F2FP.BF16.F32.PACK_AB R30, R43, R42 ;  /* 0x0000002a2b1e723e */ /* 0x002fe200000010ff */
[----:B------:R-:W5:Y:S01]  /*142e0*/  LDL R41, [R1+0x50] ;  /* 0x0000500001297983 */ /* 0x000f620000100800 */
[----:B------:R-:W-:Y:S02]  /*142f0*/  F2FP.BF16.F32.PACK_AB R12, R73, R72 ;  /* 0x00000048490c723e */ /* 0x000fe400000010ff */
[----:B------:R-:W-:Y:S01]  /*14300*/  F2FP.BF16.F32.PACK_AB R16, R23, R22 ;  /* 0x000000161710723e */ /* 0x000fe200000010ff */
[----:B------:R-:W5:Y:S01]  /*14310*/  LDL R40, [R1+0x6c] ;  /* 0x00006c0001287983 */ /* 0x000f620000100800 */
[----:B----4-:R-:W-:Y:S02]  /*14320*/  FADD2 R8, R4.F32x2.HI_LO, R46.F32x2.HI_LO ;  /* 0x0000002e0408724b */ /* 0x010fe40000000000 */
[----:B------:R-:W-:Y:S01]  /*14330*/  FADD2 R4, R2.F32x2.HI_LO, R44.F32x2.HI_LO ;  /* 0x0000002c0204724b */ /* 0x000fe20000000000 */
[----:B------:R-:W4:Y:S01]  /*14340*/  LDL R46, [R1+0x58] ;  /* 0x00005800012e7983 */ /* 0x000f220000100800 */
[----:B------:R-:W-:-:S03]  /*14350*/  FADD2 R8, R8.F32x2.HI_LO, R42.F32x2.HI_LO ;  /* 0x0000002a0808724b */ /* 0x000fc60000000000 */
[----:B------:R-:W4:Y:S04]  /*14360*/  LDL R44, [R1+0x54] ;  /* 0x00005400012c7983 */ /* 0x000f280000100800 */
[----:B------:R-:W4:Y:S04]  /*14370*/  LDL R43, [R1+0x4c] ;  /* 0x00004c00012b7983 */ /* 0x000f280000100800 */
[----:B------:R-:W4:Y:S04]  /*14380*/  LDL R42, [R1+0x48] ;  /* 0x00004800012a7983 */ /* 0x000f280000100800 */
[----:B---3--:R-:W-:Y:S04]  /*14390*/  STS.128 [R78], R12 ;  /* 0x0000000c4e007388 */ /* 0x008fe80000000c00 */
[----:B--2---:R1:W-:Y:S04]  /*143a0*/  STS.128 [R0], R16 ;  /* 0x0000001000007388 */ /* 0x0043e80000000c00 */
[----:B-1----:R-:W2:Y:S01]  /*143b0*/  LDL R0, [R1+0x44] ;  /* 0x0000440001007983 */ /* 0x002ea20000100800 */
[----:B------:R-:W-:Y:S01]  /*143c0*/  F2FP.BF16.F32.PACK_AB R29, R39, R38 ;  /* 0x00000026271d723e */ /* 0x000fe200000010ff */
[----:B------:R-:W-:Y:S01]  /*143d0*/  FADD2 R2, R6.F32x2.HI_LO, R38.F32x2.HI_LO ;  /* 0x000000260602724b */ /* 0x000fe20000000000 */
[----:B------:R-:W-:Y:S01]  /*143e0*/  MUFU.EX2 R76, R76 ;  /* 0x0000004c004c7308 */ /* 0x000fe20000000800 */
[----:B------:R-:W-:-:S07]  /*143f0*/  FADD2 R10, R10.F32x2.HI_LO, R50.F32x2.HI_LO ;  /* 0x000000320a0a724b */ /* 0x000fce0000000000 */
[----:B------:R-:W1:Y:S01]  /*14400*/  MUFU.EX2 R77, R77 ;  /* 0x0000004d004d7308 */ /* 0x000e620000000800 */
[----:B------:R-:W-:-:S07]  /*14410*/  FADD2 R6, R10.F32x2.HI_LO, R48.F32x2.HI_LO ;  /* 0x000000300a06724b */ /* 0x000fce0000000000 */
[----:B------:R-:W-:Y:S08]  /*14420*/  MUFU.EX2 R38, R74 ;  /* 0x0000004a00267308 */ /* 0x000ff00000000800 */
[----:B------:R-:W3:Y:S01]  /*14430*/  MUFU.EX2 R39, R75 ;  /* 0x0000004b00277308 */ /* 0x000ee20000000800 */
[----:B------:R-:W-:Y:S01]  /*14440*/  FADD2 R4, R4.F32x2.HI_LO, R52.F32x2.HI_LO ;  /* 0x000000340404724b */ /* 0x000fe20000000000 */
[----:B------:R-:W-:Y:S01]  /*14450*/  F2FP.BF16.F32.PACK_AB R24, R21, R20 ;  /* 0x000000141518723e */ /* 0x000fe200000010ff */
        /* <DEDUP_REMOVED lines=8> */
[----:B-----5:R-:W-:Y:S01]  /*144e0*/  FADD2 R18, R6.F32x2.HI_LO, R68.F32x2.HI_LO ;  /* 0x000000440612724b */ /* 0x020fe20000000000 */
[----:B------:R-:W-:-:S02]  /*144f0*/  F2FP.BF16.F32.PACK_AB R22, R57, R56 ;  /* 0x000000383916723e */ /* 0x000fc400000010ff */
[----:B------:R-:W-:Y:S01]  /*14500*/  F2FP.BF16.F32.PACK_AB R23, R59, R58 ;  /* 0x0000003a3b17723e */ /* 0x000fe200000010ff */
[----:B------:R-:W-:Y:S01]  /*14510*/  STS.128 [R70], R24 ;  /* 0x0000001846007388 */ /* 0x000fe20000000c00 */
[----:B------:R-:W-:Y:S02]  /*14520*/  F2FP.BF16.F32.PACK_AB R8, R61, R60 ;  /* 0x0000003c3d08723e */ /* 0x000fe400000010ff */
[----:B------:R-:W-:Y:S02]  /*14530*/  F2FP.BF16.F32.PACK_AB R9, R63, R62 ;  /* 0x0000003e3f09723e */ /* 0x000fe400000010ff */
[----:B------:R-:W-:Y:S02]  /*14540*/  F2FP.BF16.F32.PACK_AB R10, R65, R64 ;  /* 0x00000040410a723e */ /* 0x000fe400000010ff */
[----:B------:R-:W-:Y:S01]  /*14550*/  F2FP.BF16.F32.PACK_AB R11, R67, R66 ;  /* 0x00000042430b723e */ /* 0x000fe200000010ff */
[----:B----4-:R-:W-:Y:S01]  /*14560*/  STS.128 [R46], R32 ;  /* 0x000000202e007388 */ /* 0x010fe20000000c00 */
[----:B------:R-:W-:-:S02]  /*14570*/  F2FP.BF16.F32.PACK_AB R4, R69, R68 ;  /* 0x000000444504723e */ /* 0x000fc400000010ff */
[----:B------:R-:W-:Y:S02]  /*14580*/  F2FP.BF16.F32.PACK_AB R5, R37, R36 ;  /* 0x000000242505723e */ /* 0x000fe400000010ff */
[----:B-1----:R-:W-:Y:S02]  /*14590*/  F2FP.BF16.F32.PACK_AB R6, R77, R76 ;  /* 0x0000004c4d06723e */ /* 0x002fe400000010ff */
[----:B---3--:R-:W-:Y:S01]  /*145a0*/  F2FP.BF16.F32.PACK_AB R7, R39, R38 ;  /* 0x000000262707723e */ /* 0x008fe200000010ff */
[----:B------:R-:W-:Y:S01]  /*145b0*/  FADD2 R2, R2.F32x2.HI_LO, R62.F32x2.HI_LO ;  /* 0x0000003e0202724b */ /* 0x000fe20000000000 */
[----:B------:R-:W-:Y:S01]  /*145c0*/  STS.128 [R44], R28 ;  /* 0x0000001c2c007388 */ /* 0x000fe20000000c00 */
[----:B------:R-:W-:Y:S02]  /*145d0*/  FADD2 R12, R12.F32x2.HI_LO, R64.F32x2.HI_LO ;  /* 0x000000400c0c724b */ /* 0x000fe40000000000 */
[----:B------:R-:W-:Y:S01]  /*145e0*/  FADD2 R14, R14.F32x2.HI_LO, R66.F32x2.HI_LO ;  /* 0x000000420e0e724b */ /* 0x000fe20000000000 */
[----:B------:R1:W-:Y:S01]  /*145f0*/  STS.128 [R41], R20 ;  /* 0x0000001429007388 */ /* 0x0003e20000000c00 */
[----:B------:R-:W-:-:S03]  /*14600*/  FADD2 R2, R2.F32x2.HI_LO, R36.F32x2.HI_LO ;  /* 0x000000240202724b */ /* 0x000fc60000000000 */
[----:B------:R-:W-:Y:S01]  /*14610*/  STS.128 [R43], R8 ;  /* 0x000000082b007388 */ /* 0x000fe20000000c00 */
[----:B------:R-:W-:-:S03]  /*14620*/  FADD2 R16, R12.F32x2.HI_LO, R76.F32x2.HI_LO ;  /* 0x0000004c0c10724b */ /* 0x000fc60000000000 */
[----:B------:R3:W-:Y:S01]  /*14630*/  STS.128 [R42], R4 ;  /* 0x000000042a007388 */ /* 0x0007e20000000c00 */
[----:B------:R-:W-:Y:S01]  /*14640*/  FADD2 R14, R14.F32x2.HI_LO, R38.F32x2.HI_LO ;  /* 0x000000260e0e724b */ /* 0x000fe20000000000 */
[----:B------:R4:W-:Y:S06]  /*14650*/  MEMBAR.ALL.CTA ;  /* 0x0000000000007992 */ /* 0x0009ec0000008000 */
[----:B----4-:R-:W2:Y:S01]  /*14660*/  FENCE.VIEW.ASYNC.S ;  /* 0x00000000000073c6 */ /* 0x010ea20000000000 */
[----:B------:R-:W-:Y:S02]  /*14670*/  FADD2 R12, R18.F32x2.HI_LO, R2.F32x2.HI_LO ;  /* 0x00000002120c724b */ /* 0x000fe40000000000 */
[----:B------:R-:W-:-:S04]  /*14680*/  FADD2 R2, R16.F32x2.HI_LO, R14.F32x2.HI_LO ;  /* 0x0000000e1002724b */ /* 0x000fc80000000000 */
[----:B------:R-:W-:-:S04]  /*14690*/  FADD2 R2, R12.F32x2.HI_LO, R2.F32x2.HI_LO ;  /* 0x000000020c02724b */ /* 0x000fc80000000000 */
[----:B------:R-:W-:-:S05]  /*146a0*/  FADD R2, R2, R3 ;  /* 0x0000000302027221 */ /* 0x000fca0000000000 */
[----:B------:R4:W-:Y:S01]  /*146b0*/  STL [R1+0x34], R2 ;  /* 0x0000340201007387 */ /* 0x0009e20000100800 */
[----:B-1----:R-:W-:Y:S01]  /*146c0*/  IMAD.MOV.U32 R41, RZ, RZ, 0x1 ;  /* 0x00000001ff297424 */ /* 0x002fe200078e00ff */
[----:B------:R-:W-:Y:S01]  /*146d0*/  ISETP.GE.AND P1, PT, R40, 0x1, PT ;  /* 0x000000012800780c */ /* 0x000fe20003f26270 */
[----:B---3--:R-:W-:-:S05]  /*146e0*/  VIADD R4, R85, 0x1 ;  /* 0x0000000155047836 */ /* 0x008fca0000000000 */
[----:B------:R-:W-:-:S04]  /*146f0*/  ISETP.NE.AND P3, PT, R4, 0x2, PT ;  /* 0x000000020400780c */ /* 0x000fc80003f65270 */
[----:B------:R-:W-:Y:S02]  /*14700*/  SEL R6, RZ, 0x1, P3 ;  /* 0x00000001ff067807 */ /* 0x000fe40001800000 */
[----:B------:R-:W-:Y:S02]  /*14710*/  SEL R85, R4, RZ, P3 ;  /* 0x000000ff04557207 */ /* 0x000fe40001800000 */
[----:B------:R-:W-:Y:S01]  /*14720*/  LOP3.LUT R84, R84, R6, RZ, 0x3c, !PT ;  /* 0x0000000654547212 */ /* 0x000fe200078e3cff */
[----:B--2---:R1:W-:Y:S02]  /*14730*/  SYNCS.ARRIVE.TRANS64.RED.ART0 RZ, [R0+URZ], R41 ;  /* 0x0000002900ff79a7 */ /* 0x0043e400085004ff */
[----:B-1----:R-:W-:-:S05]  /*14740*/  VIADD R0, R71, 0x1 ;  /* 0x0000000147007836 */ /* 0x002fca0000000000 */
[----:B------:R-:W-:-:S04]  /*14750*/  ISETP.NE.AND P2, PT, R0, 0x2, PT ;  /* 0x000000020000780c */ /* 0x000fc80003f45270 */
[----:B------:R-:W-:Y:S02]  /*14760*/  SEL R5, RZ, 0x1, P2 ;  /* 0x00000001ff057807 */ /* 0x000fe40001000000 */
[----:B------:R-:W-:Y:S02]  /*14770*/  SEL R71, R0, RZ, P2 ;  /* 0x000000ff00477207 */ /* 0x000fe40001000000 */
[----:B------:R-:W-:Y:S01]  /*14780*/  LOP3.LUT R93, R93, R5, RZ, 0x3c, !PT ;  /* 0x000000055d5d7212 */ /* 0x000fe200078e3cff */
[----:B----4-:R-:W-:Y:S06]  /*14790*/  @!P1 BRA `(.L_x_160) ;  /* 0x0000002800089947 */ /* 0x010fec0003800000 */
[----:B------:R1:W-:Y:S02]  /*147a0*/  STL [R1+0x2c], RZ ;  /* 0x00002cff01007387 */ /* 0x0003e40000100800 */
.L_x_167:
[----:B--2---:R-:W2:Y:S01]  /*147b0*/  S2R R0, SR_TID.X ;  /* 0x0000000000007919 */ /* 0x004ea20000002100 */
[----:B------:R-:W3:Y:S01]  /*147c0*/  S2R R4, SR_CgaCtaId ;  /* 0x0000000000047919 */ /* 0x000ee20000008800 */
[C---:B--2---:R-:W-:Y:S01]  /*147d0*/  IMAD.U32 R3, R0.reuse, 0x10000, RZ ;  /* 0x0001000000037824 */ /* 0x044fe200078e00ff */
[----:B------:R-:W-:Y:S02]  /*147e0*/  LOP3.LUT R2, R0, 0x40, RZ, 0xc0, !PT ;  /* 0x0000004000027812 */ /* 0x000fe400078ec0ff */
[----:B------:R-:W-:Y:S02]  /*147f0*/  MOV R0, 0x400 ;  /* 0x0000040000007802 */ /* 0x000fe40000000f00 */
[----:B------:R-:W-:Y:S02]  /*14800*/  LOP3.LUT R3, R3, 0x200000, RZ, 0xc0, !PT ;  /* 0x0020000003037812 */ /* 0x000fe400078ec0ff */
[----:B---3--:R-:W-:Y:S02]  /*14810*/  LEA R0, R4, R0, 0x18 ;  /* 0x0000000004007211 */ /* 0x008fe400078ec0ff */
[----:B------:R-:W-:-:S03]  /*14820*/  SHF.R.U32.HI R2, RZ, 0x6, R2 ;  /* 0x00000006ff027819 */ /* 0x000fc60000011602 */
[----:B------:R-:W-:Y:S02]  /*14830*/  IMAD R68, R85, 0x8, R0 ;  /* 0x0000000855447824 */ /* 0x000fe400078e0200 */
[----:B------:R-:W-:Y:S02]  /*14840*/  IMAD.U32 R0, R84, -0x80000000, RZ ;  /* 0x8000000054007824 */ /* 0x000fe400078e00ff */
[----:B------:R-:W-:Y:S02]  /*14850*/  IMAD R2, R2, 0x400000, R3 ;  /* 0x0040000002027824 */ /* 0x000fe400078e0203 */
[----:B------:R-:W2:Y:S03]  /*14860*/  SYNCS.PHASECHK.TRANS64.TRYWAIT P1, [R68+URZ+0x80], R0 ;  /* 0x00008000440075a7 */ /* 0x000ea600080211ff */
[----:B------:R-:W-:Y:S01]  /*14870*/  R2UR UR4, R2 ;  /* 0x00000000020472ca */ /* 0x000fe200000e0000 */
[----:B--2---:R-:W-:-:S14]  /*14880*/  @!P1 BRA `(.L_x_161) ;  /* 0x0000009c00b89947 */ /* 0x004fdc0003800000 */
.L_x_371:
[----:B------:R-:W3:Y:S04]  /*14890*/  LDL R75, [R1+0x70] ;  /* 0x00007000014b7983 */ /* 0x000ee80000100800 */
[----:B------:R-:W4:Y:S04]  /*148a0*/  LDL R73, [R1+0x40] ;  /* 0x0000400001497983 */ /* 0x000f280000100800 */
[----:B------:R-:W5:Y:S01]  /*148b0*/  LDL R72, [R1+0x30] ;  /* 0x0000300001487983 */ /* 0x000f620000100800 */
[----:B------:R-:W1:Y:S01]  /*148c0*/  S2R R4, SR_TID.X ;  /* 0x0000000000047919 */ /* 0x000e620000002100 */
[----:B------:R-:W2:Y:S02]  /*148d0*/  LDTM.x32 R36, tmem[UR4+0x40] ;  /* 0x00004004002479ee */ /* 0x000ea400082c0000 */
[----:B--2---:R-:W-:Y:S01]  /*148e0*/  VIADD R68, R68, 0x90 ;  /* 0x0000009044447836 */ /* 0x004fe20000000000 */
[----:B------:R-:W2:Y:S01]  /*148f0*/  LDC R87, c[0x0][0x890] ;  /* 0x00022400ff577b82 */ /* 0x000ea20000000800 */
[C---:B-1----:R-:W-:Y:S01]  /*14900*/  LOP3.LUT R0, R4.reuse, 0x40, RZ, 0xc0, !PT ;  /* 0x0000004004007812 */ /* 0x042fe200078ec0ff */
[----:B------:R-:W-:-:S03]  /*14910*/  IMAD.U32 R4, R4, 0x10000, RZ ;  /* 0x0001000004047824 */ /* 0x000fc600078e00ff */
[----:B------:R-:W-:Y:S02]  /*14920*/  SHF.R.U32.HI R0, RZ, 0x6, R0 ;  /* 0x00000006ff007819 */ /* 0x000fe40000011600 */
[----:B------:R-:W-:-:S05]  /*14930*/  LOP3.LUT R4, R4, 0x200000, RZ, 0xc0, !PT ;  /* 0x0020000004047812 */ /* 0x000fca00078ec0ff */
[----:B------:R-:W-:-:S05]  /*14940*/  IMAD R0, R0, 0x400000, R4 ;  /* 0x0040000000007824 */ /* 0x000fca00078e0204 */
[----:B------:R-:W-:Y:S02]  /*14950*/  R2UR UR4, R0 ;  /* 0x00000000000472ca */ /* 0x000fe400000e0000 */
[----:B------:R-:W-:Y:S02]  /*14960*/  FMNMX3 R0, R115, R36, R37, !PT ;  /* 0x0000002473007276 */ /* 0x000fe40007800025 */
[----:B------:R-:W-:-:S09]  /*14970*/  FMNMX R3, R38, R39, !PT ;  /* 0x0000002726037209 */ /* 0x000fd20007800000 */
[----:B------:R-:W1:Y:S01]  /*14980*/  LDTM.x32 R4, tmem[UR4+0x60] ;  /* 0x00006004000479ee */ /* 0x000e6200082c0000 */
[----:B------:R-:W-:Y:S01]  /*14990*/  FMNMX3 R0, R0, R44, R45, !PT ;  /* 0x0000002c00007276 */ /* 0x000fe2000780002d */
[----:B------:R-:W-:Y:S01]  /*149a0*/  IMAD.MOV.U32 R74, RZ, RZ, 0x1 ;  /* 0x00000001ff4a7424 */ /* 0x000fe200078e00ff */
[----:B------:R-:W-:Y:S01]  /*149b0*/  FMNMX3 R3, R3, R46, R47, !PT ;  /* 0x0000002e03037276 */ /* 0x000fe2000780002f */
[----:B------:R-:W-:Y:S01]  /*149c0*/  NOP ;  /* 0x0000000000007918 */ /* 0x000fe20000000000 */
[----:B------:R-:W-:Y:S02]  /*149d0*/  FMNMX R69, R40, R41, !PT ;  /* 0x0000002928457209 */ /* 0x000fe40007800000 */
[----:B------:R-:W-:Y:S02]  /*149e0*/  FMNMX R70, R42, R43, !PT ;  /* 0x0000002b2a467209 */ /* 0x000fe40007800000 */
[----:B------:R-:W-:Y:S02]  /*149f0*/  FMNMX3 R0, R0, R52, R53, !PT ;  /* 0x0000003400007276 */ /* 0x000fe40007800035 */
[----:B------:R-:W-:-:S02]  /*14a00*/  FMNMX3 R3, R3, R54, R55, !PT ;  /* 0x0000003603037276 */ /* 0x000fc40007800037 */
[----:B------:R-:W-:Y:S02]  /*14a10*/  FMNMX3 R69, R69, R48, R49, !PT ;  /* 0x0000003045457276 */ /* 0x000fe40007800031 */
[----:B------:R-:W-:Y:S02]  /*14a20*/  FMNMX3 R70, R70, R50, R51, !PT ;  /* 0x0000003246467276 */ /* 0x000fe40007800033 */
[----:B------:R-:W-:Y:S02]  /*14a30*/  FMNMX3 R0, R0, R60, R61, !PT ;  /* 0x0000003c00007276 */ /* 0x000fe4000780003d */
[----:B------:R-:W-:Y:S02]  /*14a40*/  FMNMX3 R3, R3, R62, R63, !PT ;  /* 0x0000003e03037276 */ /* 0x000fe4000780003f */
[----:B------:R-:W-:Y:S02]  /*14a50*/  FMNMX3 R69, R69, R56, R57, !PT ;  /* 0x0000003845457276 */ /* 0x000fe40007800039 */
[----:B------:R-:W-:-:S02]  /*14a60*/  FMNMX3 R70, R70, R58, R59, !PT ;  /* 0x0000003a46467276 */ /* 0x000fc4000780003b */
[----:B-1----:R-:W-:Y:S02]  /*14a70*/  FMNMX3 R0, R0, R4, R5, !PT ;  /* 0x0000000400007276 */ /* 0x002fe40007800005 */
[----:B------:R-:W-:Y:S02]  /*14a80*/  FMNMX3 R3, R3, R6, R7, !PT ;  /* 0x0000000603037276 */ /* 0x000fe40007800007 */
[----:B------:R-:W-:Y:S02]  /*14a90*/  FMNMX3 R69, R69, R64, R65, !PT ;  /* 0x0000004045457276 */ /* 0x000fe40007800041 */
[----:B------:R-:W-:Y:S02]  /*14aa0*/  FMNMX3 R70, R70, R66, R67, !PT ;  /* 0x0000004246467276 */ /* 0x000fe40007800043 */
        /* <DEDUP_REMOVED lines=12> */
[----:B------:R-:W-:Y:S02]  /*14b70*/  FMNMX R69, R2, R0, !PT ;  /* 0x0000000002457209 */ /* 0x000fe40007800000 */
[----:B------:R-:W-:-:S02]  /*14b80*/  FMNMX3 R2, R3, R32, R33, !PT ;  /* 0x0000002003027276 */ /* 0x000fc40007800021 */
[----:B------:R-:W-:-:S04]  /*14b90*/  FMNMX3 R0, R70, R34, R35, !PT ;  /* 0x0000002246007276 */ /* 0x000fc80007800023 */
[----:B------:R-:W-:Y:S02]  /*14ba0*/  FMNMX3 R0, R69, R2, R0, !PT ;  /* 0x0000000245007276 */ /* 0x000fe40007800000 */
[----:B---3--:R-:W-:-:S04]  /*14bb0*/  PRMT R68, R75, 0x654, R68 ;  /* 0x000006544b447816 */ /* 0x008fc80000000044 */
[----:B------:R1:W-:Y:S01]  /*14bc0*/  SYNCS.ARRIVE.TRANS64.RED.ART0 RZ, [R68+URZ], R74 ;  /* 0x0000004a44ff79a7 */ /* 0x0003e200085004ff */
[----:B------:R-:W-:Y:S06]  /*14bd0*/  BAR.SYNC.DEFER_BLOCKING 0x4, 0x80 ;  /* 0x0102000000007b1d */ /* 0x000fec0000010000 */
[----:B----4-:R-:W-:Y:S02]  /*14be0*/  STS [R73], R0 ;  /* 0x0000000049007388 */ /* 0x010fe40000000800 */
[----:B------:R-:W-:Y:S06]  /*14bf0*/  BAR.SYNC.DEFER_BLOCKING 0x4, 0x80 ;  /* 0x0102000000007b1d */ /* 0x000fec0000010000 */
[----:B-----5:R-:W3:Y:S04]  /*14c00*/  LDS R69, [R72+0x2b8] ;  /* 0x0002b80048457984 */ /* 0x020ee80000000800 */
[----:B------:R-:W4:Y:S01]  /*14c10*/  LDS R0, [R72+0x1b8] ;  /* 0x0001b80048007984 */ /* 0x000f220000000800 */
[----:B---3--:R-:W-:-:S02]  /*14c20*/  FSETP.NAN.AND P2, PT, R69, R69, PT ;  /* 0x000000454500720b */ /* 0x008fc40003f48000 */
[----:B----4-:R-:W-:-:S11]  /*14c30*/  FSETP.GTU.AND P1, PT, R0, R69, PT ;  /* 0x000000450000720b */ /* 0x010fd60003f2c000 */
[----:B------:R-:W-:-:S04]  /*14c40*/  @!P2 FSEL R69, R69, R0, !P1 ;  /* 0x000000004545a208 */ /* 0x000fc80004800000 */
[----:B------:R-:W-:-:S04]  /*14c50*/  FSETP.NEU.AND P1, PT, R69, -INF , PT ;  /* 0xff8000004500780b */ /* 0x000fc80003f2d000 */
[----:B------:R-:W-:-:S05]  /*14c60*/  FSEL R2, R69, RZ, P1 ;  /* 0x000000ff45027208 */ /* 0x000fca0000800000 */
[----:B------:R-:W-:-:S04]  /*14c70*/  FADD R0, -R2, R115 ;  /* 0x0000007302007221 */ /* 0x000fc80000000100 */
[----:B--2---:R-:W-:-:S05]  /*14c80*/  FMUL R0, R0, R87 ;  /* 0x0000005700007220 */ /* 0x004fca0000400000 */
[C---:B------:R-:W-:Y:S01]  /*14c90*/  FSETP.GE.AND P3, PT, R0.reuse, -8, PT ;  /* 0xc10000000000780b */ /* 0x040fe20003f66000 */
[----:B------:R-:W-:-:S03]  /*14ca0*/  FMUL R3, R0, 0.5 ;  /* 0x3f00000000037820 */ /* 0x000fc60000400000 */
[----:B------:R-:W-:Y:S02]  /*14cb0*/  FSEL R2, R115, R2, P3 ;  /* 0x0000000273027208 */ /* 0x000fe40001800000 */
[----:B------:R-:W-:-:S03]  /*14cc0*/  FSETP.GEU.AND P1, PT, R0, -126, PT ;  /* 0xc2fc00000000780b */ /* 0x000fc60003f2e000 */
[----:B------:R-:W-:Y:S01]  /*14cd0*/  FFMA R2, -R2, R87, RZ ;  /* 0x0000005702027223 */ /* 0x000fe200000001ff */
[----:B------:R-:W-:-:S03]  /*14ce0*/  FSEL R0, R3, R0, !P1 ;  /* 0x0000000003007208 */ /* 0x000fc60004800000 */
[-CC-:B------:R-:W-:Y:S01]  /*14cf0*/  FFMA2 R36, R36.F32x2.HI_LO, R87.reuse.F32, R2.reuse.F32 ;  /* 0x0000005724247249 */ /* 0x180fe20001200002 */
[----:B-1----:R-:W-:Y:S08]  /*14d00*/  MUFU.EX2 R68, R0 ;  /* 0x0000000000447308 */ /* 0x002ff00000000800 */
[----:B------:R-:W1:Y:S08]  /*14d10*/  MUFU.EX2 R3, R36 ;  /* 0x0000002400037308 */ /* 0x000e700000000800 */
[----:B------:R-:W2:Y:S01]  /*14d20*/  MUFU.EX2 R0, R37 ;  /* 0x0000002500007308 */ /* 0x000ea20000000800 */
[----:B------:R-:W-:Y:S01]  /*14d30*/  FFMA2 R44, R44.F32x2.HI_LO, R87.F32, R2.F32 ;  /* 0x000000572c2c7249 */ /* 0x000fe20001200002 */
[----:B-1----:R1:W-:Y:S04]  /*14d40*/  STL [R1+0x8], R3 ;  /* 0x0000080301007387 */ /* 0x0023e80000100800 */
[----:B--2---:R2:W-:Y:S02]  /*14d50*/  STL [R1+0xc], R0 ;  /* 0x00000c0001007387 */ /* 0x0045e40000100800 */
[----:B-1----:R-:W1:Y:S08]  /*14d60*/  MUFU.EX2 R3, R44 ;  /* 0x0000002c00037308 */ /* 0x002e700000000800 */
[----:B--2---:R-:W2:Y:S01]  /*14d70*/  MUFU.EX2 R0, R45 ;  /* 0x0000002d00007308 */ /* 0x004ea20000000800 */
[----:B-1----:R1:W-:Y:S04]  /*14d80*/  STL [R1+0x18], R3 ;  /* 0x0000180301007387 */ /* 0x0023e80000100800 */
[----:B--2---:R2:W-:Y:S04]  /*14d90*/  STL [R1+0x1c], R0 ;  /* 0x00001c0001007387 */ /* 0x0045e80000100800 */
[----:B-1----:R-:W3:Y:S01]  /*14da0*/  LDL R3, [R1+0x3c] ;  /* 0x00003c0001037983 */ /* 0x002ee20000100800 */
[----:B------:R-:W1:Y:S01]  /*14db0*/  S2R R86, SR_CgaCtaId ;  /* 0x0000000000567919 */ /* 0x000e620000008800 */
[----:B------:R-:W-:Y:S01]  /*14dc0*/  MOV R70, 0x400 ;  /* 0x0000040000467802 */ /* 0x000fe20000000f00 */
[----:B------:R-:W-:-:S03]  /*14dd0*/  IMAD.U32 R37, R93, -0x80000000, RZ ;  /* 0x800000005d257824 */ /* 0x000fc600078e00ff */
[----:B-1----:R-:W-:-:S05]  /*14de0*/  LEA R70, R86, R70, 0x18 ;  /* 0x0000004656467211 */ /* 0x002fca00078ec0ff */
[----:B------:R-:W-:-:S04]  /*14df0*/  IMAD R36, R71, 0x8, R70 ;  /* 0x0000000847247824 */ /* 0x000fc800078e0246 */
[----:B------:R-:W1:Y:S01]  /*14e00*/  SYNCS.PHASECHK.TRANS64.TRYWAIT P2, [R36+URZ+0x130], R37 ;  /* 0x00013025240075a7 */ /* 0x000e6200080411ff */
[-CC-:B------:R-:W-:Y:S02]  /*14e10*/  FFMA2 R38, R38.F32x2.HI_LO, R87.reuse.F32, R2.reuse.F32 ;  /* 0x0000005726267249 */ /* 0x180fe40001200002 */
[-CC-:B------:R-:W-:Y:S02]  /*14e20*/  FFMA2 R52, R52.F32x2.HI_LO, R87.reuse.F32, R2.reuse.F32 ;  /* 0x0000005734347249 */ /* 0x180fe40001200002 */
[----:B------:R-:W-:Y:S01]  /*14e30*/  MUFU.EX2 R82, R38 ;  /* 0x0000002600527308 */ /* 0x000fe20000000800 */
[----:B------:R-:W4:Y:S07]  /*14e40*/  S2R R88, SR_TID.X ;  /* 0x0000000000587919 */ /* 0x000f2e0000002100 */
[----:B------:R-:W5:Y:S08]  /*14e50*/  MUFU.EX2 R38, R52 ;  /* 0x0000003400267308 */ /* 0x000f700000000800 */
[----:B--2---:R-:W2:Y:S01]  /*14e60*/  MUFU.EX2 R0, R53 ;  /* 0x0000003500007308 */ /* 0x004ea20000000800 */
[-CC-:B------:R-:W-:Y:S01]  /*14e70*/  FFMA2 R60, R60.F32x2.HI_LO, R87.reuse.F32, R2.reuse.F32 ;  /* 0x000000573c3c7249 */ /* 0x180fe20001200002 */
[----:B-----5:R5:W-:Y:S04]  /*14e80*/  STL [R1+0x10], R38 ;  /* 0x0000102601007387 */ /* 0x020be80000100800 */
[----:B--2---:R2:W-:Y:S01]  /*14e90*/  STL [R1+0x14], R0 ;  /* 0x0000140001007387 */ /* 0x0045e20000100800 */
[----:B------:R-:W-:-:S02]  /*14ea0*/  FFMA2 R40, R40.F32x2.HI_LO, R87.F32, R2.F32 ;  /* 0x0000005728287249 */ /* 0x000fc40001200002 */
[-CC-:B------:R-:W-:Y:S02]  /*14eb0*/  FFMA2 R42, R42.F32x2.HI_LO, R87.reuse.F32, R2.reuse.F32 ;  /* 0x000000572a2a7249 */ /* 0x180fe40001200002 */
[-CC-:B------:R-:W-:Y:S01]  /*14ec0*/  FFMA2 R46, R46.F32x2.HI_LO, R87.reuse.F32, R2.reuse.F32 ;  /* 0x000000572e2e7249 */ /* 0x180fe20001200002 */
[----:B-----5:R-:W5:Y:S08]  /*14ed0*/  MUFU.EX2 R38, R60 ;  /* 0x0000003c00267308 */ /* 0x020f700000000800 */
[----:B--2---:R-:W2:Y:S01]  /*14ee0*/  MUFU.EX2 R0, R61 ;  /* 0x0000003d00007308 */ /* 0x004ea20000000800 */
[----:B------:R-:W-:-:S02]  /*14ef0*/  FFMA2 R48, R48.F32x2.HI_LO, R87.F32, R2.F32 ;  /* 0x0000005730307249 */ /* 0x000fc40001200002 */
[-CC-:B------:R-:W-:Y:S02]  /*14f00*/  FFMA2 R50, R50.F32x2.HI_LO, R87.reuse.F32, R2.reuse.F32 ;  /* 0x0000005732327249 */ /* 0x180fe40001200002 */
[-CC-:B------:R-:W-:Y:S02]  /*14f10*/  FFMA2 R54, R54.F32x2.HI_LO, R87.reuse.F32, R2.reuse.F32 ;  /* 0x0000005736367249 */ /* 0x180fe40001200002 */
[-CC-:B------:R-:W-:Y:S02]  /*14f20*/  FFMA2 R56, R56.F32x2.HI_LO, R87.reuse.F32, R2.reuse.F32 ;  /* 0x0000005738387249 */ /* 0x180fe40001200002 */
[-CC-:B------:R-:W-:Y:S02]  /*14f30*/  FFMA2 R58, R58.F32x2.HI_LO, R87.reuse.F32, R2.reuse.F32 ;  /* 0x000000573a3a7249 */ /* 0x180fe40001200002 */
[-CC-:B------:R-:W-:Y:S02]  /*14f40*/  FFMA2 R62, R62.F32x2.HI_LO, R87.reuse.F32, R2.reuse.F32 ;  /* 0x000000573e3e7249 */ /* 0x180fe40001200002 */
[----:B------:R-:W-:-:S02]  /*14f50*/  FFMA2 R64, R64.F32x2.HI_LO, R87.F32, R2.F32 ;  /* 0x0000005740407249 */ /* 0x000fc40001200002 */
[-CC-:B------:R-:W-:Y:S02]  /*14f60*/  FFMA2 R66, R66.F32x2.HI_LO, R87.reuse.F32, R2.reuse.F32 ;  /* 0x0000005742427249 */ /* 0x180fe40001200002 */
[-CC-:B------:R-:W-:Y:S02]  /*14f70*/  FFMA2 R4, R4.F32x2.HI_LO, R87.reuse.F32, R2.reuse.F32 ;  /* 0x0000005704047249 */ /* 0x180fe40001200002 */
[-CC-:B------:R-:W-:Y:S02]  /*14f80*/  FFMA2 R6, R6.F32x2.HI_LO, R87.reuse.F32, R2.reuse.F32 ;  /* 0x0000005706067249 */ /* 0x180fe40001200002 */
[-CC-:B------:R-:W-:Y:S02]  /*14f90*/  FFMA2 R8, R8.F32x2.HI_LO, R87.reuse.F32, R2.reuse.F32 ;  /* 0x0000005708087249 */ /* 0x180fe40001200002 */
[----:B------:R-:W-:Y:S01]  /*14fa0*/  FFMA2 R10, R10.F32x2.HI_LO, R87.F32, R2.F32 ;  /* 0x000000570a0a7249 */ /* 0x000fe20001200002 */
[----:B------:R1:W1:Y:S01]  /*14fb0*/  MUFU.EX2 R83, R39 ;  /* 0x0000002700537308 */ /* 0x0002620000000800 */
[----:B-----5:R-:W-:Y:S04]  /*14fc0*/  STL [R1], R38 ;  /* 0x0000002601007387 */ /* 0x020fe80000100800 */
[----:B--2---:R4:W-:Y:S03]  /*14fd0*/  STL [R1+0x4], R0 ;  /* 0x0000040001007387 */ /* 0x0049e60000100800 */
[----:B------:R2:W1:Y:S01]  /*14fe0*/  MUFU.EX2 R80, R40 ;  /* 0x0000002800507308 */ /* 0x0004620000000800 */
[----:B------:R-:W-:-:S07]  /*14ff0*/  @!P1 FMUL R68, R68, R68 ;  /* 0x0000004444449220 */ /* 0x000fce0000400000 */
[----:B------:R2:W1:Y:S08]  /*15000*/  MUFU.EX2 R81, R41 ;  /* 0x0000002900517308 */ /* 0x0004700000000800 */
[----:B------:R2:W1:Y:S08]  /*15010*/  MUFU.EX2 R78, R42 ;  /* 0x0000002a004e7308 */ /* 0x0004700000000800 */
[----:B------:R2:W1:Y:S01]  /*15020*/  MUFU.EX2 R79, R43 ;  /* 0x0000002b004f7308 */ /* 0x0004620000000800 */
[----:B----4-:R-:W-:-:S07]  /*15030*/  LOP3.LUT R0, R88, 0x3f, RZ, 0xc0, !PT ;  /* 0x0000003f58007812 */ /* 0x010fce00078ec0ff */
[----:B------:R2:W4:Y:S08]  /*15040*/  MUFU.EX2 R76, R46 ;  /* 0x0000002e004c7308 */ /* 0x0005300000000800 */
[----:B------:R2:W1:Y:S08]  /*15050*/  MUFU.EX2 R77, R47 ;  /* 0x0000002f004d7308 */ /* 0x0004700000000800 */
        /* <DEDUP_REMOVED lines=22> */
[----:B------:R2:W2:Y:S08]  /*151c0*/  MUFU.EX2 R148, R10 ;  /* 0x0000000a00947308 */ /* 0x0004b00000000800 */
[----:B------:R2:W2:Y:S01]  /*151d0*/  MUFU.EX2 R149, R11 ;  /* 0x0000000b00957308 */ /* 0x0004a20000000800 */
[----:B------:R-:W-:Y:S01]  /*151e0*/  @!P4 IMAD R0, R71, 0x40, R0 ;  /* 0x000000404700c824 */ /* 0x000fe200078e0200 */
[----:B---3--:R-:W-:-:S02]  /*151f0*/  LOP3.LUT R3, R3, 0x1, RZ, 0x3c, !PT ;  /* 0x0000000103037812 */ /* 0x008fc400078e3cff */
[----:B------:R-:W-:Y:S01]  /*15200*/  FSEL R114, R68, 1, !P3 ;  /* 0x3f80000044727808 */ /* 0x000fe20005800000 */
[----:B------:R-:W-:Y:S01]  /*15210*/  @!P4 IMAD.U32 R0, R0, 0x4, R70 ;  /* 0x000000040000c824 */ /* 0x000fe200078e0046 */
[----:B-1--4-:R-:W-:Y:S06]  /*15220*/  @!P2 BRA `(.L_x_162) ;  /* 0x00000094006ca947 */ /* 0x012fec0003800000 */
.L_x_373:
[----:B--2---:R-:W2:Y:S01]  /*15230*/  S2R R8, SR_CgaCtaId ;  /* 0x0000000000087919 */ /* 0x004ea20000008800 */
[----:B------:R-:W-:Y:S01]  /*15240*/  MOV R6, 0x400 ;  /* 0x0000040000067802 */ /* 0x000fe20000000f00 */
[----:B------:R-:W3:Y:S01]  /*15250*/  LDC R7, c[0x0][0x890] ;  /* 0x00022400ff077b82 */ /* 0x000ee20000000800 */
[----:B------:R-:W-:Y:S01]  /*15260*/  MOV R9, 0x1 ;  /* 0x0000000100097802 */ /* 0x000fe20000000f00 */
[----:B------:R4:W-:Y:S01]  /*15270*/  @!P4 STS [R0+0x5b8], R114 ;  /* 0x0005b8720000c388 */ /* 0x0009e20000000800 */
[----:B------:R-:W-:-:S03]  /*15280*/  SHF.L.U32 R3, R3, 0x1f, RZ ;  /* 0x0000001f03037819 */ /* 0x000fc600000006ff */
[----:B------:R-:W5:Y:S01]  /*15290*/  LDL R4, [R1+0x8] ;  /* 0x0000080001047983 */ /* 0x000f620000100800 */
[----:B------:R-:W-:Y:S01]  /*152a0*/  SYNCS.ARRIVE.TRANS64.ART0 RZ, [R36+URZ+0x120], R9 ;  /* 0x0001200924ff79a7 */ /* 0x000fe200085000ff */
[----:B--2---:R-:W-:Y:S01]  /*152b0*/  LEA R6, R8, R6, 0x18 ;  /* 0x0000000608067211 */ /* 0x004fe200078ec0ff */
[-CC-:B---3--:R-:W-:Y:S02]  /*152c0*/  FFMA2 R20, R20.F32x2.HI_LO, R7.reuse.F32, R2.reuse.F32 ;  /* 0x0000000714147249 */ /* 0x188fe40001200002 */
[-CC-:B------:R-:W-:Y:S01]  /*152d0*/  FFMA2 R12, R12.F32x2.HI_LO, R7.reuse.F32, R2.reuse.F32 ;  /* 0x000000070c0c7249 */ /* 0x180fe20001200002 */
[----:B------:R2:W3:Y:S01]  /*152e0*/  SYNCS.PHASECHK.TRANS64.TRYWAIT P2, [R6+URZ+0xa8], R3 ;  /* 0x0000a803060075a7 */ /* 0x0004e200080411ff */
[----:B------:R1:W1:Y:S01]  /*152f0*/  MUFU.EX2 R146, R20 ;  /* 0x0000001400927308 */ /* 0x0002620000000800 */
[-CC-:B------:R-:W-:Y:S02]  /*15300*/  FFMA2 R14, R14.F32x2.HI_LO, R7.reuse.F32, R2.reuse.F32 ;  /* 0x000000070e0e7249 */ /* 0x180fe40001200002 */
[----:B------:R-:W-:-:S02]  /*15310*/  FFMA2 R16, R16.F32x2.HI_LO, R7.F32, R2.F32 ;  /* 0x0000000710107249 */ /* 0x000fc40001200002 */
[-CC-:B------:R-:W-:Y:S02]  /*15320*/  FFMA2 R18, R18.F32x2.HI_LO, R7.reuse.F32, R2.reuse.F32 ;  /* 0x0000000712127249 */ /* 0x180fe40001200002 */
[----:B------:R-:W-:Y:S01]  /*15330*/  FFMA2 R22, R22.F32x2.HI_LO, R7.F32, R2.F32 ;  /* 0x0000000716167249 */ /* 0x000fe20001200002 */
[----:B------:R1:W1:Y:S01]  /*15340*/  MUFU.EX2 R162, R12 ;  /* 0x0000000c00a27308 */ /* 0x0002620000000800 */
[----:B--2---:R-:W5:Y:S01]  /*15350*/  LDL R6, [R1+0xc] ;  /* 0x00000c0001067983 */ /* 0x004f620000100800 */
[----:B-1----:R-:W-:-:S04]  /*15360*/  IADD3 R20, PT, PT, R85, 0x1, RZ ;  /* 0x0000000155147810 */ /* 0x002fc80007ffe0ff */
[----:B------:R-:W-:-:S04]  /*15370*/  ISETP.NE.AND P1, PT, R20, 0x2, PT ;  /* 0x000000021400780c */ /* 0x000fc80003f25270 */
[----:B----4-:R-:W-:-:S04]  /*15380*/  SEL R0, RZ, 0x1, P1 ;  /* 0x00000001ff007807 */ /* 0x010fc80000800000 */
[----:B------:R-:W-:Y:S01]  /*15390*/  LOP3.LUT R0, R84, R0, RZ, 0x3c, !PT ;  /* 0x0000000054007212 */ /* 0x000fe200078e3cff */
[----:B------:R-:W-:-:S04]  /*153a0*/  FFMA2 R24, R24.F32x2.HI_LO, R7.F32, R2.F32 ;  /* 0x0000000718187249 */ /* 0x000fc80001200002 */
[----:B------:R1:W-:Y:S01]  /*153b0*/  STL [R1+0x24], R0 ;  /* 0x0000240001007387 */ /* 0x0003e20000100800 */
[-CC-:B------:R-:W-:Y:S02]  /*153c0*/  FFMA2 R26, R26.F32x2.HI_LO, R7.reuse.F32, R2.reuse.F32 ;  /* 0x000000071a1a7249 */ /* 0x180fe40001200002 */
[-CC-:B------:R-:W-:Y:S02]  /*153d0*/  FFMA2 R28, R28.F32x2.HI_LO, R7.reuse.F32, R2.reuse.F32 ;  /* 0x000000071c1c7249 */ /* 0x180fe40001200002 */
[-CC-:B------:R-:W-:Y:S02]  /*153e0*/  FFMA2 R30, R30.F32x2.HI_LO, R7.reuse.F32, R2.reuse.F32 ;  /* 0x000000071e1e7249 */ /* 0x180fe40001200002 */
[-CC-:B------:R-:W-:Y:S01]  /*153f0*/  FFMA2 R32, R32.F32x2.HI_LO, R7.reuse.F32, R2.reuse.F32 ;  /* 0x0000000720207249 */ /* 0x180fe20001200002 */
[----:B------:R1:W2:Y:S08]  /*15400*/  MUFU.EX2 R163, R13 ;  /* 0x0000000d00a37308 */ /* 0x0002b00000000800 */
        /* <DEDUP_REMOVED lines=18> */
[----:B------:R1:W1:Y:S01]  /*15530*/  MUFU.EX2 R119, R33 ;  /* 0x0000002100777308 */ /* 0x0002620000000800 */
[----:B------:R-:W-:Y:S01]  /*15540*/  FFMA2 R34, R34.F32x2.HI_LO, R7.F32, R2.F32 ;  /* 0x0000000722227249 */ /* 0x000fe20001200002 */
[----:B------:R-:W-:-:S02]  /*15550*/  F2FP.BF16.F32.PACK_AB R5, R83, R82 ;  /* 0x000000525305723e */ /* 0x000fc400000010ff */
[----:B------:R-:W-:Y:S02]  /*15560*/  F2FP.BF16.F32.PACK_AB R7, R79, R78 ;  /* 0x0000004e4f07723e */ /* 0x000fe400000010ff */
[----:B-----5:R-:W-:Y:S02]  /*15570*/  F2FP.BF16.F32.PACK_AB R4, R6, R4 ;  /* 0x000000040604723e */ /* 0x020fe400000010ff */
[----:B------:R-:W-:Y:S01]  /*15580*/  F2FP.BF16.F32.PACK_AB R6, R81, R80 ;  /* 0x000000505106723e */ /* 0x000fe200000010ff */
[----:B-1234-:R-:W-:Y:S06]  /*15590*/  @!P2 BRA `(.L_x_163) ;  /* 0x0000009000aca947 */ /* 0x01efec0003800000 */
.L_x_375:
[----:B------:R-:W2:Y:S04]  /*155a0*/  LDL R8, [R1+0x1c] ;  /* 0x00001c0001087983 */ /* 0x000ea80000100800 */
[----:B-1----:R-:W2:Y:S04]  /*155b0*/  LDL R0, [R1+0x18] ;  /* 0x0000180001007983 */ /* 0x002ea80000100800 */
[----:B------:R-:W3:Y:S04]  /*155c0*/  LDL R12, [R1+0x4] ;  /* 0x00000400010c7983 */ /* 0x000ee80000100800 */
[----:B------:R-:W3:Y:S04]  /*155d0*/  LDL R11, [R1] ;  /* 0x00000000010b7983 */ /* 0x000ee80000100800 */
[----:B------:R-:W4:Y:S04]  /*155e0*/  LDL R10, [R1+0x14] ;  /* 0x00001400010a7983 */ /* 0x000f280000100800 */
[----:B------:R-:W4:Y:S04]  /*155f0*/  LDL R9, [R1+0x10] ;  /* 0x0000100001097983 */ /* 0x000f280000100800 */
[----:B------:R-:W5:Y:S04]  /*15600*/  LDL R13, [R1+0x64] ;  /* 0x00006400010d7983 */ /* 0x000f680000100800 */
[----:B------:R-:W5:Y:S04]  /*15610*/  LDL R27, [R1+0x60] ;  /* 0x00006000011b7983 */ /* 0x000f680000100800 */
[----:B------:R-:W5:Y:S04]  /*15620*/  LDL R26, [R1+0x5c] ;  /* 0x00005c00011a7983 */ /* 0x000f680000100800 */
[----:B------:R-:W5:Y:S04]  /*15630*/  LDL R24, [R1+0x58] ;  /* 0x0000580001187983 */ /* 0x000f680000100800 */
[----:B------:R-:W5:Y:S04]  /*15640*/  LDL R23, [R1+0x54] ;  /* 0x0000540001177983 */ /* 0x000f680000100800 */
[----:B------:R-:W5:Y:S04]  /*15650*/  LDL R25, [R1+0x50] ;  /* 0x0000500001197983 */ /* 0x000f680000100800 */
[----:B------:R-:W5:Y:S04]  /*15660*/  LDL R22, [R1+0x4c] ;  /* 0x00004c0001167983 */ /* 0x000f680000100800 */
[----:B------:R-:W5:Y:S04]  /*15670*/  LDL R2, [R1+0x48] ;  /* 0x0000480001027983 */ /* 0x000f680000100800 */
[----:B------:R-:W5:Y:S01]  /*15680*/  LDL R21, [R1+0x44] ;  /* 0x0000440001157983 */ /* 0x000f620000100800 */
[----:B--2---:R-:W-:-:S03]  /*15690*/  F2FP.BF16.F32.PACK_AB R8, R8, R0 ;  /* 0x000000000808723e */ /* 0x004fc600000010ff */
[----:B------:R-:W2:Y:S01]  /*156a0*/  LDL R0, [R1+0x24] ;  /* 0x0000240001007983 */ /* 0x000ea20000100800 */
[----:B------:R-:W-:Y:S02]  /*156b0*/  F2FP.BF16.F32.PACK_AB R14, R151, R150 ;  /* 0x00000096970e723e */ /* 0x000fe400000010ff */
[----:B------:R-:W-:Y:S02]  /*156c0*/  F2FP.BF16.F32.PACK_AB R15, R143, R142 ;  /* 0x0000008e8f0f723e */ /* 0x000fe400000010ff */
[----:B---3--:R-:W-:Y:S02]  /*156d0*/  F2FP.BF16.F32.PACK_AB R16, R12, R11 ;  /* 0x0000000b0c10723e */ /* 0x008fe400000010ff */
[----:B------:R-:W-:Y:S02]  /*156e0*/  F2FP.BF16.F32.PACK_AB R11, R73, R72 ;  /* 0x00000048490b723e */ /* 0x000fe400000010ff */
[----:B------:R-:W-:Y:S02]  /*156f0*/  F2FP.BF16.F32.PACK_AB R17, R161, R160 ;  /* 0x000000a0a111723e */ /* 0x000fe400000010ff */
[----:B----4-:R-:W-:-:S02]  /*15700*/  F2FP.BF16.F32.PACK_AB R12, R10, R9 ;  /* 0x000000090a0c723e */ /* 0x010fc400000010ff */
[----:B------:R-:W-:Y:S01]  /*15710*/  F2FP.BF16.F32.PACK_AB R9, R77, R76 ;  /* 0x0000004c4d09723e */ /* 0x000fe200000010ff */
[----:B-----5:R1:W-:Y:S01]  /*15720*/  STS.128 [R13], R4 ;  /* 0x000000040d007388 */ /* 0x0203e20000000c00 */
[----:B------:R-:W-:Y:S02]  /*15730*/  F2FP.BF16.F32.PACK_AB R10, R75, R74 ;  /* 0x0000004a4b0a723e */ /* 0x000fe400000010ff */
[----:B------:R-:W-:Y:S02]  /*15740*/  F2FP.BF16.F32.PACK_AB R18, R159, R158 ;  /* 0x0000009e9f12723e */ /* 0x000fe400000010ff */
[----:B------:R-:W-:Y:S01]  /*15750*/  F2FP.BF16.F32.PACK_AB R19, R157, R156 ;  /* 0x0000009c9d13723e */ /* 0x000fe200000010ff */
[----:B------:R-:W-:Y:S01]  /*15760*/  MUFU.EX2 R116, R34 ;  /* 0x0000002200747308 */ /* 0x000fe20000000800 */
[----:B------:R3:W-:Y:S07]  /*15770*/  STS.128 [R27], R8 ;  /* 0x000000081b007388 */ /* 0x0007ee0000000c00 */
[----:B------:R-:W4:Y:S01]  /*15780*/  MUFU.EX2 R117, R35 ;  /* 0x0000002300757308 */ /* 0x000f220000000800 */
[----:B-1----:R-:W-:-:S02]  /*15790*/  F2FP.BF16.F32.PACK_AB R13, R145, R144 ;  /* 0x00000090910d723e */ /* 0x002fc400000010ff */
[----:B------:R-:W-:Y:S02]  /*157a0*/  F2FP.BF16.F32.PACK_AB R5, R155, R154 ;  /* 0x0000009a9b05723e */ /* 0x000fe400000010ff */
[----:B------:R-:W-:Y:S01]  /*157b0*/  F2FP.BF16.F32.PACK_AB R4, R165, R164 ;  /* 0x000000a4a504723e */ /* 0x000fe200000010ff */
[----:B------:R1:W-:Y:S01]  /*157c0*/  STS.128 [R26], R12 ;  /* 0x0000000c1a007388 */ /* 0x0003e20000000c00 */
[----:B------:R-:W-:Y:S02]  /*157d0*/  F2FP.BF16.F32.PACK_AB R6, R153, R152 ;  /* 0x000000989906723e */ /* 0x000fe400000010ff */
[----:B------:R-:W-:Y:S01]  /*157e0*/  F2FP.BF16.F32.PACK_AB R7, R149, R148 ;  /* 0x000000949507723e */ /* 0x000fe200000010ff */
[----:B------:R5:W-:Y:S01]  /*157f0*/  STS.128 [R24], R16 ;  /* 0x0000001018007388 */ /* 0x000be20000000c00 */
[----:B---3--:R-:W-:Y:S02]  /*15800*/  F2FP.BF16.F32.PACK_AB R8, R163, R162 ;  /* 0x000000a2a308723e */ /* 0x008fe400000010ff */
[----:B------:R-:W-:-:S02]  /*15810*/  F2FP.BF16.F32.PACK_AB R9, R139, R138 ;  /* 0x0000008a8b09723e */ /* 0x000fc400000010ff */
[----:B------:R-:W-:Y:S02]  /*15820*/  F2FP.BF16.F32.PACK_AB R10, R137, R136 ;  /* 0x00000088890a723e */ /* 0x000fe400000010ff */
[----:B------:R-:W-:Y:S01]  /*15830*/  F2FP.BF16.F32.PACK_AB R11, R133, R132 ;  /* 0x00000084850b723e */ /* 0x000fe200000010ff */
[----:B------:R3:W-:Y:S04]  /*15840*/  STS.128 [R23], R4 ;  /* 0x0000000417007388 */ /* 0x0007e80000000c00 */
[----:B------:R-:W-:Y:S01]  /*15850*/  STS.128 [R25], R8 ;  /* 0x0000000819007388 */ /* 0x000fe20000000c00 */
[----:B-1----:R-:W-:Y:S02]  /*15860*/  F2FP.BF16.F32.PACK_AB R12, R147, R146 ;  /* 0x00000092930c723e */ /* 0x002fe400000010ff */
[----:B------:R-:W-:-:S02]  /*15870*/  F2FP.BF16.F32.PACK_AB R13, R131, R130 ;  /* 0x00000082830d723e */ /* 0x000fc400000010ff */
[----:B------:R-:W-:Y:S01]  /*15880*/  F2FP.BF16.F32.PACK_AB R14, R129, R128 ;  /* 0x00000080810e723e */ /* 0x000fe200000010ff */
[----:B-----5:R-:W1:Y:S01]  /*15890*/  S2R R24, SR_CgaCtaId ;  /* 0x0000000000187919 */ /* 0x020e620000008800 */
[----:B------:R-:W-:-:S05]  /*158a0*/  F2FP.BF16.F32.PACK_AB R15, R127, R126 ;  /* 0x0000007e7f0f723e */ /* 0x000fca00000010ff */
[----:B------:R5:W-:Y:S01]  /*158b0*/  STS.128 [R22], R12 ;  /* 0x0000000c16007388 */ /* 0x000be20000000c00 */
[----:B---3--:R-:W-:Y:S02]  /*158c0*/  F2FP.BF16.F32.PACK_AB R4, R141, R140 ;  /* 0x0000008c8d04723e */ /* 0x008fe400000010ff */
[----:B------:R-:W-:Y:S02]  /*158d0*/  F2FP.BF16.F32.PACK_AB R5, R123, R122 ;  /* 0x0000007a7b05723e */ /* 0x000fe400000010ff */
[----:B------:R-:W-:Y:S02]  /*158e0*/  F2FP.BF16.F32.PACK_AB R6, R119, R118 ;  /* 0x000000767706723e */ /* 0x000fe400000010ff */
[----:B----4-:R-:W-:-:S05]  /*158f0*/  F2FP.BF16.F32.PACK_AB R7, R117, R116 ;  /* 0x000000747507723e */ /* 0x010fca00000010ff */
[----:B------:R-:W-:Y:S01]  /*15900*/  STS.128 [R2], R4 ;  /* 0x0000000402007388 */ /* 0x000fe20000000c00 */
[----:B------:R3:W-:Y:S06]  /*15910*/  MEMBAR.ALL.CTA ;  /* 0x0000000000007992 */ /* 0x0007ec0000008000 */
[----:B---3--:R-:W3:Y:S01]  /*15920*/  FENCE.VIEW.ASYNC.S ;  /* 0x00000000000073c6 */ /* 0x008ee20000000000 */
[----:B-----5:R-:W4:Y:S01]  /*15930*/  S2R R22, SR_TID.X ;  /* 0x0000000000167919 */ /* 0x020f220000002100 */
[----:B------:R-:W-:Y:S02]  /*15940*/  MOV R23, 0x400 ;  /* 0x0000040000177802 */ /* 0x000fe40000000f00 */
[----:B------:R-:W-:-:S02]  /*15950*/  SEL R3, R20, RZ, P1 ;  /* 0x000000ff14037207 */ /* 0x000fc40000800000 */
[----:B-1----:R-:W-:-:S03]  /*15960*/  LEA R23, R24, R23, 0x18 ;  /* 0x0000001718177211 */ /* 0x002fc600078ec0ff */
[----:B------:R1:W-:Y:S02]  /*15970*/  STL [R1+0x20], R3 ;  /* 0x0000200301007387 */ /* 0x0003e40000100800 */
[----:B------:R-:W-:Y:S01]  /*15980*/  IMAD R68, R3, 0x8, R23 ;  /* 0x0000000803447824 */ /* 0x000fe200078e0217 */
[C---:B----4-:R-:W-:Y:S01]  /*15990*/  LOP3.LUT R23, R22.reuse, 0x40, RZ, 0xc0, !PT ;  /* 0x0000004016177812 */ /* 0x050fe200078ec0ff */
[----:B-1----:R-:W-:Y:S02]  /*159a0*/  IMAD.U32 R3, R22, 0x10000, RZ ;  /* 0x0001000016037824 */ /* 0x002fe400078e00ff */
[----:B------:R-:W-:-:S04]  /*159b0*/  IMAD.MOV.U32 R22, RZ, RZ, 0x1 ;  /* 0x00000001ff167424 */ /* 0x000fc800078e00ff */
[----:B---3--:R1:W-:Y:S01]  /*159c0*/  SYNCS.ARRIVE.TRANS64.RED.ART0 RZ, [R21+URZ], R22 ;  /* 0x0000001615ff79a7 */ /* 0x0083e200085004ff */
[----:B------:R-:W-:Y:S02]  /*159d0*/  LOP3.LUT R3, R3, 0x200000, RZ, 0xc0, !PT ;  /* 0x0020000003037812 */ /* 0x000fe400078ec0ff */
[----:B------:R-:W-:-:S05]  /*159e0*/  SHF.R.U32.HI R2, RZ, 0x6, R23 ;  /* 0x00000006ff027819 */ /* 0x000fca0000011617 */
[----:B------:R-:W-:-:S05]  /*159f0*/  IMAD R2, R2, 0x400000, R3 ;  /* 0x0040000002027824 */ /* 0x000fca00078e0203 */
[----:B------:R-:W-:Y:S01]  /*15a00*/  R2UR UR4, R2 ;  /* 0x00000000020472ca */ /* 0x000fe200000e0000 */
[----:B--2---:R-:W-:-:S04]  /*15a10*/  IMAD.U32 R0, R0, -0x80000000, RZ ;  /* 0x8000000000007824 */ /* 0x004fc800078e00ff */
[----:B------:R-:W2:Y:S02]  /*15a20*/  SYNCS.PHASECHK.TRANS64.TRYWAIT P1, [R68+URZ+0x80], R0 ;  /* 0x00008000440075a7 */ /* 0x000ea400080211ff */
[----:B-12---:R-:W-:Y:S08]  /*15a30*/  @!P1 BRA `(.L_x_164) ;  /* 0x0000008c00a89947 */ /* 0x006ff00003800000 */
.L_x_377:
[----:B------:R-:W2:Y:S04]  /*15a40*/  LDL R87, [R1+0x70] ;  /* 0x0000700001577983 */ /* 0x000ea80000100800 */
[----:B------:R-:W3:Y:S04]  /*15a50*/  LDL R85, [R1+0x40] ;  /* 0x0000400001557983 */ /* 0x000ee80000100800 */
[----:B------:R-:W4:Y:S01]  /*15a60*/  LDL R84, [R1+0x30] ;  /* 0x0000300001547983 */ /* 0x000f220000100800 */
[----:B------:R-:W5:Y:S01]  /*15a70*/  S2R R4, SR_TID.X ;  /* 0x0000000000047919 */ /* 0x000f620000002100 */
[----:B------:R-:W1:Y:S01]  /*15a80*/  LDTM.x32 R36, tmem[UR4] ;  /* 0x00000004002479ee */ /* 0x000e6200082c0000 */
[C---:B-----5:R-:W-:Y:S01]  /*15a90*/  LOP3.LUT R0, R4.reuse, 0x40, RZ, 0xc0, !PT ;  /* 0x0000004004007812 */ /* 0x060fe200078ec0ff */
[----:B------:R-:W-:-:S03]  /*15aa0*/  IMAD.U32 R4, R4, 0x10000, RZ ;  /* 0x0001000004047824 */ /* 0x000fc600078e00ff */
[----:B------:R-:W-:Y:S02]  /*15ab0*/  SHF.R.U32.HI R0, RZ, 0x6, R0 ;  /* 0x00000006ff007819 */ /* 0x000fe40000011600 */
[----:B------:R-:W-:-:S05]  /*15ac0*/  LOP3.LUT R4, R4, 0x200000, RZ, 0xc0, !PT ;  /* 0x0020000004047812 */ /* 0x000fca00078ec0ff */
[----:B------:R-:W-:-:S05]  /*15ad0*/  IMAD R0, R0, 0x400000, R4 ;  /* 0x0040000000007824 */ /* 0x000fca00078e0204 */
[----:B------:R-:W-:Y:S02]  /*15ae0*/  R2UR UR4, R0 ;  /* 0x00000000000472ca */ /* 0x000fe400000e0000 */
[----:B------:R-:W-:Y:S02]  /*15af0*/  FSEL R70, R115, R69, P3 ;  /* 0x0000004573467208 */ /* 0x000fe40001800000 */
[----:B-1----:R-:W-:Y:S01]  /*15b00*/  FMNMX R3, R38, R39, !PT ;  /* 0x0000002726037209 */ /* 0x002fe20007800000 */
[----:B------:R-:W-:-:S08]  /*15b10*/  IMAD.MOV.U32 R86, RZ, RZ, 0x1 ;  /* 0x00000001ff567424 */ /* 0x000fd000078e00ff */
[----:B------:R-:W1:Y:S01]  /*15b20*/  LDTM.x32 R4, tmem[UR4+0x20] ;  /* 0x00002004000479ee */ /* 0x000e6200082c0000 */
[----:B------:R-:W-:Y:S01]  /*15b30*/  FMNMX3 R0, R70, R36, R37, !PT ;  /* 0x0000002446007276 */ /* 0x000fe20007800025 */
[----:B------:R-:W-:Y:S01]  /*15b40*/  NOP ;  /* 0x0000000000007918 */ /* 0x000fe20000000000 */
[----:B------:R-:W-:Y:S01]  /*15b50*/  FMNMX3 R3, R3, R46, R47, !PT ;  /* 0x0000002e03037276 */ /* 0x000fe2000780002f */
[----:B------:R-:W5:Y:S01]  /*15b60*/  LDL R115, [R1+0x68] ;  /* 0x0000680001737983 */ /* 0x000f620000100800 */
[----:B------:R-:W-:Y:S02]  /*15b70*/  FMNMX3 R0, R0, R44, R45, !PT ;  /* 0x0000002c00007276 */ /* 0x000fe4000780002d */
[----:B------:R-:W-:Y:S02]  /*15b80*/  FMNMX3 R3, R3, R54, R55, !PT ;  /* 0x0000003603037276 */ /* 0x000fe40007800037 */
[----:B------:R-:W-:Y:S02]  /*15b90*/  FMNMX3 R0, R0, R52, R53, !PT ;  /* 0x0000003400007276 */ /* 0x000fe40007800035 */
[----:B------:R-:W-:-:S02]  /*15ba0*/  FMNMX3 R3, R3, R62, R63, !PT ;  /* 0x0000003e03037276 */ /* 0x000fc4000780003f */
[----:B------:R-:W-:-:S04]  /*15bb0*/  FMNMX3 R0, R0, R60, R61, !PT ;  /* 0x0000003c00007276 */ /* 0x000fc8000780003d */
        /* <DEDUP_REMOVED lines=8> */
[----:B------:R-:W-:Y:S02]  /*15c40*/  FMNMX R3, R42, R43, !PT ;  /* 0x0000002b2a037209 */ /* 0x000fe40007800000 */
[----:B------:R-:W-:Y:S02]  /*15c50*/  FMNMX R69, R2, R0, !PT ;  /* 0x0000000002457209 */ /* 0x000fe40007800000 */
[----:B------:R-:W-:Y:S02]  /*15c60*/  FMNMX R0, R40, R41, !PT ;  /* 0x0000002928007209 */ /* 0x000fe40007800000 */
        /* <DEDUP_REMOVED lines=11> */
[----:B------:R-:W-:-:S04]  /*15d20*/  FMNMX3 R0, R0, R24, R25, !PT ;  /* 0x0000001800007276 */ /* 0x000fc80007800019 */
[----:B------:R-:W-:Y:S02]  /*15d30*/  FMNMX3 R2, R0, R32, R33, !PT ;  /* 0x0000002000027276 */ /* 0x000fe40007800021 */
[----:B------:R-:W-:-:S04]  /*15d40*/  FMNMX3 R0, R3, R34, R35, !PT ;  /* 0x0000002203007276 */ /* 0x000fc80007800023 */
[----:B------:R-:W-:Y:S01]  /*15d50*/  FMNMX3 R2, R69, R2, R0, !PT ;  /* 0x0000000245027276 */ /* 0x000fe20007800000 */
[----:B------:R-:W-:-:S05]  /*15d60*/  VIADD R0, R68, 0x90 ;  /* 0x0000009044007836 */ /* 0x000fca0000000000 */
[----:B--2---:R-:W-:-:S04]  /*15d70*/  PRMT R0, R87, 0x654, R0 ;  /* 0x0000065457007816 */ /* 0x004fc80000000000 */
[----:B------:R1:W-:Y:S01]  /*15d80*/  SYNCS.ARRIVE.TRANS64.RED.ART0 RZ, [R0+URZ], R86 ;  /* 0x0000005600ff79a7 */ /* 0x0003e200085004ff */
[----:B------:R-:W-:Y:S06]  /*15d90*/  BAR.SYNC.DEFER_BLOCKING 0x4, 0x80 ;  /* 0x0102000000007b1d */ /* 0x000fec0000010000 */
[----:B---3--:R-:W-:Y:S02]  /*15da0*/  STS [R85], R2 ;  /* 0x0000000255007388 */ /* 0x008fe40000000800 */
[----:B------:R-:W-:Y:S06]  /*15db0*/  BAR.SYNC.DEFER_BLOCKING 0x4, 0x80 ;  /* 0x0102000000007b1d */ /* 0x000fec0000010000 */
[----:B----4-:R-:W2:Y:S04]  /*15dc0*/  LDS R68, [R84+0x2b8] ;  /* 0x0002b80054447984 */ /* 0x010ea80000000800 */
[----:B-1----:R1:W3:Y:S02]  /*15dd0*/  LDS R0, [R84+0x1b8] ;  /* 0x0001b80054007984 */ /* 0x0022e40000000800 */
[----:B-1----:R-:W1:Y:S01]  /*15de0*/  LDC R84, c[0x0][0x890] ;  /* 0x00022400ff547b82 */ /* 0x002e620000000800 */
[----:B--2---:R-:W-:-:S02]  /*15df0*/  FSETP.NAN.AND P2, PT, R68, R68, PT ;  /* 0x000000444400720b */ /* 0x004fc40003f48000 */
[----:B---3--:R-:W-:-:S11]  /*15e00*/  FSETP.GTU.AND P1, PT, R0, R68, PT ;  /* 0x000000440000720b */ /* 0x008fd60003f2c000 */
[----:B------:R-:W-:-:S04]  /*15e10*/  @!P2 FSEL R68, R68, R0, !P1 ;  /* 0x000000004444a208 */ /* 0x000fc80004800000 */
[----:B------:R-:W-:-:S04]  /*15e20*/  FSETP.NEU.AND P1, PT, R68, -INF , PT ;  /* 0xff8000004400780b */ /* 0x000fc80003f2d000 */
[----:B------:R-:W-:-:S05]  /*15e30*/  FSEL R2, R68, RZ, P1 ;  /* 0x000000ff44027208 */ /* 0x000fca0000800000 */
[----:B------:R-:W-:-:S04]  /*15e40*/  FADD R0, R70, -R2 ;  /* 0x8000000246007221 */ /* 0x000fc80000000000 */
[----:B-1----:R-:W-:-:S04]  /*15e50*/  FMUL R0, R0, R84 ;  /* 0x0000005400007220 */ /* 0x002fc80000400000 */
[C---:B------:R-:W-:Y:S01]  /*15e60*/  FMUL R3, R0.reuse, 0.5 ;  /* 0x3f00000000037820 */ /* 0x040fe20000400000 */
[C---:B------:R-:W-:Y:S02]  /*15e70*/  FSETP.GEU.AND P1, PT, R0.reuse, -126, PT ;  /* 0xc2fc00000000780b */ /* 0x040fe40003f2e000 */
[----:B------:R-:W-:Y:S02]  /*15e80*/  FSETP.GE.AND P3, PT, R0, -8, PT ;  /* 0xc10000000000780b */ /* 0x000fe40003f66000 */
[----:B------:R-:W-:Y:S02]  /*15e90*/  FSEL R3, R3, R0, !P1 ;  /* 0x0000000003037208 */ /* 0x000fe40004800000 */
[----:B------:R-:W-:-:S05]  /*15ea0*/  FSEL R0, R70, R2, P3 ;  /* 0x0000000246007208 */ /* 0x000fca0001800000 */
[----:B------:R-:W-:-:S04]  /*15eb0*/  FFMA R0, -R0, R84, RZ ;  /* 0x0000005400007223 */ /* 0x000fc800000001ff */
[----:B------:R-:W-:-:S04]  /*15ec0*/  FFMA2 R36, R36.F32x2.HI_LO, R84.F32, R0.F32 ;  /* 0x0000005424247249 */ /* 0x000fc80001200000 */
[----:B------:R1:W-:Y:S01]  /*15ed0*/  MUFU.EX2 R113, R37 ;  /* 0x0000002500717308 */ /* 0x0003e20000000800 */
[--C-:B------:R-:W-:Y:S01]  /*15ee0*/  FFMA2 R38, R38.F32x2.HI_LO, R84.F32, R0.reuse.F32 ;  /* 0x0000005426267249 */ /* 0x100fe20001200000 */
[----:B-1----:R-:W2:Y:S06]  /*15ef0*/  LDL.LU R37, [R1+0x34] ;  /* 0x0000340001257983 */ /* 0x002eac0000300800 */
[----:B------:R1:W-:Y:S02]  /*15f00*/  MUFU.EX2 R108, R38 ;  /* 0x00000026006c7308 */ /* 0x0003e40000000800 */
[----:B-1----:R-:W1:Y:S02]  /*15f10*/  LDC R38, c[0x0][0x890] ;  /* 0x00022400ff267b82 */ /* 0x002e640000000800 */
[----:B-1----:R-:W-:-:S04]  /*15f20*/  FFMA2 R40, R40.F32x2.HI_LO, R38.F32, R0.F32 ;  /* 0x0000002628287249 */ /* 0x002fc80001200000 */
[----:B------:R-:W-:Y:S08]  /*15f30*/  MUFU.EX2 R106, R40 ;  /* 0x00000028006a7308 */ /* 0x000ff00000000800 */
[----:B------:R1:W-:Y:S02]  /*15f40*/  MUFU.EX2 R107, R41 ;  /* 0x00000029006b7308 */ /* 0x0003e40000000800 */
[----:B-1----:R-:W3:Y:S01]  /*15f50*/  LDL.LU.64 R40, [R1+0x8] ;  /* 0x0000080001287983 */ /* 0x002ee20000300a00 */
[----:B------:R-:W-:-:S05]  /*15f60*/  VIADD R2, R71, 0x1 ;  /* 0x0000000147027836 */ /* 0x000fca0000000000 */
[----:B------:R1:W4:Y:S01]  /*15f70*/  MUFU.EX2 R69, R3 ;  /* 0x0000000300457308 */ /* 0x0003220000000800 */
[----:B------:R-:W-:Y:S01]  /*15f80*/  FFMA2 R54, R54.F32x2.HI_LO, R38.F32, R0.F32 ;  /* 0x0000002636367249 */ /* 0x000fe20001200000 */
[----:B------:R-:W-:-:S06]  /*15f90*/  ISETP.NE.AND P2, PT, R2, 0x2, PT ;  /* 0x000000020200780c */ /* 0x000fcc0003f45270 */
[----:B------:R4:W2:Y:S01]  /*15fa0*/  MUFU.EX2 R90, R54 ;  /* 0x00000036005a7308 */ /* 0x0008a20000000800 */
[----:B-1----:R-:W-:-:S04]  /*15fb0*/  SEL R3, RZ, 0x1, P2 ;  /* 0x00000001ff037807 */ /* 0x002fc80001000000 */
[----:B------:R-:W-:Y:S02]  /*15fc0*/  LOP3.LUT R71, R93, R3, RZ, 0x3c, !PT ;  /* 0x000000035d477212 */ /* 0x000fe400078e3cff */
[----:B----4-:R-:W-:Y:S01]  /*15fd0*/  SEL R54, R2, RZ, P2 ;  /* 0x000000ff02367207 */ /* 0x010fe20001000000 */
[----:B------:R1:W4:Y:S04]  /*15fe0*/  MUFU.EX2 R112, R36 ;  /* 0x0000002400707308 */ /* 0x0003280000000800 */
[----:B-----5:R-:W-:Y:S02]  /*15ff0*/  IMAD R3, R54, 0x8, R115 ;  /* 0x0000000836037824 */ /* 0x020fe400078e0273 */
[----:B-1----:R-:W-:-:S04]  /*16000*/  IMAD.U32 R36, R71, -0x80000000, RZ ;  /* 0x8000000047247824 */ /* 0x002fc800078e00ff */
[----:B------:R-:W1:Y:S01]  /*16010*/  SYNCS.PHASECHK.TRANS64.TRYWAIT P2, [R3+URZ+0x130], R36 ;  /* 0x00013024030075a7 */ /* 0x000e6200080411ff */
[----:B------:R-:W-:-:S04]  /*16020*/  FFMA2 R4, R4.F32x2.HI_LO, R38.F32, R0.F32 ;  /* 0x0000002604047249 */ /* 0x000fc80001200000 */
[----:B------:R2:W1:Y:S01]  /*16030*/  MUFU.EX2 R92, R4 ;  /* 0x00000004005c7308 */ /* 0x0004620000000800 */
        /* <DEDUP_REMOVED lines=18> */
[----:B------:R-:W-:Y:S01]  /*16160*/  FFMA2 R26, R26.F32x2.HI_LO, R38.F32, R0.F32 ;  /* 0x000000261a1a7249 */ /* 0x000fe20001200000 */
[----:B------:R-:W1:Y:S01]  /*16170*/  MUFU.EX2 R94, R50 ;  /* 0x00000032005e7308 */ /* 0x000e620000000800 */
[----:B------:R-:W-:Y:S02]  /*16180*/  FADD2 R134, R80.F32x2.HI_LO, R74.F32x2.HI_LO ;  /* 0x0000004a5086724b */ /* 0x000fe40000000000 */
[----:B------:R-:W-:-:S05]  /*16190*/  FADD2 R124, R82.F32x2.HI_LO, R76.F32x2.HI_LO ;  /* 0x0000004c527c724b */ /* 0x000fca0000000000 */
[----:B------:R-:W1:Y:S01]  /*161a0*/  MUFU.EX2 R88, R56 ;  /* 0x0000003800587308 */ /* 0x000e620000000800 */
[----:B------:R-:W-:-:S07]  /*161b0*/  FFMA2 R66, R66.F32x2.HI_LO, R38.F32, R0.F32 ;  /* 0x0000002642427249 */ /* 0x000fce0001200000 */
[----:B------:R-:W1:Y:S08]  /*161c0*/  MUFU.EX2 R89, R57 ;  /* 0x0000003900597308 */ /* 0x000e700000000800 */
[----:B------:R-:W1:Y:S08]  /*161d0*/  MUFU.EX2 R86, R58 ;  /* 0x0000003a00567308 */ /* 0x000e700000000800 */
[----:B------:R-:W1:Y:S08]  /*161e0*/  MUFU.EX2 R87, R59 ;  /* 0x0000003b00577308 */ /* 0x000e700000000800 */
[----:B------:R-:W1:Y:S08]  /*161f0*/  MUFU.EX2 R100, R60 ;  /* 0x0000003c00647308 */ /* 0x000e700000000800 */
[----:B------:R-:W1:Y:S08]  /*16200*/  MUFU.EX2 R101, R61 ;  /* 0x0000003d00657308 */ /* 0x000e700000000800 */
[----:B------:R-:W1:Y:S08]  /*16210*/  MUFU.EX2 R84, R62 ;  /* 0x0000003e00547308 */ /* 0x000e700000000800 */
[----:B------:R-:W1:Y:S08]  /*16220*/  MUFU.EX2 R85, R63 ;  /* 0x0000003f00557308 */ /* 0x000e700000000800 */
[----:B------:R-:W1:Y:S08]  /*16230*/  MUFU.EX2 R80, R64 ;  /* 0x0000004000507308 */ /* 0x000e700000000800 */
[----:B------:R-:W1:Y:S01]  /*16240*/  MUFU.EX2 R81, R65 ;  /* 0x0000004100517308 */ /* 0x000e620000000800 */
[----:B------:R-:W-:-:S07]  /*16250*/  FFMA2 R6, R6.F32x2.HI_LO, R38.F32, R0.F32 ;  /* 0x0000002606067249 */ /* 0x000fce0001200000 */
[----:B------:R-:W1:Y:S01]  /*16260*/  MUFU.EX2 R109, R39 ;  /* 0x00000027006d7308 */ /* 0x000e620000000800 */
[----:B------:R-:W-:-:S07]  /*16270*/  FFMA2 R8, R8.F32x2.HI_LO, R38.F32, R0.F32 ;  /* 0x0000002608087249 */ /* 0x000fce0001200000 */
[----:B------:R-:W1:Y:S01]  /*16280*/  MUFU.EX2 R104, R42 ;  /* 0x0000002a00687308 */ /* 0x000e620000000800 */
[----:B------:R-:W-:-:S07]  /*16290*/  FFMA2 R10, R10.F32x2.HI_LO, R38.F32, R0.F32 ;  /* 0x000000260a0a7249 */ /* 0x000fce0001200000 */
[----:B------:R-:W1:Y:S01]  /*162a0*/  MUFU.EX2 R105, R43 ;  /* 0x0000002b00697308 */ /* 0x000e620000000800 */
[----:B--2---:R-:W-:Y:S02]  /*162b0*/  FMUL R4, R114, R37 ;  /* 0x0000002572047220 */ /* 0x004fe40000400000 */
[----:B------:R-:W2:Y:S05]  /*162c0*/  S2R R37, SR_TID.X ;  /* 0x0000000000257919 */ /* 0x000eaa0000002100 */
[----:B------:R-:W1:Y:S01]  /*162d0*/  MUFU.EX2 R110, R44 ;  /* 0x0000002c006e7308 */ /* 0x000e620000000800 */
[----:B------:R-:W-:-:S07]  /*162e0*/  @!P1 FMUL R69, R69, R69 ;  /* 0x0000004545459220 */ /* 0x000fce0000400000 */
[----:B------:R-:W1:Y:S08]  /*162f0*/  MUFU.EX2 R111, R45 ;  /* 0x0000002d006f7308 */ /* 0x000e700000000800 */
[----:B------:R-:W1:Y:S08]  /*16300*/  MUFU.EX2 R98, R46 ;  /* 0x0000002e00627308 */ /* 0x000e700000000800 */
[----:B------:R-:W1:Y:S08]  /*16310*/  MUFU.EX2 R99, R47 ;  /* 0x0000002f00637308 */ /* 0x000e700000000800 */
[----:B------:R-:W1:Y:S01]  /*16320*/  MUFU.EX2 R96, R48 ;  /* 0x0000003000607308 */ /* 0x000e620000000800 */
[----:B--2---:R-:W-:-:S07]  /*16330*/  LOP3.LUT R37, R37, 0x3f, RZ, 0xc0, !PT ;  /* 0x0000003f25257812 */ /* 0x004fce00078ec0ff */
[----:B------:R-:W2:Y:S08]  /*16340*/  MUFU.EX2 R97, R49 ;  /* 0x0000003100617308 */ /* 0x000eb00000000800 */
        /* <DEDUP_REMOVED lines=19> */
[----:B------:R-:W-:-:S02]  /*16480*/  FADD2 R120, R78.F32x2.HI_LO, R72.F32x2.HI_LO ;  /* 0x000000484e78724b */ /* 0x000fc40000000000 */
[----:B------:R-:W-:Y:S01]  /*16490*/  @!P4 IMAD R2, R54, 0x40, R37 ;  /* 0x000000403602c824 */ /* 0x000fe200078e0225 */
[----:B------:R-:W-:-:S04]  /*164a0*/  FSEL R69, R69, 1, !P3 ;  /* 0x3f80000045457808 */ /* 0x000fc80005800000 */
[----:B------:R5:W1:Y:S01]  /*164b0*/  MUFU.EX2 R93, R5 ;  /* 0x00000005005d7308 */ /* 0x000a620000000800 */
[----:B------:R-:W-:-:S07]  /*164c0*/  @!P4 IMAD.U32 R2, R2, 0x4, R115 ;  /* 0x000000040202c824 */ /* 0x000fce00078e0073 */
[----:B------:R-:W1:Y:S01]  /*164d0*/  MUFU.EX2 R78, R66 ;  /* 0x00000042004e7308 */ /* 0x000e620000000800 */
[----:B-----5:R-:W-:-:S07]  /*164e0*/  IMAD.MOV.U32 R5, RZ, RZ, RZ ;  /* 0x000000ffff057224 */ /* 0x020fce00078e00ff */
[----:B------:R-:W1:Y:S01]  /*164f0*/  MUFU.EX2 R79, R67 ;  /* 0x00000043004f7308 */ /* 0x000e620000000800 */
[----:B---3--:R-:W-:-:S07]  /*16500*/  FADD2 R4, R4.F32x2.HI_LO, R40.F32x2.HI_LO ;  /* 0x000000280404724b */ /* 0x008fce0000000000 */
[----:B------:R-:W3:Y:S08]  /*16510*/  MUFU.EX2 R74, R6 ;  /* 0x00000006004a7308 */ /* 0x000ef00000000800 */
[----:B------:R5:W1:Y:S08]  /*16520*/  MUFU.EX2 R75, R7 ;  /* 0x00000007004b7308 */ /* 0x000a700000000800 */
[----:B------:R-:W1:Y:S08]  /*16530*/  MUFU.EX2 R72, R8 ;  /* 0x0000000800487308 */ /* 0x000e700000000800 */
[----:B------:R1:W1:Y:S01]  /*16540*/  MUFU.EX2 R73, R9 ;  /* 0x0000000900497308 */ /* 0x0002620000000800 */
[----:B-----5:R-:W-:-:S07]  /*16550*/  FADD2 R6, R134.F32x2.HI_LO, R150.F32x2.HI_LO ;  /* 0x000000968606724b */ /* 0x020fce0000000000 */
[----:B------:R-:W2:Y:S08]  /*16560*/  MUFU.EX2 R66, R10 ;  /* 0x0000000a00427308 */ /* 0x000eb00000000800 */
[----:B------:R5:W2:Y:S01]  /*16570*/  MUFU.EX2 R67, R11 ;  /* 0x0000000b00437308 */ /* 0x000aa20000000800 */
[----:B-1----:R-:W-:Y:S02]  /*16580*/  FADD2 R8, R124.F32x2.HI_LO, R144.F32x2.HI_LO ;  /* 0x000000907c08724b */ /* 0x002fe40000000000 */
[----:B-----5:R-:W-:Y:S01]  /*16590*/  FADD2 R10, R120.F32x2.HI_LO, R142.F32x2.HI_LO ;  /* 0x0000008e780a724b */ /* 0x020fe20000000000 */
[----:B--234-:R-:W-:Y:S06]  /*165a0*/  @!P2 BRA `(.L_x_165) ;  /* 0x0000008000e8a947 */ /* 0x01cfec0003800000 */
.L_x_379:
[----:B------:R-:W2:Y:S01]  /*165b0*/  LDL R23, [R1+0x3c] ;  /* 0x00003c0001177983 */ /* 0x000ea20000100800 */
[----:B------:R-:W-:Y:S01]  /*165c0*/  IMAD.MOV.U32 R15, RZ, RZ, 0x1 ;  /* 0x00000001ff0f7424 */ /* 0x000fe200078e00ff */
[----:B------:R-:W3:Y:S02]  /*165d0*/  LDC R14, c[0x0][0x890] ;  /* 0x00022400ff0e7b82 */ /* 0x000ee40000000800 */
[----:B------:R-:W4:Y:S04]  /*165e0*/  LDL.LU.64 R20, [R1+0x18] ;  /* 0x0000180001147983 */ /* 0x000f280000300a00 */
[----:B------:R-:W5:Y:S04]  /*165f0*/  LDL.LU.64 R18, [R1+0x10] ;  /* 0x0000100001127983 */ /* 0x000f680000300a00 */
[----:B------:R-:W5:Y:S01]  /*16600*/  LDL.LU.64 R16, [R1] ;  /* 0x0000000001107983 */ /* 0x000f620000300a00 */
[----:B------:R-:W-:Y:S01]  /*16610*/  FADD2 R6, R6.F32x2.HI_LO, R158.F32x2.HI_LO ;  /* 0x0000009e0606724b */ /* 0x000fe20000000000 */
[----:B------:R1:W1:Y:S01]  /*16620*/  MUFU.EX2 R51, R27 ;  /* 0x0000001b00337308 */ /* 0x0002620000000800 */
[----:B------:R-:W-:Y:S01]  /*16630*/  FADD2 R10, R10.F32x2.HI_LO, R156.F32x2.HI_LO ;  /* 0x0000009c0a0a724b */ /* 0x000fe20000000000 */
[----:B------:R-:W1:Y:S01]  /*16640*/  S2R R22, SR_CgaCtaId ;  /* 0x0000000000167919 */ /* 0x000e620000008800 */
[----:B------:R-:W-:-:S02]  /*16650*/  FSEL R115, R70, R68, P3 ;  /* 0x0000004446737208 */ /* 0x000fc40001800000 */
[----:B------:R-:W-:Y:S01]  /*16660*/  F2FP.BF16.F32.PACK_AB R24, R101, R100 ;  /* 0x000000646518723e */ /* 0x000fe200000010ff */
[----:B------:R4:W-:Y:S01]  /*16670*/  @!P4 STS [R2+0x5b8], R69 ;  /* 0x0005b8450200c388 */ /* 0x0009e20000000800 */
[----:B------:R1:W-:Y:S01]  /*16680*/  SYNCS.ARRIVE.TRANS64.ART0 RZ, [R3+URZ+0x120], R15 ;  /* 0x0001200f03ff79a7 */ /* 0x0003e200085000ff */
[----:B------:R-:W-:Y:S02]  /*16690*/  F2FP.BF16.F32.PACK_AB R25, R85, R84 ;  /* 0x000000545519723e */ /* 0x000fe400000010ff */
[----:B------:R-:W-:Y:S01]  /*166a0*/  F2FP.BF16.F32.PACK_AB R26, R81, R80 ;  /* 0x00000050511a723e */ /* 0x000fe200000010ff */
[--C-:B---3--:R-:W-:Y:S01]  /*166b0*/  FFMA2 R28, R28.F32x2.HI_LO, R14.F32, R0.reuse.F32 ;  /* 0x0000000e1c1c7249 */ /* 0x108fe20001200000 */
[----:B-1----:R-:W-:Y:S01]  /*166c0*/  F2FP.BF16.F32.PACK_AB R13, R109, R108 ;  /* 0x0000006c6d0d723e */ /* 0x002fe200000010ff */
[--C-:B------:R-:W-:Y:S01]  /*166d0*/  FFMA2 R30, R30.F32x2.HI_LO, R14.F32, R0.reuse.F32 ;  /* 0x0000000e1e1e7249 */ /* 0x100fe20001200000 */
[----:B------:R-:W-:Y:S01]  /*166e0*/  F2FP.BF16.F32.PACK_AB R12, R113, R112 ;  /* 0x00000070710c723e */ /* 0x000fe200000010ff */
[-CC-:B------:R-:W-:Y:S01]  /*166f0*/  FFMA2 R32, R32.F32x2.HI_LO, R14.reuse.F32, R0.reuse.F32 ;  /* 0x0000000e20207249 */ /* 0x180fe20001200000 */
[----:B------:R1:W-:Y:S01]  /*16700*/  MUFU.EX2 R52, R28 ;  /* 0x0000001c00347308 */ /* 0x0003e20000000800 */
[----:B------:R-:W-:Y:S01]  /*16710*/  FFMA2 R34, R34.F32x2.HI_LO, R14.F32, R0.F32 ;  /* 0x0000000e22227249 */ /* 0x000fe20001200000 */
[----:B------:R-:W-:-:S02]  /*16720*/  F2FP.BF16.F32.PACK_AB R27, R79, R78 ;  /* 0x0000004e4f1b723e */ /* 0x000fc400000010ff */
[----:B------:R-:W-:Y:S02]  /*16730*/  F2FP.BF16.F32.PACK_AB R14, R107, R106 ;  /* 0x0000006a6b0e723e */ /* 0x000fe400000010ff */
[----:B------:R-:W-:Y:S02]  /*16740*/  F2FP.BF16.F32.PACK_AB R36, R77, R76 ;  /* 0x0000004c4d24723e */ /* 0x000fe400000010ff */
[----:B------:R-:W3:Y:S01]  /*16750*/  MUFU.EX2 R53, R29 ;  /* 0x0000001d00357308 */ /* 0x000ee20000000800 */
[----:B------:R-:W-:Y:S02]  /*16760*/  F2FP.BF16.F32.PACK_AB R37, R59, R58 ;  /* 0x0000003a3b25723e */ /* 0x000fe400000010ff */
[----:B------:R-:W-:Y:S02]  /*16770*/  F2FP.BF16.F32.PACK_AB R38, R57, R56 ;  /* 0x000000383926723e */ /* 0x000fe400000010ff */
[----:B------:R-:W-:Y:S02]  /*16780*/  F2FP.BF16.F32.PACK_AB R39, R51, R50 ;  /* 0x000000323327723e */ /* 0x000fe400000010ff */
[----:B------:R-:W-:Y:S01]  /*16790*/  MOV R15, 0x400 ;  /* 0x00000400000f7802 */ /* 0x000fe20000000f00 */
[----:B------:R3:W-:Y:S01]  /*167a0*/  MUFU.EX2 R48, R30 ;  /* 0x0000001e00307308 */ /* 0x0007e20000000800 */
[----:B-1----:R-:W-:-:S02]  /*167b0*/  F2FP.BF16.F32.PACK_AB R28, R93, R92 ;  /* 0x0000005c5d1c723e */ /* 0x002fc400000010ff */
[----:B------:R-:W-:Y:S02]  /*167c0*/  LEA R15, R22, R15, 0x18 ;  /* 0x0000000f160f7211 */ /* 0x000fe400078ec0ff */
[----:B------:R-:W-:-:S03]  /*167d0*/  F2FP.BF16.F32.PACK_AB R22, R89, R88 ;  /* 0x000000585916723e */ /* 0x000fc600000010ff */
[----:B------:R-:W1:Y:S01]  /*167e0*/  MUFU.EX2 R49, R31 ;  /* 0x0000001f00317308 */ /* 0x000e620000000800 */
[----:B---3--:R-:W-:Y:S02]  /*167f0*/  F2FP.BF16.F32.PACK_AB R44, R53, R52 ;  /* 0x00000034352c723e */ /* 0x008fe400000010ff */
[----:B------:R-:W-:-:S05]  /*16800*/  F2FP.BF16.F32.PACK_AB R29, R75, R74 ;  /* 0x0000004a4b1d723e */ /* 0x000fca00000010ff */
[----:B------:R3:W-:Y:S01]  /*16810*/  MUFU.EX2 R42, R32 ;  /* 0x00000020002a7308 */ /* 0x0007e20000000800 */
[----:B------:R-:W-:-:S07]  /*16820*/  F2FP.BF16.F32.PACK_AB R30, R73, R72 ;  /* 0x00000048491e723e */ /* 0x000fce00000010ff */
[----:B------:R-:W3:Y:S01]  /*16830*/  MUFU.EX2 R43, R33 ;  /* 0x00000021002b7308 */ /* 0x000ee20000000800 */
[----:B-1----:R-:W-:Y:S02]  /*16840*/  F2FP.BF16.F32.PACK_AB R45, R49, R48 ;  /* 0x00000030312d723e */ /* 0x002fe400000010ff */
[----:B------:R-:W-:-:S05]  /*16850*/  F2FP.BF16.F32.PACK_AB R31, R67, R66 ;  /* 0x00000042431f723e */ /* 0x000fca00000010ff */
[----:B------:R1:W-:Y:S01]  /*16860*/  MUFU.EX2 R40, R34 ;  /* 0x0000002200287308 */ /* 0x0003e20000000800 */
[----:B---3--:R-:W-:-:S07]  /*16870*/  F2FP.BF16.F32.PACK_AB R32, R83, R82 ;  /* 0x000000525320723e */ /* 0x008fce00000010ff */
[----:B------:R-:W3:Y:S01]  /*16880*/  MUFU.EX2 R41, R35 ;  /* 0x0000002300297308 */ /* 0x000ee20000000800 */
[----:B------:R-:W-:Y:S02]  /*16890*/  F2FP.BF16.F32.PACK_AB R46, R43, R42 ;  /* 0x0000002a2b2e723e */ /* 0x000fe400000010ff */
[----:B------:R-:W-:Y:S02]  /*168a0*/  F2FP.BF16.F32.PACK_AB R33, R65, R64 ;  /* 0x000000404121723e */ /* 0x000fe400000010ff */
[----:B-1----:R-:W-:Y:S02]  /*168b0*/  F2FP.BF16.F32.PACK_AB R34, R63, R62 ;  /* 0x0000003e3f22723e */ /* 0x002fe400000010ff */
[----:B---3--:R-:W-:Y:S02]  /*168c0*/  F2FP.BF16.F32.PACK_AB R47, R41, R40 ;  /* 0x00000028292f723e */ /* 0x008fe400000010ff */
[----:B------:R-:W-:Y:S01]  /*168d0*/  F2FP.BF16.F32.PACK_AB R35, R61, R60 ;  /* 0x0000003c3d23723e */ /* 0x000fe200000010ff */
[----:B--2---:R-:W-:Y:S01]  /*168e0*/  IMAD.U32 R55, R23, -0x80000000, RZ ;  /* 0x8000000017377824 */ /* 0x004fe200078e00ff */
[----:B------:R-:W-:-:S03]  /*168f0*/  F2FP.BF16.F32.PACK_AB R23, R87, R86 ;  /* 0x000000565717723e */ /* 0x000fc600000010ff */
[----:B------:R1:W2:Y:S01]  /*16900*/  SYNCS.PHASECHK.TRANS64.TRYWAIT P1, [R15+URZ+0xa8], R55 ;  /* 0x0000a8370f0075a7 */ /* 0x0002a200080211ff */
[----:B----4-:R-:W-:Y:S01]  /*16910*/  FADD2 R2, R4.F32x2.HI_LO, R20.F32x2.HI_LO ;  /* 0x000000140402724b */ /* 0x010fe20000000000 */
[----:B------:R-:W-:Y:S01]  /*16920*/  F2FP.BF16.F32.PACK_AB R20, R103, R102 ;  /* 0x000000666714723e */ /* 0x000fe200000010ff */
[----:B------:R-:W-:Y:S01]  /*16930*/  FADD2 R4, R8.F32x2.HI_LO, R160.F32x2.HI_LO ;  /* 0x000000a00804724b */ /* 0x000fe20000000000 */
[----:B------:R-:W-:Y:S01]  /*16940*/  F2FP.BF16.F32.PACK_AB R21, R91, R90 ;  /* 0x0000005a5b15723e */ /* 0x000fe200000010ff */
[----:B-----5:R-:W-:Y:S01]  /*16950*/  FADD2 R8, R2.F32x2.HI_LO, R18.F32x2.HI_LO ;  /* 0x000000120208724b */ /* 0x020fe20000000000 */
[----:B------:R-:W-:Y:S01]  /*16960*/  F2FP.BF16.F32.PACK_AB R18, R97, R96 ;  /* 0x000000606112723e */ /* 0x000fe200000010ff */
[----:B------:R-:W-:Y:S01]  /*16970*/  FADD2 R4, R4.F32x2.HI_LO, R154.F32x2.HI_LO ;  /* 0x0000009a0404724b */ /* 0x000fe20000000000 */
[----:B------:R-:W-:Y:S01]  /*16980*/  F2FP.BF16.F32.PACK_AB R19, R95, R94 ;  /* 0x0000005e5f13723e */ /* 0x000fe200000010ff */
[----:B------:R-:W-:Y:S01]  /*16990*/  FADD2 R8, R8.F32x2.HI_LO, R16.F32x2.HI_LO ;  /* 0x000000100808724b */ /* 0x000fe20000000000 */
[----:B------:R-:W-:Y:S01]  /*169a0*/  F2FP.BF16.F32.PACK_AB R16, R111, R110 ;  /* 0x0000006e6f10723e */ /* 0x000fe200000010ff */
[----:B------:R-:W-:Y:S01]  /*169b0*/  FADD2 R2, R6.F32x2.HI_LO, R152.F32x2.HI_LO ;  /* 0x000000980602724b */ /* 0x000fe20000000000 */
[----:B------:R-:W-:Y:S01]  /*169c0*/  F2FP.BF16.F32.PACK_AB R17, R99, R98 ;  /* 0x000000626311723e */ /* 0x000fe200000010ff */
[----:B------:R-:W-:-:S02]  /*169d0*/  FADD2 R6, R10.F32x2.HI_LO, R148.F32x2.HI_LO ;  /* 0x000000940a06724b */ /* 0x000fc40000000000 */
[----:B------:R-:W-:Y:S02]  /*169e0*/  FADD2 R4, R4.F32x2.HI_LO, R138.F32x2.HI_LO ;  /* 0x0000008a0404724b */ /* 0x000fe40000000000 */
[----:B------:R-:W-:Y:S02]  /*169f0*/  FADD2 R10, R8.F32x2.HI_LO, R164.F32x2.HI_LO ;  /* 0x000000a4080a724b */ /* 0x000fe40000000000 */
[----:B------:R-:W-:Y:S02]  /*16a00*/  FADD2 R2, R2.F32x2.HI_LO, R136.F32x2.HI_LO ;  /* 0x000000880202724b */ /* 0x000fe40000000000 */
[----:B------:R-:W-:Y:S02]  /*16a10*/  FADD2 R6, R6.F32x2.HI_LO, R132.F32x2.HI_LO ;  /* 0x000000840606724b */ /* 0x000fe40000000000 */
[----:B------:R-:W-:Y:S02]  /*16a20*/  FADD2 R8, R4.F32x2.HI_LO, R130.F32x2.HI_LO ;  /* 0x000000820408724b */ /* 0x000fe40000000000 */
[----:B------:R-:W-:Y:S01]  /*16a30*/  FADD2 R4, R10.F32x2.HI_LO, R162.F32x2.HI_LO ;  /* 0x000000a20a04724b */ /* 0x000fe20000000000 */
[----:B-1----:R-:W-:Y:S01]  /*16a40*/  F2FP.BF16.F32.PACK_AB R15, R105, R104 ;  /* 0x00000068690f723e */ /* 0x002fe200000010ff */
[----:B------:R-:W-:-:S02]  /*16a50*/  FADD2 R2, R2.F32x2.HI_LO, R128.F32x2.HI_LO ;  /* 0x000000800202724b */ /* 0x000fc40000000000 */
[----:B------:R-:W-:Y:S02]  /*16a60*/  FADD2 R6, R6.F32x2.HI_LO, R126.F32x2.HI_LO ;  /* 0x0000007e0606724b */ /* 0x000fe40000000000 */
[----:B------:R-:W-:Y:S02]  /*16a70*/  FADD2 R4, R4.F32x2.HI_LO, R146.F32x2.HI_LO ;  /* 0x000000920404724b */ /* 0x000fe40000000000 */
[----:B------:R-:W-:Y:S02]  /*16a80*/  FADD2 R10, R8.F32x2.HI_LO, R122.F32x2.HI_LO ;  /* 0x0000007a080a724b */ /* 0x000fe40000000000 */
[----:B------:R-:W-:Y:S02]  /*16a90*/  FADD2 R8, R2.F32x2.HI_LO, R118.F32x2.HI_LO ;  /* 0x000000760208724b */ /* 0x000fe40000000000 */
[----:B------:R-:W-:Y:S02]  /*16aa0*/  FADD2 R2, R6.F32x2.HI_LO, R116.F32x2.HI_LO ;  /* 0x000000740602724b */ /* 0x000fe40000000000 */
[----:B------:R-:W-:-:S02]  /*16ab0*/  FADD2 R6, R4.F32x2.HI_LO, R140.F32x2.HI_LO ;  /* 0x0000008c0406724b */ /* 0x000fc40000000000 */
[----:B------:R-:W-:Y:S02]  /*16ac0*/  FADD2 R4, R8.F32x2.HI_LO, R2.F32x2.HI_LO ;  /* 0x000000020804724b */ /* 0x000fe40000000000 */
[----:B------:R-:W-:-:S04]  /*16ad0*/  FADD2 R2, R6.F32x2.HI_LO, R10.F32x2.HI_LO ;  /* 0x0000000a0602724b */ /* 0x000fc80000000000 */
[----:B------:R-:W-:-:S04]  /*16ae0*/  FADD2 R2, R2.F32x2.HI_LO, R4.F32x2.HI_LO ;  /* 0x000000040202724b */ /* 0x000fc80000000000 */
[----:B------:R-:W-:Y:S01]  /*16af0*/  FADD R0, R2, R3 ;  /* 0x0000000302007221 */ /* 0x000fe20000000000 */
[----:B--2---:R-:W-:Y:S06]  /*16b00*/  @!P1 BRA `(.L_x_166) ;  /* 0x0000007c00ac9947 */ /* 0x004fec0003800000 */
.L_x_381:
[----:B------:R-:W2:Y:S04]  /*16b10*/  LDL R124, [R1+0x64] ;  /* 0x00006400017c7983 */ /* 0x000ea80000100800 */
[----:B------:R-:W3:Y:S04]  /*16b20*/  LDL R123, [R1+0x60] ;  /* 0x00006000017b7983 */ /* 0x000ee80000100800 */
[----:B------:R-:W4:Y:S04]  /*16b30*/  LDL R122, [R1+0x5c] ;  /* 0x00005c00017a7983 */ /* 0x000f280000100800 */
[----:B------:R-:W5:Y:S04]  /*16b40*/  LDL R121, [R1+0x58] ;  /* 0x0000580001797983 */ /* 0x000f680000100800 */
[----:B------:R-:W5:Y:S04]  /*16b50*/  LDL R120, [R1+0x54] ;  /* 0x0000540001787983 */ /* 0x000f680000100800 */
[----:B------:R-:W5:Y:S04]  /*16b60*/  LDL R119, [R1+0x50] ;  /* 0x0000500001777983 */ /* 0x000f680000100800 */
[----:B------:R-:W5:Y:S04]  /*16b70*/  LDL R117, [R1+0x4c] ;  /* 0x00004c0001757983 */ /* 0x000f680000100800 */
[----:B------:R-:W5:Y:S04]  /*16b80*/  LDL R118, [R1+0x48] ;  /* 0x0000480001767983 */ /* 0x000f680000100800 */
[----:B------:R-:W5:Y:S04]  /*16b90*/  LDL R116, [R1+0x44] ;  /* 0x0000440001747983 */ /* 0x000f680000100800 */
[----:B------:R-:W5:Y:S04]  /*16ba0*/  LDL.LU R114, [R1+0x20] ;  /* 0x0000200001727983 */ /* 0x000f680000300800 */
[----:B------:R-:W5:Y:S04]  /*16bb0*/  LDL R70, [R1+0x6c] ;  /* 0x00006c0001467983 */ /* 0x000f680000100800 */
[----:B------:R-:W5:Y:S04]  /*16bc0*/  LDL.LU R68, [R1+0x2c] ;  /* 0x00002c0001447983 */ /* 0x000f680000300800 */
[----:B------:R-:W5:Y:S01]  /*16bd0*/  LDL.LU R55, [R1+0x24] ;  /* 0x0000240001377983 */ /* 0x000f620000300800 */
[----:B------:R-:W-:-:S02]  /*16be0*/  HFMA2 R11, -RZ, RZ, 0, 0 ;  /* 0x00000000ff0b7431 */ /* 0x000fc400000001ff */
[----:B------:R-:W-:Y:S01]  /*16bf0*/  FMUL R10, R0, R69 ;  /* 0x00000045000a7220 */ /* 0x000fe20000400000 */
[----:B-1----:R-:W-:Y:S02]  /*16c00*/  FADD2 R2, R108.F32x2.HI_LO, R98.F32x2.HI_LO ;  /* 0x000000626c02724b */ /* 0x002fe40000000000 */
[----:B------:R-:W-:Y:S02]  /*16c10*/  FADD2 R6, R106.F32x2.HI_LO, R96.F32x2.HI_LO ;  /* 0x000000606a06724b */ /* 0x000fe40000000000 */
[----:B------:R-:W-:Y:S02]  /*16c20*/  FADD2 R4, R104.F32x2.HI_LO, R94.F32x2.HI_LO ;  /* 0x0000005e6804724b */ /* 0x000fe40000000000 */
[----:B------:R-:W-:Y:S02]  /*16c30*/  FADD2 R2, R2.F32x2.HI_LO, R90.F32x2.HI_LO ;  /* 0x0000005a0202724b */ /* 0x000fe40000000000 */
[----:B------:R-:W-:Y:S02]  /*16c40*/  FADD2 R10, R10.F32x2.HI_LO, R112.F32x2.HI_LO ;  /* 0x000000700a0a724b */ /* 0x000fe40000000000 */
        /* <DEDUP_REMOVED lines=24> */
[----:B------:R-:W-:Y:S01]  /*16dd0*/  FADD2 R2, R4.F32x2.HI_LO, R52.F32x2.HI_LO ;  /* 0x000000340402724b */ /* 0x000fe20000000000 */
[----:B------:R-:W-:-:S03]  /*16de0*/  IADD3 R5, PT, PT, R54, 0x1, RZ ;  /* 0x0000000136057810 */ /* 0x000fc60007ffe0ff */
[----:B------:R-:W-:Y:S01]  /*16df0*/  FADD2 R2, R2.F32x2.HI_LO, R10.F32x2.HI_LO ;  /* 0x0000000a0202724b */ /* 0x000fe20000000000 */
[----:B------:R-:W-:-:S03]  /*16e00*/  ISETP.NE.AND P2, PT, R5, 0x2, PT ;  /* 0x000000020500780c */ /* 0x000fc60003f45270 */
[----:B------:R-:W-:Y:S01]  /*16e10*/  FADD2 R2, R2.F32x2.HI_LO, R8.F32x2.HI_LO ;  /* 0x000000080202724b */ /* 0x000fe20000000000 */
[----:B------:R-:W-:-:S04]  /*16e20*/  SEL R0, RZ, 0x1, P2 ;  /* 0x00000001ff007807 */ /* 0x000fc80001000000 */
[----:B------:R-:W-:Y:S01]  /*16e30*/  LOP3.LUT R93, R71, R0, RZ, 0x3c, !PT ;  /* 0x00000000475d7212 */ /* 0x000fe200078e3cff */
[----:B------:R-:W-:Y:S01]  /*16e40*/  FADD R0, R2, R3 ;  /* 0x0000000302007221 */ /* 0x000fe20000000000 */
[----:B------:R-:W-:Y:S01]  /*16e50*/  SEL R71, R5, RZ, P2 ;  /* 0x000000ff05477207 */ /* 0x000fe20001000000 */
[----:B--2---:R-:W-:Y:S04]  /*16e60*/  STS.128 [R124], R12 ;  /* 0x0000000c7c007388 */ /* 0x004fe80000000c00 */
[----:B---3--:R-:W-:Y:S04]  /*16e70*/  STS.128 [R123], R16 ;  /* 0x000000107b007388 */ /* 0x008fe80000000c00 */
[----:B----4-:R-:W-:Y:S04]  /*16e80*/  STS.128 [R122], R20 ;  /* 0x000000147a007388 */ /* 0x010fe80000000c00 */
[----:B-----5:R-:W-:Y:S04]  /*16e90*/  STS.128 [R121], R24 ;  /* 0x0000001879007388 */ /* 0x020fe80000000c00 */
[----:B------:R-:W-:Y:S04]  /*16ea0*/  STS.128 [R120], R28 ;  /* 0x0000001c78007388 */ /* 0x000fe80000000c00 */
[----:B------:R-:W-:Y:S04]  /*16eb0*/  STS.128 [R119], R32 ;  /* 0x0000002077007388 */ /* 0x000fe80000000c00 */
[----:B------:R1:W-:Y:S04]  /*16ec0*/  STS.128 [R117], R36 ;  /* 0x0000002475007388 */ /* 0x0003e80000000c00 */
[----:B------:R2:W-:Y:S01]  /*16ed0*/  STS.128 [R118], R44 ;  /* 0x0000002c76007388 */ /* 0x0005e20000000c00 */
[----:B------:R3:W-:Y:S06]  /*16ee0*/  MEMBAR.ALL.CTA ;  /* 0x0000000000007992 */ /* 0x0007ec0000008000 */
[----:B---3--:R-:W3:Y:S01]  /*16ef0*/  FENCE.VIEW.ASYNC.S ;  /* 0x00000000000073c6 */ /* 0x008ee20000000000 */
[----:B------:R-:W-:-:S04]  /*16f00*/  IADD3 R6, PT, PT, R114, 0x1, RZ ;  /* 0x0000000172067810 */ /* 0x000fc80007ffe0ff */
[----:B------:R-:W-:Y:S02]  /*16f10*/  ISETP.NE.AND P3, PT, R6, 0x2, PT ;  /* 0x000000020600780c */ /* 0x000fe40003f65270 */
[----:B------:R-:W-:Y:S02]  /*16f20*/  IADD3 R68, PT, PT, R68, 0x1, RZ ;  /* 0x0000000144447810 */ /* 0x000fe40007ffe0ff */
[----:B------:R-:W-:Y:S02]  /*16f30*/  SEL R4, RZ, 0x1, P3 ;  /* 0x00000001ff047807 */ /* 0x000fe40001800000 */
[----:B------:R-:W-:Y:S01]  /*16f40*/  ISETP.NE.AND P1, PT, R68, R70, PT ;  /* 0x000000464400720c */ /* 0x000fe20003f25270 */
[----:B------:R2:W-:Y:S01]  /*16f50*/  STL [R1+0x2c], R68 ;  /* 0x00002c4401007387 */ /* 0x0005e20000100800 */
[----:B------:R-:W-:Y:S02]  /*16f60*/  LOP3.LUT R84, R55, R4, RZ, 0x3c, !PT ;  /* 0x0000000437547212 */ /* 0x000fe400078e3cff */
[----:B------:R-:W-:Y:S01]  /*16f70*/  SEL R85, R6, RZ, P3 ;  /* 0x000000ff06557207 */ /* 0x000fe20001800000 */
[----:B------:R2:W-:Y:S01]  /*16f80*/  STL [R1+0x34], R0 ;  /* 0x0000340001007387 */ /* 0x0005e20000100800 */
[----:B-1----:R-:W-:-:S04]  /*16f90*/  MOV R117, 0x1 ;  /* 0x0000000100757802 */ /* 0x002fc80000000f00 */
[----:B---3--:R2:W-:Y:S03]  /*16fa0*/  SYNCS.ARRIVE.TRANS64.RED.ART0 RZ, [R116+URZ], R117 ;  /* 0x0000007574ff79a7 */ /* 0x0085e600085004ff */
[----:B------:R-:W-:Y:S05]  /*16fb0*/  @P1 BRA `(.L_x_167) ;  /* 0xffffffd400fc1947 */ /* 0x000fea000383ffff */
.L_x_160:
[----:B--2---:R-:W2:Y:S02]  /*16fc0*/  LDL R0, [R1+0x3c] ;  /* 0x00003c0001007983 */ /* 0x004ea40000100800 */
[----:B--2---:R-:W-:-:S04]  /*16fd0*/  LOP3.LUT R86, R0, 0x1, RZ, 0x3c, !PT ;  /* 0x0000000100567812 */ /* 0x004fc800078e3cff */
[----:B------:R-:W-:Y:S01]  /*16fe0*/  MOV R8, R86 ;  /* 0x0000005600087202 */ /* 0x000fe20000000f00 */
[----:B------:R-:W-:Y:S06]  /*16ff0*/  @!P0 BRA `(.L_x_168) ;  /* 0x0000001000bc8947 */ /* 0x000fec0003800000 */
[----:B------:R-:W1:Y:S01]  /*17000*/  S2R R92, SR_CgaCtaId ;  /* 0x00000000005c7919 */ /* 0x000e620000008800 */
[----:B------:R-:W-:Y:S01]  /*17010*/  MOV R0, 0x400 ;  /* 0x0000040000007802 */ /* 0x000fe20000000f00 */
[----:B------:R-:W2:Y:S03]  /*17020*/  S2R R3, SR_TID.X ;  /* 0x0000000000037919 */ /* 0x000ea60000002100 */
[----:B-1----:R-:W-:Y:S01]  /*17030*/  LEA R92, R92, R0, 0x18 ;  /* 0x000000005c5c7211 */ /* 0x002fe200078ec0ff */
[----:B------:R-:W-:Y:S01]  /*17040*/  IMAD.U32 R0, R84, -0x80000000, RZ ;  /* 0x8000000054007824 */ /* 0x000fe200078e00ff */
[----:B--2---:R-:W-:-:S03]  /*17050*/  LOP3.LUT R2, R3, 0x40, RZ, 0xc0, !PT ;  /* 0x0000004003027812 */ /* 0x004fc600078ec0ff */
[----:B------:R-:W-:Y:S02]  /*17060*/  IMAD R68, R85, 0x8, R92 ;  /* 0x0000000855447824 */ /* 0x000fe400078e025c */
[----:B------:R-:W-:Y:S01]  /*17070*/  IMAD.U32 R3, R3, 0x10000, RZ ;  /* 0x0001000003037824 */ /* 0x000fe200078e00ff */
[----:B------:R-:W-:Y:S01]  /*17080*/  SHF.R.U32.HI R2, RZ, 0x6, R2 ;  /* 0x00000006ff027819 */ /* 0x000fe20000011602 */
[----:B------:R-:W1:Y:S03]  /*17090*/  SYNCS.PHASECHK.TRANS64.TRYWAIT P1, [R68+URZ+0x80], R0 ;  /* 0x00008000440075a7 */ /* 0x000e6600080211ff */
[----:B------:R-:W-:-:S05]  /*170a0*/  LOP3.LUT R3, R3, 0x200000, RZ, 0xc0, !PT ;  /* 0x0020000003037812 */ /* 0x000fca00078ec0ff */
[----:B------:R-:W-:-:S05]  /*170b0*/  IMAD R2, R2, 0x400000, R3 ;  /* 0x0040000002027824 */ /* 0x000fca00078e0203 */
[----:B------:R-:W-:Y:S01]  /*170c0*/  R2UR UR4, R2 ;  /* 0x00000000020472ca */ /* 0x000fe200000e0000 */
[----:B-1----:R-:W-:-:S14]  /*170d0*/  @!P1 BRA `(.L_x_169) ;  /* 0x0000007800609947 */ /* 0x002fdc0003800000 */
.L_x_383:
[----:B------:R-:W2:Y:S04]  /*170e0*/  LDL R75, [R1+0x70] ;  /* 0x00007000014b7983 */ /* 0x000ea80000100800 */
[----:B------:R-:W3:Y:S04]  /*170f0*/  LDL R73, [R1+0x40] ;  /* 0x0000400001497983 */ /* 0x000ee80000100800 */
[----:B------:R-:W4:Y:S01]  /*17100*/  LDL R72, [R1+0x30] ;  /* 0x0000300001487983 */ /* 0x000f220000100800 */
[----:B------:R-:W5:Y:S01]  /*17110*/  S2R R4, SR_TID.X ;  /* 0x0000000000047919 */ /* 0x000f620000002100 */
[----:B------:R-:W1:Y:S02]  /*17120*/  LDTM.x32 R36, tmem[UR4+0x40] ;  /* 0x00004004002479ee */ /* 0x000e6400082c0000 */
[----:B-1----:R-:W-:Y:S01]  /*17130*/  VIADD R68, R68, 0x90 ;  /* 0x0000009044447836 */ /* 0x002fe20000000000 */
[----:B------:R-:W1:Y:S01]  /*17140*/  LDC R87, c[0x0][0x890] ;  /* 0x00022400ff577b82 */ /* 0x000e620000000800 */
[C---:B-----5:R-:W-:Y:S01]  /*17150*/  LOP3.LUT R0, R4.reuse, 0x40, RZ, 0xc0, !PT ;  /* 0x0000004004007812 */ /* 0x060fe200078ec0ff */
[----:B------:R-:W-:-:S03]  /*17160*/  IMAD.U32 R4, R4, 0x10000, RZ ;  /* 0x0001000004047824 */ /* 0x000fc600078e00ff */
[----:B------:R-:W-:Y:S02]  /*17170*/  SHF.R.U32.HI R0, RZ, 0x6, R0 ;  /* 0x00000006ff007819 */ /* 0x000fe40000011600 */
[----:B------:R-:W-:-:S05]  /*17180*/  LOP3.LUT R4, R4, 0x200000, RZ, 0xc0, !PT ;  /* 0x0020000004047812 */ /* 0x000fca00078ec0ff */
[----:B------:R-:W-:-:S05]  /*17190*/  IMAD R0, R0, 0x400000, R4 ;  /* 0x0040000000007824 */ /* 0x000fca00078e0204 */
[----:B------:R-:W-:Y:S02]  /*171a0*/  R2UR UR4, R0 ;  /* 0x00000000000472ca */ /* 0x000fe400000e0000 */
[----:B------:R-:W-:Y:S02]  /*171b0*/  FMNMX3 R0, R115, R36, R37, !PT ;  /* 0x0000002473007276 */ /* 0x000fe40007800025 */
[----:B------:R-:W-:-:S09]  /*171c0*/  FMNMX R3, R38, R39, !PT ;  /* 0x0000002726037209 */ /* 0x000fd20007800000 */
[----:B------:R-:W5:Y:S01]  /*171d0*/  LDTM.x32 R4, tmem[UR4+0x60] ;  /* 0x00006004000479ee */ /* 0x000f6200082c0000 */
        /* <DEDUP_REMOVED lines=14> */
[----:B-----5:R-:W-:Y:S02]  /*172c0*/  FMNMX3 R0, R0, R4, R5, !PT ;  /* 0x0000000400007276 */ /* 0x020fe40007800005 */
        /* <DEDUP_REMOVED lines=19> */
[----:B--2---:R-:W-:-:S04]  /*17400*/  PRMT R68, R75, 0x654, R68 ;  /* 0x000006544b447816 */ /* 0x004fc80000000044 */
[----:B------:R4:W-:Y:S01]  /*17410*/  SYNCS.ARRIVE.TRANS64.RED.ART0 RZ, [R68+URZ], R74 ;  /* 0x0000004a44ff79a7 */ /* 0x0009e200085004ff */
[----:B------:R-:W-:Y:S06]  /*17420*/  BAR.SYNC.DEFER_BLOCKING 0x4, 0x80 ;  /* 0x0102000000007b1d */ /* 0x000fec0000010000 */
[----:B---3--:R-:W-:Y:S02]  /*17430*/  STS [R73], R0 ;  /* 0x0000000049007388 */ /* 0x008fe40000000800 */
[----:B------:R-:W-:Y:S06]  /*17440*/  BAR.SYNC.DEFER_BLOCKING 0x4, 0x80 ;  /* 0x0102000000007b1d */ /* 0x000fec0000010000 */
[----:B----4-:R-:W2:Y:S04]  /*17450*/  LDS R68, [R72+0x2b8] ;  /* 0x0002b80048447984 */ /* 0x010ea80000000800 */
[----:B------:R-:W3:Y:S01]  /*17460*/  LDS R0, [R72+0x1b8] ;  /* 0x0001b80048007984 */ /* 0x000ee20000000800 */
        /* <DEDUP_REMOVED lines=14> */
[----:B------:R1:W-:Y:S08]  /*17550*/  MUFU.EX2 R106, R36 ;  /* 0x00000024006a7308 */ /* 0x0003f00000000800 */
[----:B------:R2:W-:Y:S01]  /*17560*/  MUFU.EX2 R107, R37 ;  /* 0x00000025006b7308 */ /* 0x0005e20000000800 */
[----:B-1----:R-:W-:Y:S02]  /*17570*/  IMAD R36, R71, 0x8, R92 ;  /* 0x0000000847247824 */ /* 0x002fe400078e025c */
[----:B--2---:R-:W-:-:S04]  /*17580*/  IMAD.U32 R37, R93, -0x80000000, RZ ;  /* 0x800000005d257824 */ /* 0x004fc800078e00ff */
[----:B------:R-:W1:Y:S01]  /*17590*/  SYNCS.PHASECHK.TRANS64.TRYWAIT P3, [R36+URZ+0x130], R37 ;  /* 0x00013025240075a7 */ /* 0x000e6200080611ff */
[----:B------:R-:W2:Y:S01]  /*175a0*/  S2R R108, SR_TID.X ;  /* 0x00000000006c7919 */ /* 0x000ea20000002100 */
[----:B------:R-:W3:Y:S01]  /*175b0*/  MUFU.EX2 R3, R3 ;  /* 0x0000000300037308 */ /* 0x000ee20000000800 */
        /* <DEDUP_REMOVED lines=12> */
[-C--:B------:R-:W-:Y:S01]  /*17680*/  FFMA2 R48, R48.F32x2.HI_LO, R87.reuse.F32, R0.F32 ;  /* 0x0000005730307249 */ /* 0x080fe20001200000 */
[----:B--2---:R-:W-:Y:S01]  /*17690*/  SHF.R.U32.HI R69, RZ, 0x5, R108 ;  /* 0x00000005ff457819 */ /* 0x004fe2000001166c */
[-CC-:B------:R-:W-:Y:S02]  /*176a0*/  FFMA2 R50, R50.F32x2.HI_LO, R87.reuse.F32, R0.reuse.F32 ;  /* 0x0000005732327249 */ /* 0x180fe40001200000 */
[-CC-:B------:R-:W-:Y:S01]  /*176b0*/  FFMA2 R52, R52.F32x2.HI_LO, R87.reuse.F32, R0.reuse.F32 ;  /* 0x0000005734347249 */ /* 0x180fe20001200000 */
[----:B------:R-:W-:Y:S01]  /*176c0*/  ISETP.GT.U32.AND P1, PT, R69, 0x1, PT ;  /* 0x000000014500780c */ /* 0x000fe20003f24070 */
[-CC-:B------:R-:W-:Y:S02]  /*176d0*/  FFMA2 R54, R54.F32x2.HI_LO, R87.reuse.F32, R0.reuse.F32 ;  /* 0x0000005736367249 */ /* 0x180fe40001200000 */
[----:B------:R-:W-:-:S02]  /*176e0*/  FFMA2 R4, R4.F32x2.HI_LO, R87.F32, R0.F32 ;  /* 0x0000005704047249 */ /* 0x000fc40001200000 */
[-CC-:B------:R-:W-:Y:S02]  /*176f0*/  FFMA2 R6, R6.F32x2.HI_LO, R87.reuse.F32, R0.reuse.F32 ;  /* 0x0000005706067249 */ /* 0x180fe40001200000 */
[-CC-:B------:R-:W-:Y:S02]  /*17700*/  FFMA2 R8, R8.F32x2.HI_LO, R87.reuse.F32, R0.reuse.F32 ;  /* 0x0000005708087249 */ /* 0x180fe40001200000 */
[-CC-:B------:R-:W-:Y:S02]  /*17710*/  FFMA2 R10, R10.F32x2.HI_LO, R87.reuse.F32, R0.reuse.F32 ;  /* 0x000000570a0a7249 */ /* 0x180fe40001200000 */
[-CC-:B------:R-:W-:Y:S02]  /*17720*/  FFMA2 R12, R12.F32x2.HI_LO, R87.reuse.F32, R0.reuse.F32 ;  /* 0x000000570c0c7249 */ /* 0x180fe40001200000 */
[-CC-:B------:R-:W-:Y:S02]  /*17730*/  FFMA2 R16, R16.F32x2.HI_LO, R87.reuse.F32, R0.reuse.F32 ;  /* 0x0000005710107249 */ /* 0x180fe40001200000 */
[----:B------:R-:W-:Y:S01]  /*17740*/  FFMA2 R18, R18.F32x2.HI_LO, R87.F32, R0.F32 ;  /* 0x0000005712127249 */ /* 0x000fe20001200000 */
[----:B------:R-:W2:Y:S01]  /*17750*/  MUFU.EX2 R76, R58 ;  /* 0x0000003a004c7308 */ /* 0x000ea20000000800 */
[----:B------:R-:W-:-:S07]  /*17760*/  LOP3.LUT R69, R108, 0x3f, RZ, 0xc0, !PT ;  /* 0x0000003f6c457812 */ /* 0x000fce00078ec0ff */
[----:B------:R-:W4:Y:S08]  /*17770*/  MUFU.EX2 R77, R59 ;  /* 0x0000003b004d7308 */ /* 0x000f300000000800 */
        /* <DEDUP_REMOVED lines=14> */
[----:B---3--:R-:W-:-:S07]  /*17860*/  @!P2 FMUL R3, R3, R3 ;  /* 0x000000030303a220 */ /* 0x008fce0000400000 */
[----:B------:R-:W3:Y:S08]  /*17870*/  MUFU.EX2 R94, R38 ;  /* 0x00000026005e7308 */ /* 0x000ef00000000800 */
        /* <DEDUP_REMOVED lines=28> */
[----:B------:R-:W-:-:S02]  /*17a40*/  @!P1 IMAD R2, R71, 0x40, R69 ;  /* 0x0000004047029824 */ /* 0x000fc400078e0245 */
[----:B------:R-:W-:Y:S02]  /*17a50*/  FFMA2 R20, R20.F32x2.HI_LO, R87.F32, R0.F32 ;  /* 0x0000005714147249 */ /* 0x000fe40001200000 */
[----:B------:R-:W-:-:S03]  /*17a60*/  @!P1 IMAD.U32 R2, R2, 0x4, R92 ;  /* 0x0000000402029824 */ /* 0x000fc600078e005c */
[----:B------:R5:W1:Y:S02]  /*17a70*/  MUFU.EX2 R98, R4 ;  /* 0x0000000400627308 */ /* 0x000a640000000800 */
[----:B-----5:R-:W-:Y:S01]  /*17a80*/  FSEL R4, R3, 1, !P4 ;  /* 0x3f80000003047808 */ /* 0x020fe20006000000 */
[----:B-1234-:R-:W-:Y:S06]  /*17a90*/  @!P3 BRA `(.L_x_170) ;  /* 0x00000070000cb947 */ /* 0x01efec0003800000 */
.L_x_385:
[----:B------:R-:W2:Y:S01]  /*17aa0*/  LDL.LU R5, [R1+0x34] ;  /* 0x0000340001057983 */ /* 0x000ea20000300800 */
[----:B------:R-:W-:Y:S01]  /*17ab0*/  HFMA2 R8, -RZ, RZ, 0, 5.9604644775390625e-08 ;  /* 0x00000001ff087431 */ /* 0x000fe200000001ff */
[----:B------:R-:W-:Y:S01]  /*17ac0*/  SHF.L.U32 R39, R86, 0x1f, RZ ;  /* 0x0000001f56277819 */ /* 0x000fe200000006ff */
[----:B------:R-:W3:Y:S01]  /*17ad0*/  LDC R3, c[0x0][0x890] ;  /* 0x00022400ff037b82 */ /* 0x000ee20000000800 */
[----:B------:R4:W-:Y:S01]  /*17ae0*/  @!P1 STS [R2+0x5b8], R4 ;  /* 0x0005b80402009388 */ /* 0x0009e20000000800 */
[----:B------:R-:W-:Y:S01]  /*17af0*/  MOV R11, RZ ;  /* 0x000000ff000b7202 */ /* 0x000fe20000000f00 */
[----:B-1----:R-:W-:Y:S01]  /*17b00*/  FADD2 R6, R90.F32x2.HI_LO, R44.F32x2.HI_LO ;  /* 0x0000002c5a06724b */ /* 0x002fe20000000000 */
[----:B------:R-:W1:Y:S01]  /*17b10*/  MUFU.EX2 R86, R20 ;  /* 0x0000001400567308 */ /* 0x000e620000000800 */
[----:B------:R-:W-:Y:S02]  /*17b20*/  F2FP.BF16.F32.PACK_AB R54, R45, R44 ;  /* 0x0000002c2d36723e */ /* 0x000fe400000010ff */
[----:B------:R-:W-:Y:S01]  /*17b30*/  FADD2 R6, R6.F32x2.HI_LO, R78.F32x2.HI_LO ;  /* 0x0000004e0606724b */ /* 0x000fe20000000000 */
[----:B------:R5:W-:Y:S01]  /*17b40*/  SYNCS.ARRIVE.TRANS64.ART0 RZ, [R36+URZ+0x120], R8 ;  /* 0x0001200824ff79a7 */ /* 0x000be200085000ff */
[----:B------:R-:W-:-:S02]  /*17b50*/  F2FP.BF16.F32.PACK_AB R45, R47, R46 ;  /* 0x0000002e2f2d723e */ /* 0x000fc400000010ff */
[----:B------:R-:W-:Y:S01]  /*17b60*/  FADD2 R6, R6.F32x2.HI_LO, R72.F32x2.HI_LO ;  /* 0x000000480606724b */ /* 0x000fe20000000000 */
[----:B------:R-:W1:Y:S01]  /*17b70*/  MUFU.EX2 R87, R21 ;  /* 0x0000001500577308 */ /* 0x000e620000000800 */
[----:B------:R-:W-:Y:S02]  /*17b80*/  F2FP.BF16.F32.PACK_AB R53, R81, R80 ;  /* 0x000000505135723e */ /* 0x000fe400000010ff */
[----:B------:R-:W-:Y:S01]  /*17b90*/  FADD2 R6, R6.F32x2.HI_LO, R62.F32x2.HI_LO ;  /* 0x0000003e0606724b */ /* 0x000fe20000000000 */
[----:B------:R-:W1:Y:S01]  /*17ba0*/  SYNCS.PHASECHK.TRANS64.TRYWAIT P1, [R92+URZ+0xa8], R39 ;  /* 0x0000a8275c0075a7 */ /* 0x000e6200080211ff */
[----:B------:R-:W-:Y:S02]  /*17bb0*/  F2FP.BF16.F32.PACK_AB R55, R83, R82 ;  /* 0x000000525337723e */ /* 0x000fe400000010ff */
[----:B------:R-:W-:Y:S02]  /*17bc0*/  F2FP.BF16.F32.PACK_AB R52, R105, R104 ;  /* 0x000000686934723e */ /* 0x000fe400000010ff */
[----:B------:R-:W-:Y:S01]  /*17bd0*/  F2FP.BF16.F32.PACK_AB R44, R103, R102 ;  /* 0x00000066672c723e */ /* 0x000fe200000010ff */
[----:B---3--:R-:W-:-:S02]  /*17be0*/  FFMA2 R22, R22.F32x2.HI_LO, R3.F32, R0.F32 ;  /* 0x0000000316167249 */ /* 0x008fc40001200000 */
[-CC-:B------:R-:W-:Y:S02]  /*17bf0*/  FFMA2 R24, R24.F32x2.HI_LO, R3.reuse.F32, R0.reuse.F32 ;  /* 0x0000000318187249 */ /* 0x180fe40001200000 */
[-CC-:B------:R-:W-:Y:S01]  /*17c00*/  FFMA2 R26, R26.F32x2.HI_LO, R3.reuse.F32, R0.reuse.F32 ;  /* 0x000000031a1a7249 */ /* 0x180fe20001200000 */
[----:B------:R3:W1:Y:S01]  /*17c10*/  MUFU.EX2 R51, R23 ;  /* 0x0000001700337308 */ /* 0x0006620000000800 */
[-CC-:B------:R-:W-:Y:S01]  /*17c20*/  FFMA2 R16, R28.F32x2.HI_LO, R3.reuse.F32, R0.reuse.F32 ;  /* 0x000000031c107249 */ /* 0x180fe20001200000 */
[----:B------:R-:W-:Y:S01]  /*17c30*/  F2FP.BF16.F32.PACK_AB R29, R95, R94 ;  /* 0x0000005e5f1d723e */ /* 0x000fe200000010ff */
[-CC-:B------:R-:W-:Y:S01]  /*17c40*/  FFMA2 R30, R30.F32x2.HI_LO, R3.reuse.F32, R0.reuse.F32 ;  /* 0x000000031e1e7249 */ /* 0x180fe20001200000 */
[----:B------:R-:W-:Y:S01]  /*17c50*/  F2FP.BF16.F32.PACK_AB R28, R107, R106 ;  /* 0x0000006a6b1c723e */ /* 0x000fe200000010ff */
[-CC-:B-----5:R-:W-:Y:S01]  /*17c60*/  FFMA2 R8, R32.F32x2.HI_LO, R3.reuse.F32, R0.reuse.F32 ;  /* 0x0000000320087249 */ /* 0x1a0fe20001200000 */
[----:B------:R-:W-:Y:S01]  /*17c70*/  F2FP.BF16.F32.PACK_AB R33, R75, R74 ;  /* 0x0000004a4b21723e */ /* 0x000fe200000010ff */
[----:B------:R-:W-:Y:S01]  /*17c80*/  FFMA2 R12, R34.F32x2.HI_LO, R3.F32, R0.F32 ;  /* 0x00000003220c7249 */ /* 0x000fe20001200000 */
[----:B------:R-:W1:Y:S01]  /*17c90*/  MUFU.EX2 R48, R24 ;  /* 0x0000001800307308 */ /* 0x000e620000000800 */
[----:B----4-:R-:W-:Y:S01]  /*17ca0*/  FADD2 R2, R94.F32x2.HI_LO, R80.F32x2.HI_LO ;  /* 0x000000505e02724b */ /* 0x010fe20000000000 */
[----:B------:R-:W-:-:S02]  /*17cb0*/  F2FP.BF16.F32.PACK_AB R34, R73, R72 ;  /* 0x000000484922723e */ /* 0x000fc400000010ff */
[----:B------:R-:W-:Y:S01]  /*17cc0*/  F2FP.BF16.F32.PACK_AB R35, R67, R66 ;  /* 0x000000424323723e */ /* 0x000fe200000010ff */
[----:B------:R-:W-:Y:S01]  /*17cd0*/  FADD2 R2, R2.F32x2.HI_LO, R46.F32x2.HI_LO ;  /* 0x0000002e0202724b */ /* 0x000fe20000000000 */
[----:B------:R-:W-:Y:S02]  /*17ce0*/  F2FP.BF16.F32.PACK_AB R46, R79, R78 ;  /* 0x0000004e4f2e723e */ /* 0x000fe400000010ff */
[----:B------:R-:W4:Y:S01]  /*17cf0*/  MUFU.EX2 R38, R16 ;  /* 0x0000001000267308 */ /* 0x000f220000000800 */
[----:B------:R-:W-:Y:S01]  /*17d00*/  FADD2 R2, R2.F32x2.HI_LO, R74.F32x2.HI_LO ;  /* 0x0000004a0202724b */ /* 0x000fe20000000000 */
[----:B---3--:R-:W-:Y:S02]  /*17d10*/  F2FP.BF16.F32.PACK_AB R23, R15, R14 ;  /* 0x0000000e0f17723e */ /* 0x008fe400000010ff */
[----:B------:R-:W-:Y:S01]  /*17d20*/  F2FP.BF16.F32.PACK_AB R47, R77, R76 ;  /* 0x0000004c4d2f723e */ /* 0x000fe200000010ff */
[----:B------:R-:W-:Y:S01]  /*17d30*/  FADD2 R2, R2.F32x2.HI_LO, R64.F32x2.HI_LO ;  /* 0x000000400202724b */ /* 0x000fe20000000000 */
[----:B------:R-:W-:-:S02]  /*17d40*/  F2FP.BF16.F32.PACK_AB R32, R101, R100 ;  /* 0x000000646520723e */ /* 0x000fc400000010ff */
[----:B------:R-:W3:Y:S01]  /*17d50*/  MUFU.EX2 R18, R12 ;  /* 0x0000000c00127308 */ /* 0x000ee20000000800 */
[----:B------:R-:W-:-:S07]  /*17d60*/  F2FP.BF16.F32.PACK_AB R21, R59, R58 ;  /* 0x0000003a3b15723e */ /* 0x000fce00000010ff */
[----:B------:R-:W1:Y:S08]  /*17d70*/  MUFU.EX2 R19, R13 ;  /* 0x0000000d00137308 */ /* 0x000e700000000800 */
[----:B------:R-:W1:Y:S08]  /*17d80*/  MUFU.EX2 R36, R8 ;  /* 0x0000000800247308 */ /* 0x000e700000000800 */
[----:B------:R-:W1:Y:S08]  /*17d90*/  MUFU.EX2 R37, R9 ;  /* 0x0000000900257308 */ /* 0x000e700000000800 */
[----:B------:R5:W1:Y:S08]  /*17da0*/  MUFU.EX2 R50, R22 ;  /* 0x0000001600327308 */ /* 0x000a700000000800 */
[----:B------:R1:W1:Y:S08]  /*17db0*/  MUFU.EX2 R49, R25 ;  /* 0x0000001900317308 */ /* 0x0002700000000800 */
[----:B------:R3:W2:Y:S01]  /*17dc0*/  MUFU.EX2 R42, R26 ;  /* 0x0000001a002a7308 */ /* 0x0006a20000000800 */
[----:B-----5:R-:W-:-:S07]  /*17dd0*/  F2FP.BF16.F32.PACK_AB R22, R57, R56 ;  /* 0x000000383916723e */ /* 0x020fce00000010ff */
[----:B------:R5:W2:Y:S01]  /*17de0*/  MUFU.EX2 R43, R27 ;  /* 0x0000001b002b7308 */ /* 0x000aa20000000800 */
[----:B-1----:R-:W-:-:S07]  /*17df0*/  F2FP.BF16.F32.PACK_AB R25, R65, R64 ;  /* 0x000000404119723e */ /* 0x002fce00000010ff */
[----:B------:R1:W1:Y:S01]  /*17e00*/  MUFU.EX2 R40, R30 ;  /* 0x0000001e00287308 */ /* 0x0002620000000800 */
[----:B---3--:R-:W-:-:S07]  /*17e10*/  F2FP.BF16.F32.PACK_AB R26, R63, R62 ;  /* 0x0000003e3f1a723e */ /* 0x008fce00000010ff */
[----:B------:R3:W2:Y:S01]  /*17e20*/  MUFU.EX2 R41, R31 ;  /* 0x0000001f00297308 */ /* 0x0006a20000000800 */
[----:B-----5:R-:W-:Y:S02]  /*17e30*/  F2FP.BF16.F32.PACK_AB R27, R61, R60 ;  /* 0x0000003c3d1b723e */ /* 0x020fe400000010ff */
[----:B-1----:R-:W-:Y:S02]  /*17e40*/  F2FP.BF16.F32.PACK_AB R30, R91, R90 ;  /* 0x0000005a5b1e723e */ /* 0x002fe400000010ff */
[----:B---3--:R-:W-:Y:S01]  /*17e50*/  F2FP.BF16.F32.PACK_AB R31, R97, R96 ;  /* 0x00000060611f723e */ /* 0x008fe200000010ff */
[----:B--2---:R-:W-:Y:S01]  /*17e60*/  FMUL R10, R5, R4 ;  /* 0x00000004050a7220 */ /* 0x004fe20000400000 */
[----:B------:R-:W-:-:S03]  /*17e70*/  FADD2 R4, R96.F32x2.HI_LO, R82.F32x2.HI_LO ;  /* 0x000000526004724b */ /* 0x000fc60000000000 */
        /* <DEDUP_REMOVED lines=9> */
[----:B------:R-:W-:Y:S01]  /*17f10*/  FADD2 R14, R8.F32x2.HI_LO, R14.F32x2.HI_LO ;  /* 0x0000000e080e724b */ /* 0x000fe20000000000 */
[----:B----4-:R-:W-:Y:S06]  /*17f20*/  @!P1 BRA `(.L_x_171) ;  /* 0x0000006c00049947 */ /* 0x010fec0003800000 */
.L_x_387:
[----:B------:R-:W2:Y:S04]  /*17f30*/  LDL R8, [R1+0x64] ;  /* 0x0000640001087983 */ /* 0x000ea80000100800 */
[----:B------:R-:W3:Y:S04]  /*17f40*/  LDL R62, [R1+0x60] ;  /* 0x00006000013e7983 */ /* 0x000ee80000100800 */
[----:B------:R-:W4:Y:S04]  /*17f50*/  LDL R61, [R1+0x5c] ;  /* 0x00005c00013d7983 */ /* 0x000f280000100800 */
[----:B------:R-:W4:Y:S04]  /*17f60*/  LDL R60, [R1+0x58] ;  /* 0x00005800013c7983 */ /* 0x000f280000100800 */
[----:B------:R-:W4:Y:S04]  /*17f70*/  LDL R59, [R1+0x54] ;  /* 0x00005400013b7983 */ /* 0x000f280000100800 */
[----:B------:R-:W4:Y:S04]  /*17f80*/  LDL R58, [R1+0x50] ;  /* 0x00005000013a7983 */ /* 0x000f280000100800 */
[----:B------:R-:W4:Y:S04]  /*17f90*/  LDL R57, [R1+0x4c] ;  /* 0x00004c0001397983 */ /* 0x000f280000100800 */
[----:B------:R-:W4:Y:S04]  /*17fa0*/  LDL R56, [R1+0x48] ;  /* 0x0000480001387983 */ /* 0x000f280000100800 */
[----:B------:R-:W4:Y:S01]  /*17fb0*/  LDL R0, [R1+0x44] ;  /* 0x0000440001007983 */ /* 0x000f220000100800 */
[----:B------:R1:W1:Y:S01]  /*17fc0*/  MUFU.EX2 R39, R17 ;  /* 0x0000001100277308 */ /* 0x0002620000000800 */
[----:B------:R-:W-:Y:S01]  /*17fd0*/  FADD2 R12, R10.F32x2.HI_LO, R98.F32x2.HI_LO ;  /* 0x000000620a0c724b */ /* 0x000fe20000000000 */
[----:B------:R-:W-:Y:S01]  /*17fe0*/  F2FP.BF16.F32.PACK_AB R24, R99, R98 ;  /* 0x000000626318723e */ /* 0x000fe200000010ff */
[----:B------:R-:W-:Y:S01]  /*17ff0*/  FADD2 R2, R2.F32x2.HI_LO, R48.F32x2.HI_LO ;  /* 0x000000300202724b */ /* 0x000fe20000000000 */
[----:B------:R-:W-:Y:S01]  /*18000*/  F2FP.BF16.F32.PACK_AB R20, R89, R88 ;  /* 0x000000585914723e */ /* 0x000fe200000010ff */
[----:B-1----:R-:W-:Y:S01]  /*18010*/  FADD2 R6, R4.F32x2.HI_LO, R50.F32x2.HI_LO ;  /* 0x000000320406724b */ /* 0x002fe20000000000 */
[----:B------:R-:W-:Y:S01]  /*18020*/  F2FP.BF16.F32.PACK_AB R9, R51, R50 ;  /* 0x000000323309723e */ /* 0x000fe200000010ff */
[----:B------:R-:W-:Y:S01]  /*18030*/  FADD2 R14, R14.F32x2.HI_LO, R42.F32x2.HI_LO ;  /* 0x0000002a0e0e724b */ /* 0x000fe20000000000 */
[----:B------:R-:W-:-:S02]  /*18040*/  F2FP.BF16.F32.PACK_AB R10, R49, R48 ;  /* 0x00000030310a723e */ /* 0x000fc400000010ff */
[----:B------:R-:W-:Y:S02]  /*18050*/  F2FP.BF16.F32.PACK_AB R11, R43, R42 ;  /* 0x0000002a2b0b723e */ /* 0x000fe400000010ff */
[----:B------:R-:W-:Y:S01]  /*18060*/  F2FP.BF16.F32.PACK_AB R5, R41, R40 ;  /* 0x000000282905723e */ /* 0x000fe200000010ff */
[----:B------:R-:W-:Y:S01]  /*18070*/  FADD2 R16, R12.F32x2.HI_LO, R88.F32x2.HI_LO ;  /* 0x000000580c10724b */ /* 0x000fe20000000000 */
[----:B------:R-:W-:Y:S01]  /*18080*/  F2FP.BF16.F32.PACK_AB R4, R39, R38 ;  /* 0x000000262704723e */ /* 0x000fe200000010ff */
[----:B------:R-:W-:Y:S02]  /*18090*/  FADD2 R12, R2.F32x2.HI_LO, R36.F32x2.HI_LO ;  /* 0x00000024020c724b */ /* 0x000fe40000000000 */
[----:B------:R-:W-:Y:S02]  /*180a0*/  FADD2 R2, R14.F32x2.HI_LO, R18.F32x2.HI_LO ;  /* 0x000000120e02724b */ /* 0x000fe40000000000 */
[----:B------:R-:W-:Y:S02]  /*180b0*/  FADD2 R14, R16.F32x2.HI_LO, R86.F32x2.HI_LO ;  /* 0x00000056100e724b */ /* 0x000fe40000000000 */
[----:B------:R-:W-:-:S02]  /*180c0*/  FADD2 R12, R12.F32x2.HI_LO, R2.F32x2.HI_LO ;  /* 0x000000020c0c724b */ /* 0x000fc40000000000 */
[----:B------:R-:W-:Y:S01]  /*180d0*/  FADD2 R2, R14.F32x2.HI_LO, R38.F32x2.HI_LO ;  /* 0x000000260e02724b */ /* 0x000fe20000000000 */
[----:B--2---:R1:W-:Y:S04]  /*180e0*/  STS.128 [R8], R28 ;  /* 0x0000001c08007388 */ /* 0x0043e80000000c00 */
[----:B---3--:R-:W-:Y:S04]  /*180f0*/  STS.128 [R62], R52 ;  /* 0x000000343e007388 */ /* 0x008fe80000000c00 */
[----:B----4-:R-:W-:Y:S04]  /*18100*/  STS.128 [R61], R44 ;  /* 0x0000002c3d007388 */ /* 0x010fe80000000c00 */
[----:B------:R-:W-:Y:S04]  /*18110*/  STS.128 [R60], R32 ;  /* 0x000000203c007388 */ /* 0x000fe80000000c00 */
[----:B------:R-:W-:Y:S04]  /*18120*/  STS.128 [R59], R24 ;  /* 0x000000183b007388 */ /* 0x000fe80000000c00 */
[----:B------:R-:W-:Y:S01]  /*18130*/  STS.128 [R58], R20 ;  /* 0x000000143a007388 */ /* 0x000fe20000000c00 */
[----:B-1----:R-:W-:Y:S01]  /*18140*/  FADD2 R28, R6.F32x2.HI_LO, R40.F32x2.HI_LO ;  /* 0x00000028061c724b */ /* 0x002fe20000000000 */
[----:B------:R-:W-:-:S02]  /*18150*/  F2FP.BF16.F32.PACK_AB R8, R87, R86 ;  /* 0x000000565708723e */ /* 0x000fc400000010ff */
[----:B------:R-:W-:Y:S01]  /*18160*/  F2FP.BF16.F32.PACK_AB R6, R37, R36 ;  /* 0x000000242506723e */ /* 0x000fe200000010ff */
[----:B------:R-:W-:Y:S01]  /*18170*/  FADD2 R2, R2.F32x2.HI_LO, R28.F32x2.HI_LO ;  /* 0x0000001c0202724b */ /* 0x000fe20000000000 */
[----:B------:R-:W-:Y:S01]  /*18180*/  F2FP.BF16.F32.PACK_AB R7, R19, R18 ;  /* 0x000000121307723e */ /* 0x000fe200000010ff */
[----:B------:R1:W-:Y:S02]  /*18190*/  STS.128 [R57], R8 ;  /* 0x0000000839007388 */ /* 0x0003e40000000c00 */
[----:B------:R-:W-:Y:S02]  /*181a0*/  FADD2 R2, R2.F32x2.HI_LO, R12.F32x2.HI_LO ;  /* 0x0000000c0202724b */ /* 0x000fe40000000000 */
[----:B------:R2:W-:Y:S02]  /*181b0*/  STS.128 [R56], R4 ;  /* 0x0000000438007388 */ /* 0x0005e40000000c00 */
[----:B------:R-:W-:Y:S01]  /*181c0*/  FADD R2, R2, R3 ;  /* 0x0000000302027221 */ /* 0x000fe20000000000 */
[----:B------:R3:W-:Y:S06]  /*181d0*/  MEMBAR.ALL.CTA ;  /* 0x0000000000007992 */ /* 0x0007ec0000008000 */
[----:B---3--:R-:W3:Y:S04]  /*181e0*/  FENCE.VIEW.ASYNC.S ;  /* 0x00000000000073c6 */ /* 0x008ee80000000000 */
[----:B-1----:R1:W5:Y:S04]  /*181f0*/  LDL.LU R8, [R1+0x3c] ;  /* 0x00003c0001087983 */ /* 0x0023680000300800 */
[----:B------:R1:W-:Y:S01]  /*18200*/  STL [R1+0x34], R2 ;  /* 0x0000340201007387 */ /* 0x0003e20000100800 */
[----:B--2---:R-:W-:-:S02]  /*18210*/  VIADD R5, R71, 0x1 ;  /* 0x0000000147057836 */ /* 0x004fc40000000000 */
[----:B------:R-:W-:Y:S02]  /*18220*/  IMAD.MOV.U32 R56, RZ, RZ, 0x1 ;  /* 0x00000001ff387424 */ /* 0x000fe400078e00ff */
[----:B------:R-:W-:Y:S01]  /*18230*/  VIADD R6, R85, 0x1 ;  /* 0x0000000155067836 */ /* 0x000fe20000000000 */
[----:B------:R-:W-:Y:S01]  /*18240*/  ISETP.NE.AND P1, PT, R5, 0x2, PT ;  /* 0x000000020500780c */ /* 0x000fe20003f25270 */
[----:B---3--:R2:W-:Y:S03]  /*18250*/  SYNCS.ARRIVE.TRANS64.RED.ART0 RZ, [R0+URZ], R56 ;  /* 0x0000003800ff79a7 */ /* 0x0085e600085004ff */
[----:B------:R-:W-:-:S04]  /*18260*/  ISETP.NE.AND P2, PT, R6, 0x2, PT ;  /* 0x000000020600780c */ /* 0x000fc80003f45270 */
[----:B------:R-:W-:Y:S02]  /*18270*/  SEL R4, RZ, 0x1, P2 ;  /* 0x00000001ff047807 */ /* 0x000fe40001000000 */
[----:B------:R-:W-:Y:S02]  /*18280*/  SEL R85, R6, RZ, P2 ;  /* 0x000000ff06557207 */ /* 0x000fe40001000000 */
[----:B------:R-:W-:Y:S02]  /*18290*/  LOP3.LUT R84, R84, R4, RZ, 0x3c, !PT ;  /* 0x0000000454547212 */ /* 0x000fe400078e3cff */
[----:B------:R-:W-:Y:S02]  /*182a0*/  SEL R71, R5, RZ, P1 ;  /* 0x000000ff05477207 */ /* 0x000fe40000800000 */
[----:B--2---:R-:W-:-:S04]  /*182b0*/  SEL R0, RZ, 0x1, P1 ;  /* 0x00000001ff007807 */ /* 0x004fc80000800000 */
[----:B------:R-:W-:Y:S02]  /*182c0*/  LOP3.LUT R93, R93, R0, RZ, 0x3c, !PT ;  /* 0x000000005d5d7212 */ /* 0x000fe400078e3cff */
[----:B------:R-:W-:-:S05]  /*182d0*/  FSEL R0, R115, R68, P4 ;  /* 0x0000004473007208 */ /* 0x000fca0002000000 */
[----:B-1----:R-:W-:-:S07]  /*182e0*/  IMAD.MOV.U32 R115, RZ, RZ, R0 ;  /* 0x000000ffff737224 */ /* 0x002fce00078e0000 */
.L_x_168:
[----:B------:R-:W2:Y:S04]  /*182f0*/  LDL.LU R2, [R1+0x34] ;  /* 0x0000340001027983 */ /* 0x000ea80000300800 */
[----:B------:R-:W3:Y:S04]  /*18300*/  LDL R3, [R1+0x74] ;  /* 0x0000740001037983 */ /* 0x000ee80000100800 */
[----:B------:R-:W4:Y:S01]  /*18310*/  LDL R5, [R1+0x40] ;  /* 0x0000400001057983 */ /* 0x000f220000100800 */
[----:B------:R-:W1:Y:S01]  /*18320*/  S2R R0, SR_TID.X ;  /* 0x0000000000007919 */ /* 0x000e620000002100 */
[----:B------:R-:W1:Y:S01]  /*18330*/  S2R R9, SR_CgaCtaId ;  /* 0x0000000000097919 */ /* 0x000e620000008800 */
[----:B--2---:R-:W-:Y:S01]  /*18340*/  IMAD.MOV.U32 R4, RZ, RZ, R2 ;  /* 0x000000ffff047224 */ /* 0x004fe200078e0002 */
[----:B-1----:R-:W-:-:S04]  /*18350*/  LOP3.LUT R2, R0, 0x7f, RZ, 0xc0, !PT ;  /* 0x0000007f00027812 */ /* 0x002fc800078ec0ff */
[----:B------:R-:W-:Y:S02]  /*18360*/  ISETP.GT.U32.AND P1, PT, R2, 0x3f, PT ;  /* 0x0000003f0200780c */ /* 0x000fe40003f24070 */
[----:B------:R-:W-:-:S04]  /*18370*/  MOV R0, 0x400 ;  /* 0x0000040000007802 */ /* 0x000fc80000000f00 */
[----:B------:R-:W-:Y:S01]  /*18380*/  LEA R9, R9, R0, 0x18 ;  /* 0x0000000009097211 */ /* 0x000fe200078ec0ff */
[----:B---3--:R-:W-:Y:S01]  /*18390*/  IMAD.U32 R0, R3, -0x80000000, RZ ;  /* 0x8000000003007824 */ /* 0x008fe200078e00ff */
[----:B----4-:R1:W-:Y:S05]  /*183a0*/  STS [R5+0x200], R4 ;  /* 0x0002000405007388 */ /* 0x0103ea0000000800 */
[----:B------:R-:W-:-:S05]  /*183b0*/  @!P1 IMAD R2, R2, 0x4, R9 ;  /* 0x0000000402029824 */ /* 0x000fca00078e0209 */
[----:B------:R1:W-:Y:S01]  /*183c0*/  @!P1 STS [R2+0x1b8], R115 ;  /* 0x0001b87302009388 */ /* 0x0003e20000000800 */
[----:B------:R-:W-:Y:S06]  /*183d0*/  BAR.ARV 0x5, 0x100 ;  /* 0x0144000000007b1d */ /* 0x000fec0000002000 */
[----:B------:R-:W2:Y:S02]  /*183e0*/  SYNCS.PHASECHK.TRANS64.TRYWAIT P1, [R9+URZ+0x190], R0 ;  /* 0x00019000090075a7 */ /* 0x000ea400080211ff */
[----:B-12---:R-:W-:Y:S05]  /*183f0*/  @!P1 BRA `(.L_x_172) ;  /* 0x0000006400ec9947 */ /* 0x006fea0003800000 */
.L_x_389:
[----:B------:R-:W2:Y:S01]  /*18400*/  LDL.LU R0, [R1+0x74] ;  /* 0x0000740001007983 */ /* 0x000ea20000300800 */
[----:B------:R-:W-:Y:S01]  /*18410*/  MOV R10, 0x400 ;  /* 0x00000400000a7802 */ /* 0x000fe20000000f00 */
[----:B------:R-:W-:Y:S02]  /*18420*/  IMAD.MOV.U32 R12, RZ, RZ, 0x1 ;  /* 0x00000001ff0c7424 */ /* 0x000fe400078e00ff */
[----:B------:R-:W3:Y:S01]  /*18430*/  LDS.128 R4, [R9+0x1a0] ;  /* 0x0001a00009047984 */ /* 0x000ee20000000c00 */
[----:B------:R-:W4:Y:S01]  /*18440*/  S2R R11, SR_CgaCtaId ;  /* 0x00000000000b7919 */ /* 0x000f220000008800 */
[----:B------:R1:W-:Y:S06]  /*18450*/  MEMBAR.ALL.CTA ;  /* 0x0000000000007992 */ /* 0x0003ec0000008000 */
[----:B-1----:R-:W1:Y:S04]  /*18460*/  FENCE.VIEW.ASYNC.S ;  /* 0x00000000000073c6 */ /* 0x002e680000000000 */
[----:B-----5:R1:W-:Y:S01]  /*18470*/  STL [R1+0x3c], R8 ;  /* 0x00003c0801007387 */ /* 0x0203e20000100800 */
[----:B----4-:R-:W-:-:S02]  /*18480*/  LEA R10, R11, R10, 0x18 ;  /* 0x0000000a0b0a7211 */ /* 0x010fc400078ec0ff */
[----:B---3--:R-:W-:-:S03]  /*18490*/  LOP3.LUT P1, RZ, R6, 0x1, RZ, 0xc0, !PT ;  /* 0x0000000106ff7812 */ /* 0x008fc6000782c0ff */
[----:B------:R-:W-:-:S05]  /*184a0*/  VIADD R10, R10, 0x198 ;  /* 0x000001980a0a7836 */ /* 0x000fca0000000000 */
[----:B------:R-:W-:-:S04]  /*184b0*/  PRMT R10, RZ, 0x654, R10 ;  /* 0x00000654ff0a7816 */ /* 0x000fc8000000000a */
[----:B-1----:R3:W-:Y:S01]  /*184c0*/  SYNCS.ARRIVE.TRANS64.RED.ART0 RZ, [R10+URZ], R12 ;  /* 0x0000000c0aff79a7 */ /* 0x0027e200085004ff */
[----:B------:R-:W-:Y:S01]  /*184d0*/  BAR.SYNC.DEFER_BLOCKING 0x6, 0x100 ;  /* 0x0184000000007b1d */ /* 0x000fe20000010000 */
[----:B--2---:R-:W-:-:S05]  /*184e0*/  LOP3.LUT R0, R0, 0x1, RZ, 0x3c, !PT ;  /* 0x0000000100007812 */ /* 0x004fca00078e3cff */
[----:B------:R3:W-:Y:S01]  /*184f0*/  STL [R1+0x74], R0 ;  /* 0x0000740001007387 */ /* 0x0007e20000100800 */
[----:B------:R-:W-:Y:S05]  /*18500*/  @P1 BRA `(.L_x_173) ;  /* 0xffffffa000f81947 */ /* 0x000fea000383ffff */
[----:B------:R-:W-:Y:S02]  /*18510*/  IMAD.U32 R4, R8, -0x80000000, RZ ;  /* 0x8000000008047824 */ /* 0x000fe400078e00ff */
[----:B------:R-:W-:Y:S02]  /*18520*/  VIADD R71, R71, 0x1 ;  /* 0x0000000147477836 */ /* 0x000fe40000000000 */
[----:B------:R-:W1:Y:S03]  /*18530*/  SYNCS.PHASECHK.TRANS64.TRYWAIT P1, [R9+URZ+0xa8], R4 ;  /* 0x0000a804090075a7 */ /* 0x000e6600080211ff */
[----:B------:R-:W-:-:S04]  /*18540*/  ISETP.NE.AND P0, PT, R71, 0x2, PT ;  /* 0x000000024700780c */ /* 0x000fc80003f05270 */
[----:B------:R-:W-:Y:S02]  /*18550*/  SEL R2, RZ, 0x1, P0 ;  /* 0x00000001ff027807 */ /* 0x000fe40000000000 */
[----:B---3--:R-:W-:Y:S02]  /*18560*/  SEL R0, R71, RZ, P0 ;  /* 0x000000ff47007207 */ /* 0x008fe40000000000 */
[----:B------:R-:W-:-:S03]  /*18570*/  LOP3.LUT R2, R93, R2, RZ, 0x3c, !PT ;  /* 0x000000025d027212 */ /* 0x000fc600078e3cff */
[----:B------:R-:W-:Y:S02]  /*18580*/  IMAD R0, R0, 0x8, R9 ;  /* 0x0000000800007824 */ /* 0x000fe400078e0209 */
[----:B------:R-:W-:Y:S01]  /*18590*/  IMAD.U32 R2, R2, -0x80000000, RZ ;  /* 0x8000000002027824 */ /* 0x000fe200078e00ff */
[----:B-1----:R-:W-:Y:S06]  /*185a0*/  @!P1 BRA `(.L_x_174) ;  /* 0x00000064009c9947 */ /* 0x002fec0003800000 */
.L_x_391:
[----:B------:R-:W2:Y:S02]  /*185b0*/  SYNCS.PHASECHK.TRANS64.TRYWAIT P0, [R0+URZ+0x130], R2 ;  /* 0x00013002000075a7 */ /* 0x000ea400080011ff */
[----:B--2---:R-:W-:Y:S05]  /*185c0*/  @!P0 BRA `(.L_x_175) ;  /* 0x0000006400ac8947 */ /* 0x004fea0003800000 */
.L_x_393:
[----:B------:R-:W-:Y:S06]  /*185d0*/  BAR.ARV 0x2, 0x120 ;  /* 0x0084800000007b1d */ /* 0x000fec0000002000 */
[----:B------:R-:W-:Y:S05]  /*185e0*/  BRA `(.L_x_176) ;  /* 0x0000000000447947 */ /* 0x000fea0003800000 */
.L_x_156:
[----:B------:R-:W3:Y:S02]  /*185f0*/  S2R R0, SR_TID.X ;  /* 0x0000000000007919 */ /* 0x000ee40000002100 */
[----:B---3--:R-:W-:-:S04]  /*18600*/  SHF.R.U32.HI R0, RZ, 0x5, R0 ;  /* 0x00000005ff007819 */ /* 0x008fc80000011600 */
[----:B------:R-:W-:-:S13]  /*18610*/  ISETP.NE.AND P0, PT, R0, 0x9, PT ;  /* 0x000000090000780c */ /* 0x000fda0003f05270 */
[----:B------:R-:W-:Y:S05]  /*18620*/  @P0 BRA `(.L_x_177) ;  /* 0x0000000000300947 */ /* 0x000fea0003800000 */
[----:B------:R-:W-:Y:S01]  /*18630*/  ELECT P0, URZ, PT ;  /* 0x0000000000ff782f */ /* 0x000fe20003800000 */
[----:B-1----:R-:W-:Y:S02]  /*18640*/  UMOV UR4, 0x20 ;  /* 0x0000002000047882 */ /* 0x002fe40000000000 */
        /* <DEDUP_REMOVED lines=8> */
[----:B-1----:R3:W4:Y:S02]  /*186d0*/  SYNCS.EXCH.64 URZ, [UR6+0x180], UR4 ;  /* 0x0001800406ff75b2 */ /* 0x0027240008000100 */
[----:B---3--:R-:W-:Y:S01]  /*186e0*/  NOP ;  /* 0x0000000000007918 */ /* 0x008fe20000000000 */
.L_x_177:
[----:B------:R-:W-:Y:S01]  /*186f0*/  NOP ;  /* 0x0000000000007918 */ /* 0x000fe20000000000 */
.L_x_176:
[----:B--2---:R-:W2:Y:S02]  /*18700*/  S2R R0, SR_TID.X ;  /* 0x0000000000007919 */ /* 0x004ea40000002100 */
[----:B--2---:R-:W-:-:S04]  /*18710*/  SHF.R.U32.HI R3, RZ, 0x5, R0 ;  /* 0x00000005ff037819 */ /* 0x004fc80000011600 */
[----:B------:R-:W-:-:S13]  /*18720*/  ISETP.NE.AND P0, PT, R3, 0x9, PT ;  /* 0x000000090300780c */ /* 0x000fda0003f05270 */
[----:B------:R-:W-:Y:S05]  /*18730*/  @P0 BRA `(.L_x_178) ;  /* 0x0000000000700947 */ /* 0x000fea0003800000 */
[----:B------:R-:W-:Y:S01]  /*18740*/  ELECT P0, URZ, PT ;  /* 0x0000000000ff782f */ /* 0x000fe20003800000 */
[----:B------:R-:W-:Y:S01]  /*18750*/  BSSY.RECONVERGENT B0, `(.L_x_179) ;  /* 0x0000019000007945 */ /* 0x000fe20003800200 */
[----:B-1----:R-:W-:Y:S02]  /*18760*/  UMOV UR4, 0x20 ;  /* 0x0000002000047882 */ /* 0x002fe40000000000 */
[----:B------:R-:W-:-:S04]  /*18770*/  UIADD3 UR4, UPT, UPT, -UR4, 0x100000, URZ ;  /* 0x0010000004047890 */ /* 0x000fc8000fffe1ff */
[----:B------:R-:W-:Y:S02]  /*18780*/  USHF.L.U32 UR5, UR4, 0xb, URZ ;  /* 0x0000000b04057899 */ /* 0x000fe400080006ff */
[----:B------:R-:W-:-:S03]  /*18790*/  USHF.L.U32 UR4, UR4, 0x1, URZ ;  /* 0x0000000104047899 */ /* 0x000fc600080006ff */
[----:B------:R-:W1:Y:S01]  /*187a0*/  @P0 S2R R0, SR_CgaCtaId ;  /* 0x0000000000000919 */ /* 0x000e620000008800 */
[----:B------:R-:W-:-:S04]  /*187b0*/  @P0 MOV R2, 0x400 ;  /* 0x0000040000020802 */ /* 0x000fc80000000f00 */
[----:B-1----:R-:W-:-:S04]  /*187c0*/  @P0 LEA R0, R0, R2, 0x18 ;  /* 0x0000000200000211 */ /* 0x002fc800078ec0ff */
[----:B------:R-:W-:Y:S02]  /*187d0*/  @P0 R2UR UR6, R0 ;  /* 0x00000000000602ca */ /* 0x000fe400000e0000 */
[----:B------:R-:W-:Y:S01]  /*187e0*/  ELECT P0, URZ, PT ;  /* 0x0000000000ff782f */ /* 0x000fe20003800000 */
[----:B------:R-:W1:Y:S10]  /*187f0*/  FENCE.VIEW.ASYNC.S ;  /* 0x00000000000073c6 */ /* 0x000e740000000000 */
[----:B-1----:R1:W2:Y:S01]  /*18800*/  SYNCS.EXCH.64 URZ, [UR6+0x180], UR4 ;  /* 0x0001800406ff75b2 */ /* 0x0022a20008000100 */
[----:B------:R-:W-:Y:S01]  /*18810*/  NOP ;  /* 0x0000000000007918 */ /* 0x000fe20000000000 */
[----:B------:R-:W-:Y:S05]  /*18820*/  @!P0 BRA `(.L_x_180) ;  /* 0x00000000002c8947 */ /* 0x000fea0003800000 */
[----:B-1----:R-:W1:Y:S01]  /*18830*/  S2UR UR5, SR_CgaCtaId ;  /* 0x00000000000579c3 */ /* 0x002e620000008800 */
[----:B------:R-:W-:Y:S01]  /*18840*/  MOV R0, 0x400 ;  /* 0x0000040000007802 */ /* 0x000fe20000000f00 */
[----:B------:R-:W-:Y:S02]  /*18850*/  UMOV UR6, 0x20 ;  /* 0x0000002000067882 */ /* 0x000fe40000000000 */
[----:B------:R-:W-:-:S04]  /*18860*/  UIADD3 UR6, UPT, UPT, -UR6, 0x100000, URZ ;  /* 0x0010000006067890 */ /* 0x000fc8000fffe1ff */
[----:B------:R-:W-:Y:S02]  /*18870*/  USHF.L.U32 UR7, UR6, 0xb, URZ ;  /* 0x0000000b06077899 */ /* 0x000fe400080006ff */
[----:B------:R-:W-:Y:S01]  /*18880*/  USHF.L.U32 UR6, UR6, 0x1, URZ ;  /* 0x0000000106067899 */ /* 0x000fe200080006ff */
[----:B------:R-:W-:-:S13]  /*18890*/  R2UR UR4, R0 ;  /* 0x00000000000472ca */ /* 0x000fda00000e0000 */
[----:B-1----:R-:W-:Y:S01]  /*188a0*/  ULEA UR4, UR5, UR4, 0x18 ;  /* 0x0000000405047291 */ /* 0x002fe2000f8ec0ff */
[----:B------:R-:W1:Y:S11]  /*188b0*/  FENCE.VIEW.ASYNC.S ;  /* 0x00000000000073c6 */ /* 0x000e760000000000 */
[----:B-1----:R3:W1:Y:S02]  /*188c0*/  SYNCS.EXCH.64 URZ, [UR4+0x180], UR6 ;  /* 0x0001800604ff75b2 */ /* 0x0026640008000100 */
[----:B---3--:R-:W-:Y:S01]  /*188d0*/  NOP ;  /* 0x0000000000007918 */ /* 0x008fe20000000000 */
.L_x_180:
[----:B-1----:R-:W-:Y:S05]  /*188e0*/  BSYNC.RECONVERGENT B0 ;  /* 0x0000000000007941 */ /* 0x002fea0003800200 */
.L_x_179:
[----:B------:R-:W-:Y:S05]  /*188f0*/  BRA `(.L_x_181) ;  /* 0x0000003800207947 */ /* 0x000fea0003800000 */
.L_x_178:
[----:B------:R-:W-:Y:S01]  /*18900*/  LOP3.LUT R0, R3, 0xfffffffc, RZ, 0xc0, !PT ;  /* 0xfffffffc03007812 */ /* 0x000fe200078ec0ff */
[----:B------:R-:W-:-:S03]  /*18910*/  NOP ;  /* 0x0000000000007918 */ /* 0x000fc60000000000 */
[----:B------:R-:W-:-:S13]  /*18920*/  ISETP.NE.AND P0, PT, R0, 0x4, PT ;  /* 0x000000040000780c */ /* 0x000fda0003f05270 */
[----:B------:R-:W-:Y:S05]  /*18930*/  @P0 BRA `(.L_x_181) ;  /* 0x0000003800100947 */ /* 0x000fea0003800000 */
[----:B------:R-:W2:Y:S01]  /*18940*/  S2UR UR11, SR_CTAID.Y ;  /* 0x00000000000b79c3 */ /* 0x000ea20000002600 */
[----:B------:R-:W-:-:S07]  /*18950*/  NOP ;  /* 0x0000000000007918 */ /* 0x000fce0000000000 */
[----:B------:R-:W3:Y:S01]  /*18960*/  S2UR UR12, SR_CTAID.Z ;  /* 0x00000000000c79c3 */ /* 0x000ee20000002700 */
[----:B------:R-:W5:Y:S01]  /*18970*/  LDL.LU R10, [R1+0x70] ;  /* 0x00007000010a7983 */ /* 0x000f620000300800 */
[----:B------:R-:W1:Y:S01]  /*18980*/  S2R R157, SR_CTAID.X ;  /* 0x00000000009d7919 */ /* 0x000e620000002500 */
[----:B------:R-:W-:-:S05]  /*18990*/  CS2R.32 R2, SR_CgaSize ;  /* 0x0000000000027805 */ /* 0x000fca0000008a00 */
[----:B------:R-:W-:-:S06]  /*189a0*/  IMAD R2, R2, -0xa0, RZ ;  /* 0xffffff6002027824 */ /* 0x000fcc00078e02ff */
[----:B------:R-:W4:Y:S01]  /*189b0*/  LDC R2, c[0x0][R2+0x2b0] ;  /* 0x0000ac0002027b82 */ /* 0x000f220000000800 */
[----:B-1----:R-:W2:Y:S01]  /*189c0*/  LDL.LU R9, [R1+0x78] ;  /* 0x0000780001097983 */ /* 0x002ea20000300800 */
[----:B------:R-:W-:Y:S01]  /*189d0*/  MOV R4, 0x400 ;  /* 0x0000040000047802 */ /* 0x000fe20000000f00 */
[----:B------:R-:W-:Y:S01]  /*189e0*/  IMAD.MOV.U32 R153, RZ, RZ, RZ ;  /* 0x000000ffff997224 */ /* 0x000fe200078e00ff */
[----:B------:R-:W-:Y:S01]  /*189f0*/  CS2R R92, SRZ ;  /* 0x00000000005c7805 */ /* 0x000fe2000001ff00 */
[----:B------:R-:W1:Y:S03]  /*18a00*/  S2R R7, SR_CgaCtaId ;  /* 0x0000000000077919 */ /* 0x000e660000008800 */
[----:B------:R-:W1:Y:S01]  /*18a10*/  LDC R5, c[0x0][0x398] ;  /* 0x0000e600ff057b82 */ /* 0x000e620000000800 */
[----:B------:R-:W-:Y:S02]  /*18a20*/  CS2R R94, SRZ ;  /* 0x00000000005e7805 */ /* 0x000fe4000001ff00 */
[----:B------:R-:W-:-:S05]  /*18a30*/  CS2R.32 R8, SR_CgaSize ;  /* 0x0000000000087805 */ /* 0x000fca0000008a00 */
[----:B------:R-:W-:-:S06]  /*18a40*/  IMAD R8, R8, -0xa0, RZ ;  /* 0xffffff6008087824 */ /* 0x000fcc00078e02ff */
[----:B------:R-:W3:Y:S08]  /*18a50*/  LDC R8, c[0x0][R8+0x2a0] ;  /* 0x0000a80008087b82 */ /* 0x000ef00000000800 */
[----:B------:R-:W2:Y:S01]  /*18a60*/  LDC.64 R158, c[0x0][0x348] ;  /* 0x0000d200ff9e7b82 */ /* 0x000ea20000000a00 */
[----:B------:R-:W-:Y:S01]  /*18a70*/  I2FP.F32.U32 R0, R157 ;  /* 0x0000009d00007245 */ /* 0x000fe20000201000 */
[----:B-1----:R-:W-:-:S06]  /*18a80*/  IMAD.MOV R6, RZ, RZ, -R5 ;  /* 0x000000ffff067224 */ /* 0x002fcc00078e0a05 */
[----:B------:R-:W1:Y:S08]  /*18a90*/  LDC.64 R160, c[0x0][0x358] ;  /* 0x0000d600ffa07b82 */ /* 0x000e700000000a00 */
[----:B----4-:R-:W-:Y:S01]  /*18aa0*/  BAR.SYNC.DEFER_BLOCKING 0x2, 0x120 ;  /* 0x0084800000007b1d */ /* 0x010fe20000010000 */
[C---:B------:R-:W-:Y:S01]  /*18ab0*/  ISETP.GT.AND P0, PT, R5.reuse, RZ, PT ;  /* 0x000000ff0500720c */ /* 0x040fe20003f04270 */
[----:B------:R-:W-:Y:S01]  /*18ac0*/  FMUL R0, R2, R0 ;  /* 0x0000000002007220 */ /* 0x000fe20000400000 */
[----:B------:R-:W-:Y:S01]  /*18ad0*/  VIADD R2, R5, 0xffffffff ;  /* 0xffffffff05027836 */ /* 0x000fe20000000000 */
[----:B------:R-:W-:-:S02]  /*18ae0*/  SHF.R.S32.HI R6, RZ, 0x1f, R6 ;  /* 0x0000001fff067819 */ /* 0x000fc40000011406 */
[----:B------:R4:W3:Y:S01]  /*18af0*/  F2I.U32.TRUNC.NTZ R3, R0 ;  /* 0x0000000000037305 */ /* 0x0008e2000020f000 */
[----:B------:R-:W-:-:S05]  /*18b00*/  LEA R4, R7, R4, 0x18 ;  /* 0x0000000407047211 */ /* 0x000fca00078ec0ff */
[C---:B------:R-:W-:Y:S02]  /*18b10*/  VIADD R97, R4.reuse, 0xb8 ;  /* 0x000000b804617836 */ /* 0x040fe40000000000 */
[----:B------:R-:W-:Y:S01]  /*18b20*/  VIADD R96, R4, 0xc8 ;  /* 0x000000c804607836 */ /* 0x000fe20000000000 */
[----:B----4-:R-:W-:Y:S01]  /*18b30*/  SHF.R.S32.HI R0, RZ, 0x1f, R2 ;  /* 0x0000001fff007819 */ /* 0x010fe20000011402 */
[----:B---3--:R-:W-:-:S03]  /*18b40*/  IMAD.MOV R3, RZ, RZ, -R3 ;  /* 0x000000ffff037224 */ /* 0x008fc600078e0a03 */
[----:B------:R-:W-:Y:S01]  /*18b50*/  LEA.HI R2, R0, R2, RZ, 0x7 ;  /* 0x0000000200027211 */ /* 0x000fe200078f38ff */
[----:B------:R-:W-:Y:S01]  /*18b60*/  IMAD R157, R8, R3, R157 ;  /* 0x00000003089d7224 */ /* 0x000fe200078e029d */
[----:B------:R-:W-:Y:S02]  /*18b70*/  LEA.HI R0, R6, -R5, RZ, 0x7 ;  /* 0x8000000506007211 */ /* 0x000fe400078f38ff */
[----:B------:R-:W-:Y:S02]  /*18b80*/  SHF.R.S32.HI R154, RZ, 0x7, R2 ;  /* 0x00000007ff9a7819 */ /* 0x000fe40000011402 */
[----:B------:R-:W-:-:S04]  /*18b90*/  SHF.R.S32.HI R0, RZ, 0x7, R0 ;  /* 0x00000007ff007819 */ /* 0x000fc80000011400 */
[----:B------:R-:W-:Y:S01]  /*18ba0*/  @!P0 LOP3.LUT R154, RZ, R0, RZ, 0x33, !PT ;  /* 0x00000000ff9a8212 */ /* 0x000fe200078e33ff */
[----:B------:R-:W-:-:S05]  /*18bb0*/  VIADD R0, R4, 0x198 ;  /* 0x0000019804007836 */ /* 0x000fca0000000000 */
[----:B------:R-:W-:Y:S02]  /*18bc0*/  PRMT R156, RZ, 0x654, R0 ;  /* 0x00000654ff9c7816 */ /* 0x000fe40000000000 */
[C---:B-----5:R-:W-:Y:S02]  /*18bd0*/  PRMT R97, R10.reuse, 0x654, R97 ;  /* 0x000006540a617816 */ /* 0x060fe40000000061 */
[----:B------:R-:W-:Y:S02]  /*18be0*/  PRMT R96, R10, 0x654, R96 ;  /* 0x000006540a607816 */ /* 0x000fe40000000060 */
[----:B-12---:R-:W-:-:S07]  /*18bf0*/  LOP3.LUT R73, R9, 0x7ffffffe, RZ, 0xc0, !PT ;  /* 0x7ffffffe09497812 */ /* 0x006fce00078ec0ff */
.L_x_197:
[----:B------:R-:W1:Y:S01]  /*18c00*/  S2R R72, SR_CgaCtaId ;  /* 0x0000000000487919 */ /* 0x000e620000008800 */
[----:B------:R-:W-:Y:S01]  /*18c10*/  MOV R0, 0x400 ;  /* 0x0000040000007802 */ /* 0x000fe20000000f00 */
[----:B------:R-:W-:Y:S01]  /*18c20*/  IMAD.U32 R2, R93, -0x80000000, RZ ;  /* 0x800000005d027824 */ /* 0x000fe200078e00ff */
[----:B------:R-:W2:Y:S01]  /*18c30*/  S2R R75, SR_TID.X ;  /* 0x00000000004b7919 */ /* 0x000ea20000002100 */
[----:B------:R-:W-:Y:S01]  /*18c40*/  IMAD.MOV.U32 R155, RZ, RZ, 0x1 ;  /* 0x00000001ff9b7424 */ /* 0x000fe200078e00ff */
[----:B-1----:R-:W-:-:S04]  /*18c50*/  LEA R72, R72, R0, 0x18 ;  /* 0x0000000048487211 */ /* 0x002fc800078ec0ff */
[----:B------:R-:W-:-:S04]  /*18c60*/  LEA R0, R92, R72, 0x3 ;  /* 0x000000485c007211 */ /* 0x000fc800078e18ff */
[----:B------:R-:W1:Y:S02]  /*18c70*/  SYNCS.PHASECHK.TRANS64.TRYWAIT P0, [R0+URZ+0x120], R2 ;  /* 0x00012002000075a7 */ /* 0x000e6400080011ff */
[----:B-12---:R-:W-:Y:S05]  /*18c80*/  @!P0 BRA `(.L_x_182) ;  /* 0x0000006000148947 */ /* 0x006fea0003800000 */
.L_x_395:
[----:B------:R-:W-:Y:S01]  /*18c90*/  ISETP.GE.AND P0, PT, R154, 0x1, PT ;  /* 0x000000019a00780c */ /* 0x000fe20003f06270 */
[----:B------:R2:W-:Y:S01]  /*18ca0*/  SYNCS.ARRIVE.TRANS64.ART0 RZ, [R0+URZ+0x130], R155 ;  /* 0x0001309b00ff79a7 */ /* 0x0005e200085000ff */
[----:B------:R-:W-:Y:S01]  /*18cb0*/  LOP3.LUT R74, R75, 0x3f, RZ, 0xc0, !PT ;  /* 0x0000003f4b4a7812 */ /* 0x000fe200078ec0ff */
[----:B-12---:R-:W-:-:S05]  /*18cc0*/  VIADD R0, R92, 0x1 ;  /* 0x000000015c007836 */ /* 0x006fca0000000000 */
[----:B------:R-:W-:-:S04]  /*18cd0*/  ISETP.NE.AND P1, PT, R0, 0x2, PT ;  /* 0x000000020000780c */ /* 0x000fc80003f25270 */
[----:B------:R-:W-:Y:S02]  /*18ce0*/  SEL R2, RZ, 0x1, P1 ;  /* 0x00000001ff027807 */ /* 0x000fe40000800000 */
[----:B------:R-:W-:Y:S02]  /*18cf0*/  SEL R92, R0, RZ, P1 ;  /* 0x000000ff005c7207 */ /* 0x000fe40000800000 */
[----:B------:R-:W-:Y:S01]  /*18d00*/  LOP3.LUT R93, R93, R2, RZ, 0x3c, !PT ;  /* 0x000000025d5d7212 */ /* 0x000fe200078e3cff */
[----:B------:R-:W-:Y:S06]  /*18d10*/  @!P0 BRA `(.L_x_183) ;  /* 0x0000000c00308947 */ /* 0x000fec0003800000 */
[----:B------:R-:W-:Y:S02]  /*18d20*/  IADD3 R71, PT, PT, -R154, RZ, RZ ;  /* 0x000000ff9a477210 */ /* 0x000fe40007ffe1ff */
.L_x_189:
[C---:B------:R-:W-:Y:S01]  /*18d30*/  LEA R0, R92.reuse, R72, 0x3 ;  /* 0x000000485c007211 */ /* 0x040fe200078e18ff */
[----:B------:R-:W-:Y:S01]  /*18d40*/  IMAD R2, R92, 0x40, R74 ;  /* 0x000000405c027824 */ /* 0x000fe200078e024a */
[----:B--23--:R-:W-:Y:S02]  /*18d50*/  SHF.L.U32 R4, R93, 0x1f, RZ ;  /* 0x0000001f5d047819 */ /* 0x00cfe400000006ff */
[----:B-1----:R-:W-:Y:S01]  /*18d60*/  SHF.L.U32 R3, R94, 0x1f, RZ ;  /* 0x0000001f5e037819 */ /* 0x002fe200000006ff */
[----:B------:R-:W-:Y:S01]  /*18d70*/  IMAD.U32 R2, R2, 0x4, R72 ;  /* 0x0000000402027824 */ /* 0x000fe200078e0048 */
[----:B------:R-:W1:Y:S02]  /*18d80*/  SYNCS.PHASECHK.TRANS64.TRYWAIT P0, [R0+URZ+0x120], R4 ;  /* 0x00012004000075a7 */ /* 0x000e6400080011ff */
[----:B-1--4-:R-:W-:Y:S05]  /*18d90*/  @!P0 BRA `(.L_x_184) ;  /* 0x0000005c00e88947 */ /* 0x012fea0003800000 */
.L_x_397:
[----:B------:R-:W2:Y:S01]  /*18da0*/  LDS R68, [R2+0x5b8] ;  /* 0x0005b80002447984 */ /* 0x000ea20000000800 */
[----:B------:R3:W-:Y:S01]  /*18db0*/  SYNCS.ARRIVE.TRANS64.ART0 RZ, [R0+URZ+0x130], R155 ;  /* 0x0001309b00ff79a7 */ /* 0x0007e200085000ff */
[----:B------:R-:W-:Y:S01]  /*18dc0*/  IMAD.U32 R69, R95, -0x80000000, RZ ;  /* 0x800000005f457824 */ /* 0x000fe200078e00ff */
[----:B------:R-:W4:Y:S01]  /*18dd0*/  SYNCS.PHASECHK.TRANS64.TRYWAIT P1, [R72+URZ+0xb0], R3 ;  /* 0x0000b003480075a7 */ /* 0x000f2200080211ff */
[----:B--2---:R-:W-:-:S13]  /*18de0*/  FSETP.GEU.AND P0, PT, R68, 1, PT ;  /* 0x3f8000004400780b */ /* 0x004fda0003f0e000 */
[----:B-1-3--:R-:W-:-:S04]  /*18df0*/  VOTE.ANY R0, PT, !P0 ;  /* 0x0000000000007806 */ /* 0x00afc800040e0100 */
[----:B------:R-:W-:Y:S01]  /*18e00*/  ISETP.NE.AND P0, PT, R0, RZ, PT ;  /* 0x000000ff0000720c */ /* 0x000fe20003f05270 */
[----:B----4-:R-:W-:-:S12]  /*18e10*/  @!P1 BRA `(.L_x_185) ;  /* 0x0000005c00e09947 */ /* 0x010fd80003800000 */
.L_x_399:
[----:B------:R-:W-:Y:S05]  /*18e20*/  @!P0 BRA `(.L_x_186) ;  /* 0x0000000400588947 */ /* 0x000fea0003800000 */
[----:B------:R-:W-:-:S04]  /*18e30*/  SHF.L.U32 R0, R75, 0x10, RZ ;  /* 0x000000104b007819 */ /* 0x000fc800000006ff */
[----:B------:R-:W-:-:S04]  /*18e40*/  LOP3.LUT R70, R0, 0x600000, RZ, 0xc0, !PT ;  /* 0x0060000000467812 */ /* 0x000fc800078ec0ff */
[C---:B------:R-:W-:Y:S02]  /*18e50*/  LOP3.LUT R0, R70.reuse, 0x80, RZ, 0xfc, !PT ;  /* 0x0000008046007812 */ /* 0x040fe400078efcff */
[----:B-1----:R-:W-:Y:S02]  /*18e60*/  LOP3.LUT R3, R70, 0xa0, RZ, 0xfc, !PT ;  /* 0x000000a046037812 */ /* 0x002fe400078efcff */
[C---:B------:R-:W-:Y:S02]  /*18e70*/  R2UR UR4, R0.reuse ;  /* 0x00000000000472ca */ /* 0x040fe400000e0000 */
[----:B------:R-:W-:Y:S02]  /*18e80*/  R2UR UR5, R0 ;  /* 0x00000000000572ca */ /* 0x000fe400000e0000 */
[C---:B------:R-:W-:Y:S02]  /*18e90*/  LOP3.LUT R2, R70.reuse, 0xc0, RZ, 0xfc, !PT ;  /* 0x000000c046027812 */ /* 0x040fe400078efcff */
[----:B------:R-:W-:-:S07]  /*18ea0*/  LOP3.LUT R0, R70, 0xe0, RZ, 0xfc, !PT ;  /* 0x000000e046007812 */ /* 0x000fce00078efcff */
[----:B------:R-:W1:Y:S01]  /*18eb0*/  LDTM.x32 R36, tmem[UR4] ;  /* 0x00000004002479ee */ /* 0x000e6200082c0000 */
[----:B------:R-:W-:Y:S01]  /*18ec0*/  R2UR UR4, R3 ;  /* 0x00000000030472ca */ /* 0x000fe200000e0000 */
[-C--:B-1----:R-:W-:Y:S02]  /*18ed0*/  FMUL2 R36, R36.F32x2.HI_LO, R68.reuse.F32 ;  /* 0x000000442424724a */ /* 0x082fe40001000000 */
[-C--:B------:R-:W-:Y:S02]  /*18ee0*/  FMUL2 R38, R38.F32x2.HI_LO, R68.reuse.F32 ;  /* 0x000000442626724a */ /* 0x080fe40001000000 */
[-C--:B------:R-:W-:Y:S02]  /*18ef0*/  FMUL2 R40, R40.F32x2.HI_LO, R68.reuse.F32 ;  /* 0x000000442828724a */ /* 0x080fe40001000000 */
[-C--:B------:R-:W-:Y:S02]  /*18f00*/  FMUL2 R42, R42.F32x2.HI_LO, R68.reuse.F32 ;  /* 0x000000442a2a724a */ /* 0x080fe40001000000 */
[----:B------:R-:W-:-:S02]  /*18f10*/  FMUL2 R44, R44.F32x2.HI_LO, R68.F32 ;  /* 0x000000442c2c724a */ /* 0x000fc40001000000 */
[-C--:B------:R-:W-:Y:S02]  /*18f20*/  FMUL2 R46, R46.F32x2.HI_LO, R68.reuse.F32 ;  /* 0x000000442e2e724a */ /* 0x080fe40001000000 */
[-C--:B------:R-:W-:Y:S02]  /*18f30*/  FMUL2 R48, R48.F32x2.HI_LO, R68.reuse.F32 ;  /* 0x000000443030724a */ /* 0x080fe40001000000 */
        /* <DEDUP_REMOVED lines=8> */
[----:B------:R-:W-:-:S04]  /*18fc0*/  FMUL2 R66, R66.F32x2.HI_LO, R68.F32 ;  /* 0x000000444242724a */ /* 0x000fc80001000000 */
[----:B------:R-:W-:Y:S01]  /*18fd0*/  STTM.x32 tmem[UR5], R36 ;  /* 0x00000024000079ed */ /* 0x000fe200082c0005 */
[----:B------:R-:W1:Y:S01]  /*18fe0*/  LDTM.x32 R4, tmem[UR4] ;  /* 0x00000004000479ee */ /* 0x000e6200082c0000 */
[----:B------:R-:W-:Y:S02]  /*18ff0*/  R2UR UR5, R3 ;  /* 0x00000000030572ca */ /* 0x000fe400000e0000 */
[----:B------:R-:W-:Y:S01]  /*19000*/  R2UR UR4, R2 ;  /* 0x00000000020472ca */ /* 0x000fe200000e0000 */
[-C--:B-1----:R-:W-:Y:S02]  /*19010*/  FMUL2 R4, R4.F32x2.HI_LO, R68.reuse.F32 ;  /* 0x000000440404724a */ /* 0x082fe40001000000 */
        /* <DEDUP_REMOVED lines=36> */
[----:B------:R-:W1:Y:S02]  /*19260*/  LDTM.x32 R4, tmem[UR4] ;  /* 0x00000004000479ee */ /* 0x000e6400082c0000 */
        /* <DEDUP_REMOVED lines=16> */
[----:B------:R2:W-:Y:S01]  /*19370*/  STTM.x32 tmem[UR4], R4 ;  /* 0x00000004000079ed */ /* 0x0005e200082c0004 */
[----:B------:R-:W3:Y:S02]  /*19380*/  FENCE.VIEW.ASYNC.T ;  /* 0x00000000000073c6 */ /* 0x000ee40000000200 */
.L_x_186:
[----:B---3--:R3:W-:Y:S01]  /*19390*/  SYNCS.ARRIVE.TRANS64.RED.ART0 RZ, [R97+URZ], R155 ;  /* 0x0000009b61ff79a7 */ /* 0x0087e200085004ff */
[----:B------:R-:W-:Y:S02]  /*193a0*/  VIADD R0, R92, 0x1 ;  /* 0x000000015c007836 */ /* 0x000fe40000000000 */
[----:B------:R-:W-:-:S03]  /*193b0*/  VIADD R71, R71, 0x1 ;  /* 0x0000000147477836 */ /* 0x000fc60000000000 */
[----:B------:R-:W-:Y:S01]  /*193c0*/  ISETP.NE.AND P2, PT, R0, 0x2, PT ;  /* 0x000000020000780c */ /* 0x000fe20003f45270 */
[----:B------:R-:W4:Y:S01]  /*193d0*/  SYNCS.PHASECHK.TRANS64.TRYWAIT P3, [R72+URZ+0xc0], R69 ;  /* 0x0000c045480075a7 */ /* 0x000f2200080611ff */
[----:B------:R-:W-:Y:S02]  /*193e0*/  ISETP.NE.AND P1, PT, R71, RZ, PT ;  /* 0x000000ff4700720c */ /* 0x000fe40003f25270 */
[----:B------:R-:W-:-:S04]  /*193f0*/  SEL R2, RZ, 0x1, P2 ;  /* 0x00000001ff027807 */ /* 0x000fc80001000000 */
[----:B------:R-:W-:Y:S01]  /*19400*/  LOP3.LUT R93, R93, R2, RZ, 0x3c, !PT ;  /* 0x000000025d5d7212 */ /* 0x000fe200078e3cff */
[----:B---34-:R-:W-:Y:S06]  /*19410*/  @!P3 BRA `(.L_x_187) ;  /* 0x000000580078b947 */ /* 0x018fec0003800000 */
.L_x_401:
[----:B------:R-:W-:Y:S02]  /*19420*/  LOP3.LUT R94, R94, 0x1, RZ, 0x3c, !PT ;  /* 0x000000015e5e7812 */ /* 0x000fe400078e3cff */
[----:B------:R-:W-:Y:S01]  /*19430*/  SEL R92, R0, RZ, P2 ;  /* 0x000000ff005c7207 */ /* 0x000fe20001000000 */
[----:B------:R-:W-:Y:S06]  /*19440*/  @!P0 BRA `(.L_x_188) ;  /* 0x0000000400588947 */ /* 0x000fec0003800000 */
[----:B------:R-:W-:-:S04]  /*19450*/  SHF.L.U32 R0, R75, 0x10, RZ ;  /* 0x000000104b007819 */ /* 0x000fc800000006ff */
[----:B------:R-:W-:-:S04]  /*19460*/  LOP3.LUT R69, R0, 0x600000, RZ, 0xc0, !PT ;  /* 0x0060000000457812 */ /* 0x000fc800078ec0ff */
[C---:B------:R-:W-:Y:S02]  /*19470*/  LOP3.LUT R0, R69.reuse, 0x100, RZ, 0xfc, !PT ;  /* 0x0000010045007812 */ /* 0x040fe400078efcff */
[C---:B-1----:R-:W-:Y:S02]  /*19480*/  LOP3.LUT R3, R69.reuse, 0x120, RZ, 0xfc, !PT ;  /* 0x0000012045037812 */ /* 0x042fe400078efcff */
        /* <DEDUP_REMOVED lines=23> */
[----:B--2---:R-:W1:Y:S01]  /*19600*/  LDTM.x32 R4, tmem[UR4] ;  /* 0x00000004000479ee */ /* 0x004e6200082c0000 */
        /* <DEDUP_REMOVED lines=57> */
[----:B------:R-:W4:Y:S02]  /*199a0*/  FENCE.VIEW.ASYNC.T ;  /* 0x00000000000073c6 */ /* 0x000f240000000200 */
.L_x_188:
[----:B----4-:R4:W-:Y:S01]  /*199b0*/  SYNCS.ARRIVE.TRANS64.RED.ART0 RZ, [R96+URZ], R155 ;  /* 0x0000009b60ff79a7 */ /* 0x0109e200085004ff */
[----:B------:R-:W-:Y:S01]  /*199c0*/  LOP3.LUT R95, R95, 0x1, RZ, 0x3c, !PT ;  /* 0x000000015f5f7812 */ /* 0x000fe200078e3cff */
[----:B------:R-:W-:Y:S06]  /*199d0*/  @P1 BRA `(.L_x_189) ;  /* 0xfffffff000d41947 */ /* 0x000fec000383ffff */
.L_x_183:
[----:B------:R-:W-:Y:S01]  /*199e0*/  BAR.SYNC.DEFER_BLOCKING 0x5, 0x100 ;  /* 0x0144000000007b1d */ /* 0x000fe20000010000 */
[----:B------:R-:W-:Y:S01]  /*199f0*/  IMAD R0, R74, 0x4, R72 ;  /* 0x000000044a007824 */ /* 0x000fe200078e0248 */
[----:B--23--:R-:W-:Y:S01]  /*19a00*/  LOP3.LUT R6, R75, 0x7f, RZ, 0xc0, !PT ;  /* 0x0000007f4b067812 */ /* 0x00cfe200078ec0ff */
[----:B------:R-:W-:Y:S01]  /*19a10*/  IMAD.U32 R13, R94, -0x80000000, RZ ;  /* 0x800000005e0d7824 */ /* 0x000fe200078e00ff */
[----:B------:R-:W-:Y:S02]  /*19a20*/  MOV R152, 0x400 ;  /* 0x0000040000987802 */ /* 0x000fe40000000f00 */
[----:B------:R-:W-:Y:S01]  /*19a30*/  ISETP.GT.U32.AND P0, PT, R6, 0x3f, PT ;  /* 0x0000003f0600780c */ /* 0x000fe20003f04070 */
[----:B------:R-:W-:Y:S01]  /*19a40*/  BSSY.RECONVERGENT B0, `(.L_x_190) ;  /* 0x0000031000007945 */ /* 0x000fe20003800200 */
[----:B------:R-:W2:Y:S01]  /*19a50*/  S2R R2, SR_CgaCtaId ;  /* 0x0000000000027919 */ /* 0x000ea20000008800 */
[----:B------:R-:W-:Y:S04]  /*19a60*/  LDS R12, [R0+0x3b8] ;  /* 0x0003b800000c7984 */ /* 0x000fe80000000800 */
[----:B------:R3:W5:Y:S01]  /*19a70*/  LDS R10, [R0+0x4b8] ;  /* 0x0004b800000a7984 */ /* 0x0007620000000800 */
[----:B--2---:R-:W-:Y:S01]  /*19a80*/  LEA R152, R2, R152, 0x18 ;  /* 0x0000009802987211 */ /* 0x004fe200078ec0ff */
[----:B---3--:R-:W-:-:S05]  /*19a90*/  IMAD.IADD R0, R157, 0x1, R73 ;  /* 0x000000019d007824 */ /* 0x008fca00078e0249 */
[----:B------:R-:W-:Y:S01]  /*19aa0*/  R2UR UR10, R0 ;  /* 0x00000000000a72ca */ /* 0x000fe200000e0000 */
[----:B-----5:R-:W-:-:S12]  /*19ab0*/  FADD R37, R12, R10 ;  /* 0x0000000a0c257221 */ /* 0x020fd80000000000 */
[----:B------:R-:W-:Y:S01]  /*19ac0*/  USHF.L.U32 UR10, UR10, 0x6, URZ ;  /* 0x000000060a0a7899 */ /* 0x000fe200080006ff */
[----:B------:R-:W-:Y:S06]  /*19ad0*/  BAR.ARV 0x6, 0x100 ;  /* 0x0184000000007b1d */ /* 0x000fec0000002000 */
[----:B------:R-:W-:Y:S05]  /*19ae0*/  @P0 BRA `(.L_x_191) ;  /* 0x0000000000980947 */ /* 0x000fea0003800000 */
[----:B------:R-:W-:Y:S02]  /*19af0*/  FSETP.NE.AND P1, PT, R12, -R10, PT ;  /* 0x8000000a0c00720b */ /* 0x000fe40003f25000 */
[----:B------:R-:W-:-:S11]  /*19b00*/  MOV R11, 0xff800000 ;  /* 0xff800000000b7802 */ /* 0x000fd60000000f00 */
[----:B------:R-:W-:Y:S01]  /*19b10*/  @P1 IMAD.SHL.U32 R0, R75, 0x4, RZ ;  /* 0x000000044b001824 */ /* 0x000fe200078e00ff */
[----:B------:R-:W2:Y:S01]  /*19b20*/  @P1 LDC R4, c[0x0][0x890] ;  /* 0x00022400ff041b82 */ /* 0x000ea20000000800 */
[----:B------:R-:W2:Y:S03]  /*19b30*/  @P1 MUFU.LG2 R2, R37 ;  /* 0x0000002500021308 */ /* 0x000ea60000000c00 */
[----:B------:R-:W-:-:S05]  /*19b40*/  @P1 LOP3.LUT R0, R0, 0x1fc, RZ, 0xc0, !PT ;  /* 0x000001fc00001812 */ /* 0x000fca00078ec0ff */
[----:B------:R-:W-:-:S05]  /*19b50*/  @P1 IMAD.IADD R0, R72, 0x1, R0 ;  /* 0x0000000148001824 */ /* 0x000fca00078e0200 */
[----:B-1----:R1:W2:Y:S02]  /*19b60*/  @P1 LDS R3, [R0+0x1b8] ;  /* 0x0001b80000031984 */ /* 0x0022a40000000800 */
[----:B-1----:R-:W1:Y:S02]  /*19b70*/  LDC R0, c[0x0][0x380] ;  /* 0x0000e000ff007b82 */ /* 0x002e640000000800 */
[----:B-1----:R-:W-:-:S04]  /*19b80*/  IADD3 R0, PT, PT, R0, -UR10, RZ ;  /* 0x8000000a00007c10 */ /* 0x002fc8000fffe0ff */
[----:B------:R-:W-:Y:S01]  /*19b90*/  ISETP.GT.AND P0, PT, R0, R6, PT ;  /* 0x000000060000720c */ /* 0x000fe20003f04270 */
[----:B--2---:R-:W-:-:S04]  /*19ba0*/  @P1 FFMA R0, R3, R4, R2 ;  /* 0x0000000403001223 */ /* 0x004fc80000000002 */
[----:B------:R-:W-:-:S08]  /*19bb0*/  @P1 FMUL R11, R0, 0.69314718246459960938 ;  /* 0x3f317218000b1820 */ /* 0x000fd00000400000 */
[----:B------:R-:W-:Y:S05]  /*19bc0*/  @!P0 BRA `(.L_x_191) ;  /* 0x0000000000608947 */ /* 0x000fea0003800000 */
[----:B------:R-:W1:Y:S01]  /*19bd0*/  LDC.64 R4, c[0x0][0x3d8] ;  /* 0x0000f600ff047b82 */ /* 0x000e620000000a00 */
[----:B------:R-:W-:Y:S01]  /*19be0*/  IMAD.U32 R0, RZ, RZ, UR11 ;  /* 0x0000000bff007e24 */ /* 0x000fe2000f8e00ff */
[----:B------:R-:W-:Y:S01]  /*19bf0*/  R2UR UR4, R160 ;  /* 0x00000000a00472ca */ /* 0x000fe200000e0000 */
[----:B------:R-:W-:Y:S01]  /*19c00*/  IMAD.MOV.U32 R7, RZ, RZ, RZ ;  /* 0x000000ffff077224 */ /* 0x000fe200078e00ff */
[----:B------:R-:W-:Y:S01]  /*19c10*/  R2UR UR5, R161 ;  /* 0x00000000a10572ca */ /* 0x000fe200000e0000 */
[----:B------:R-:W-:Y:S01]  /*19c20*/  IMAD.U32 R2, RZ, RZ, UR10 ;  /* 0x0000000aff027e24 */ /* 0x000fe2000f8e00ff */
[----:B------:R-:W-:Y:S02]  /*19c30*/  SHF.R.S32.HI R0, RZ, 0x1f, R0 ;  /* 0x0000001fff007819 */ /* 0x000fe40000011400 */
[----:B------:R-:W2:Y:S08]  /*19c40*/  LDC.64 R8, c[0x0][0x3e0] ;  /* 0x0000f800ff087b82 */ /* 0x000eb00000000a00 */
[----:B------:R-:W3:Y:S01]  /*19c50*/  LDC.64 R14, c[0x0][0x3c8] ;  /* 0x0000f200ff0e7b82 */ /* 0x000ee20000000a00 */
[----:B-1----:R-:W-:Y:S01]  /*19c60*/  IMAD R3, R0, R4, RZ ;  /* 0x0000000400037224 */ /* 0x002fe200078e02ff */
[----:B------:R-:W-:Y:S01]  /*19c70*/  MOV R0, UR12 ;  /* 0x0000000c00007c02 */ /* 0x000fe20008000f00 */
[----:B------:R-:W-:-:S03]  /*19c80*/  IMAD.WIDE.U32 R6, R4, UR11, R6 ;  /* 0x0000000b04067c25 */ /* 0x000fc6000f8e0006 */
[----:B------:R-:W-:Y:S01]  /*19c90*/  SHF.R.S32.HI R4, RZ, 0x1f, R0 ;  /* 0x0000001fff047819 */ /* 0x000fe20000011400 */
[----:B------:R-:W-:Y:S01]  /*19ca0*/  IMAD R3, R5, UR11, R3 ;  /* 0x0000000b05037c24 */ /* 0x000fe2000f8e0203 */
[----:B------:R-:W-:Y:S02]  /*19cb0*/  SHF.R.S32.HI R0, RZ, 0x1f, R2 ;  /* 0x0000001fff007819 */ /* 0x000fe40000011402 */
[----:B------:R-:W-:Y:S01]  /*19cc0*/  IADD3 R2, P0, PT, R6, UR10, RZ ;  /* 0x0000000a06027c10 */ /* 0x000fe2000ff1e0ff */
[----:B--2---:R-:W-:-:S03]  /*19cd0*/  IMAD R4, R4, R8, RZ ;  /* 0x0000000804047224 */ /* 0x004fc600078e02ff */
[----:B------:R-:W-:Y:S01]  /*19ce0*/  IADD3.X R3, PT, PT, R0, R7, R3, P0, !PT ;  /* 0x0000000700037210 */ /* 0x000fe200007fe403 */
[----:B------:R-:W-:Y:S02]  /*19cf0*/  IMAD R4, R9, UR12, R4 ;  /* 0x0000000c09047c24 */ /* 0x000fe4000f8e0204 */
[----:B------:R-:W-:-:S05]  /*19d00*/  IMAD.WIDE.U32 R2, R8, UR12, R2 ;  /* 0x0000000c08027c25 */ /* 0x000fca000f8e0002 */
[----:B------:R-:W-:Y:S02]  /*19d10*/  IADD3 R0, PT, PT, R3, R4, RZ ;  /* 0x0000000403007210 */ /* 0x000fe40007ffe0ff */
[----:B---3--:R-:W-:-:S04]  /*19d20*/  LEA R4, P0, R2, R14, 0x2 ;  /* 0x0000000e02047211 */ /* 0x008fc800078010ff */
[----:B------:R-:W-:-:S05]  /*19d30*/  LEA.HI.X R5, R2, R15, R0, 0x2, P0 ;  /* 0x0000000f02057211 */ /* 0x000fca00000f1400 */
[----:B------:R2:W-:Y:S04]  /*19d40*/  STG.E desc[UR4][R4.64], R11 ;  /* 0x0000000b04007986 */ /* 0x0005e8000c101904 */
.L_x_191:
[----:B------:R-:W-:Y:S05]  /*19d50*/  BSYNC.RECONVERGENT B0 ;  /* 0x0000000000007941 */ /* 0x000fea0003800200 */
.L_x_190:
[----:B------:R-:W3:Y:S01]  /*19d60*/  SYNCS.PHASECHK.TRANS64.TRYWAIT P0, [R152+URZ+0xb0], R13 ;  /* 0x0000b00d980075a7 */ /* 0x000ee200080011ff */
[----:B------:R-:W5:Y:S02]  /*19d70*/  S2R R0, SR_TID.X ;  /* 0x0000000000007919 */ /* 0x000f640000002100 */
[C---:B-----5:R-:W-:Y:S01]  /*19d80*/  IMAD.SHL.U32 R2, R0.reuse, 0x80, RZ ;  /* 0x0000008000027824 */ /* 0x060fe200078e00ff */
[C---:B-1----:R-:W-:Y:S01]  /*19d90*/  SHF.L.U32 R3, R0.reuse, 0x10, RZ ;  /* 0x0000001000037819 */ /* 0x042fe200000006ff */
[----:B--2---:R-:W-:-:S03]  /*19da0*/  IMAD.SHL.U32 R4, R0, 0x100, RZ ;  /* 0x0000010000047824 */ /* 0x004fc600078e00ff */
[----:B------:R-:W-:Y:S02]  /*19db0*/  LOP3.LUT R2, R2, 0x1f80, RZ, 0xc0, !PT ;  /* 0x00001f8002027812 */ /* 0x000fe400078ec0ff */
[----:B------:R-:W-:Y:S02]  /*19dc0*/  LOP3.LUT R98, R3, 0x600000, RZ, 0xc0, !PT ;  /* 0x0060000003627812 */ /* 0x000fe400078ec0ff */
[----:B------:R-:W-:-:S05]  /*19dd0*/  LOP3.LUT R0, R2, 0x4000, R4, 0xf8, !PT ;  /* 0x0000400002007812 */ /* 0x000fca00078ef804 */
[----:B------:R-:W-:Y:S01]  /*19de0*/  IMAD.IADD R36, R152, 0x1, R0 ;  /* 0x0000000198247824 */ /* 0x000fe200078e0200 */
[----:B------:R-:W-:-:S04]  /*19df0*/  LOP3.LUT R0, R98, 0x80, RZ, 0xfc, !PT ;  /* 0x0000008062007812 */ /* 0x000fc800078efcff */
[----:B------:R-:W-:Y:S01]  /*19e00*/  IADD3 R4, PT, PT, R36, 0x14800, RZ ;  /* 0x0001480024047810 */ /* 0x000fe20007ffe0ff */
[----:B---3--:R-:W-:Y:S06]  /*19e10*/  @!P0 BRA `(.L_x_192) ;  /* 0x0000005000148947 */ /* 0x008fec0003800000 */
.L_x_403:
[----:B------:R-:W-:Y:S01]  /*19e20*/  R2UR UR4, R0 ;  /* 0x00000000000472ca */ /* 0x000fe200000e0000 */
[----:B------:R-:W2:Y:S01]  /*19e30*/  S2R R99, SR_TID.X ;  /* 0x0000000000637919 */ /* 0x000ea20000002100 */
[----:B------:R-:W-:Y:S02]  /*19e40*/  SHF.R.U32.HI R0, RZ, 0x3, R4 ;  /* 0x00000003ff007819 */ /* 0x000fe40000011604 */
[C---:B------:R-:W-:Y:S02]  /*19e50*/  IADD3 R38, PT, PT, R36.reuse, 0x14810, RZ ;  /* 0x0001481024267810 */ /* 0x040fe40007ffe0ff */
[----:B-1----:R-:W-:Y:S02]  /*19e60*/  IADD3 R3, PT, PT, R36, 0x14820, RZ ;  /* 0x0001482024037810 */ /* 0x002fe40007ffe0ff */
[----:B------:R-:W-:Y:S02]  /*19e70*/  LOP3.LUT R149, R4, 0x70, R0, 0x78, !PT ;  /* 0x0000007004957812 */ /* 0x000fe400078e7800 */
[----:B------:R-:W-:-:S02]  /*19e80*/  SHF.R.U32.HI R2, RZ, 0x3, R38 ;  /* 0x00000003ff027819 */ /* 0x000fc40000011626 */
[----:B------:R-:W-:Y:S02]  /*19e90*/  SHF.R.U32.HI R0, RZ, 0x3, R3 ;  /* 0x00000003ff007819 */ /* 0x000fe40000011603 */
[----:B------:R-:W-:Y:S02]  /*19ea0*/  FSETP.NE.AND P0, PT, R12, -R10, PT ;  /* 0x8000000a0c00720b */ /* 0x000fe40003f05000 */
[----:B------:R-:W-:Y:S01]  /*19eb0*/  IADD3 R39, PT, PT, R36, 0x14830, RZ ;  /* 0x0001483024277810 */ /* 0x000fe20007ffe0ff */
[----:B------:R-:W1:Y:S01]  /*19ec0*/  LDTM.x32 R4, tmem[UR4] ;  /* 0x00000004000479ee */ /* 0x000e6200082c0000 */
[----:B------:R-:W-:Y:S02]  /*19ed0*/  LOP3.LUT R146, R38, 0x70, R2, 0x78, !PT ;  /* 0x0000007026927812 */ /* 0x000fe400078e7802 */
[----:B------:R-:W-:Y:S02]  /*19ee0*/  LOP3.LUT R145, R3, 0x70, R0, 0x78, !PT ;  /* 0x0000007003917812 */ /* 0x000fe400078e7800 */
[----:B------:R-:W-:-:S02]  /*19ef0*/  FSEL R2, R37, 1, P0 ;  /* 0x3f80000025027808 */ /* 0x000fc40000000000 */
[----:B------:R-:W-:Y:S02]  /*19f00*/  SHF.R.U32.HI R0, RZ, 0x3, R39 ;  /* 0x00000003ff007819 */ /* 0x000fe40000011627 */
[C---:B------:R-:W-:Y:S02]  /*19f10*/  IADD3 R38, PT, PT, R36.reuse, 0x14840, RZ ;  /* 0x0001484024267810 */ /* 0x040fe40007ffe0ff */
[----:B------:R-:W-:Y:S01]  /*19f20*/  LOP3.LUT R144, R39, 0x70, R0, 0x78, !PT ;  /* 0x0000007027907812 */ /* 0x000fe200078e7800 */
[----:B------:R-:W1:Y:S01]  /*19f30*/  MUFU.RCP R2, R2 ;  /* 0x0000000200027308 */ /* 0x000e620000001000 */
[C---:B------:R-:W-:Y:S02]  /*19f40*/  IADD3 R37, PT, PT, R36.reuse, 0x14850, RZ ;  /* 0x0001485024257810 */ /* 0x040fe40007ffe0ff */
[C---:B------:R-:W-:Y:S02]  /*19f50*/  IADD3 R40, PT, PT, R36.reuse, 0x14860, RZ ;  /* 0x0001486024287810 */ /* 0x040fe40007ffe0ff */
[----:B------:R-:W-:-:S02]  /*19f60*/  IADD3 R39, PT, PT, R36, 0x14870, RZ ;  /* 0x0001487024277810 */ /* 0x000fc40007ffe0ff */
[----:B------:R-:W-:Y:S02]  /*19f70*/  LOP3.LUT R36, R98, 0xa0, RZ, 0xfc, !PT ;  /* 0x000000a062247812 */ /* 0x000fe400078efcff */
[----:B------:R-:W-:Y:S02]  /*19f80*/  SHF.R.U32.HI R0, RZ, 0x3, R37 ;  /* 0x00000003ff007819 */ /* 0x000fe40000011625 */
[----:B------:R-:W-:Y:S02]  /*19f90*/  R2UR UR6, R36 ;  /* 0x00000000240672ca */ /* 0x000fe400000e0000 */
[----:B------:R-:W-:Y:S02]  /*19fa0*/  LOP3.LUT R150, R37, 0x70, R0, 0x78, !PT ;  /* 0x0000007025967812 */ /* 0x000fe400078e7800 */
[----:B------:R-:W-:Y:S02]  /*19fb0*/  LOP3.LUT R37, R98, 0xc0, RZ, 0xfc, !PT ;  /* 0x000000c062257812 */ /* 0x000fe400078efcff */
[----:B------:R-:W-:Y:S01]  /*19fc0*/  SHF.R.U32.HI R3, RZ, 0x3, R38 ;  /* 0x00000003ff037819 */ /* 0x000fe20000011626 */
[-C--:B-1----:R-:W-:Y:S01]  /*19fd0*/  FMUL R10, R10, R2.reuse ;  /* 0x000000020a0a7220 */ /* 0x082fe20000400000 */
[----:B------:R-:W-:Y:S01]  /*19fe0*/  R2UR UR5, R37 ;  /* 0x00000000250572ca */ /* 0x000fe200000e0000 */
[-C--:B------:R-:W-:Y:S01]  /*19ff0*/  FMUL R11, R11, R2.reuse ;  /* 0x000000020b0b7220 */ /* 0x080fe20000400000 */
[----:B------:R-:W-:Y:S01]  /*1a000*/  SHF.R.U32.HI R0, RZ, 0x3, R39 ;  /* 0x00000003ff007819 */ /* 0x000fe20000011627 */
[-C--:B------:R-:W-:Y:S01]  /*1a010*/  FMUL R8, R8, R2.reuse ;  /* 0x0000000208087220 */ /* 0x080fe20000400000 */
[-C--:B------:R-:W-:Y:S01]  /*1a020*/  FMUL R9, R9, R2.reuse ;  /* 0x0000000209097220 */ /* 0x080fe20000400000 */
[-C--:B------:R-:W-:Y:S01]  /*1a030*/  FMUL R6, R6, R2.reuse ;  /* 0x0000000206067220 */ /* 0x080fe20000400000 */
[-C--:B------:R-:W-:Y:S01]  /*1a040*/  FMUL R7, R7, R2.reuse ;  /* 0x0000000207077220 */ /* 0x080fe20000400000 */
[-C--:B------:R-:W-:Y:S01]  /*1a050*/  FMUL R4, R4, R2.reuse ;  /* 0x0000000204047220 */ /* 0x080fe20000400000 */
[-C--:B------:R-:W-:Y:S01]  /*1a060*/  FMUL R5, R5, R2.reuse ;  /* 0x0000000205057220 */ /* 0x080fe20000400000 */
[----:B------:R-:W1:Y:S01]  /*1a070*/  LDTM.x32 R60, tmem[UR6] ;  /* 0x00000006003c79ee */ /* 0x000e6200082c0000 */
[----:B------:R-:W-:Y:S01]  /*1a080*/  LOP3.LUT R151, R38, 0x70, R3, 0x78, !PT ;  /* 0x0000007026977812 */ /* 0x000fe200078e7803 */
[-C--:B------:R-:W-:Y:S01]  /*1a090*/  FMUL R34, R34, R2.reuse ;  /* 0x0000000222227220 */ /* 0x080fe20000400000 */
[----:B------:R-:W-:Y:S01]  /*1a0a0*/  LOP3.LUT R147, R39, 0x70, R0, 0x78, !PT ;  /* 0x0000007027937812 */ /* 0x000fe200078e7800 */
[-C--:B------:R-:W-:Y:S01]  /*1a0b0*/  FMUL R35, R35, R2.reuse ;  /* 0x0000000223237220 */ /* 0x080fe20000400000 */
[----:B------:R-:W-:Y:S01]  /*1a0c0*/  SHF.R.U32.HI R3, RZ, 0x3, R40 ;  /* 0x00000003ff037819 */ /* 0x000fe20000011628 */
[-C--:B------:R-:W-:Y:S01]  /*1a0d0*/  FMUL R32, R32, R2.reuse ;  /* 0x0000000220207220 */ /* 0x080fe20000400000 */
[----:B------:R-:W-:Y:S01]  /*1a0e0*/  LOP3.LUT R0, R98, 0xe0, RZ, 0xfc, !PT ;  /* 0x000000e062007812 */ /* 0x000fe200078efcff */
[----:B------:R-:W-:Y:S01]  /*1a0f0*/  FMUL R33, R33, R2 ;  /* 0x0000000221217220 */ /* 0x000fe20000400000 */
[----:B------:R-:W-:Y:S01]  /*1a100*/  F2FP.BF16.F32.PACK_AB R39, R11, R10 ;  /* 0x0000000a0b27723e */ /* 0x000fe200000010ff */
[----:B------:R-:W-:Y:S01]  /*1a110*/  FMUL R30, R30, R2 ;  /* 0x000000021e1e7220 */ /* 0x000fe20000400000 */
[----:B------:R-:W-:Y:S01]  /*1a120*/  F2FP.BF16.F32.PACK_AB R38, R9, R8 ;  /* 0x000000080926723e */ /* 0x000fe200000010ff */
[----:B------:R-:W-:Y:S01]  /*1a130*/  FMUL R31, R31, R2 ;  /* 0x000000021f1f7220 */ /* 0x000fe20000400000 */
[----:B------:R-:W-:Y:S01]  /*1a140*/  F2FP.BF16.F32.PACK_AB R37, R7, R6 ;  /* 0x000000060725723e */ /* 0x000fe200000010ff */
[----:B------:R-:W-:Y:S01]  /*1a150*/  FMUL R28, R28, R2 ;  /* 0x000000021c1c7220 */ /* 0x000fe20000400000 */
[----:B------:R-:W-:Y:S01]  /*1a160*/  F2FP.BF16.F32.PACK_AB R36, R5, R4 ;  /* 0x000000040524723e */ /* 0x000fe200000010ff */
[-C--:B------:R-:W-:Y:S01]  /*1a170*/  FMUL R29, R29, R2.reuse ;  /* 0x000000021d1d7220 */ /* 0x080fe20000400000 */
[----:B------:R-:W-:Y:S01]  /*1a180*/  LOP3.LUT R148, R40, 0x70, R3, 0x78, !PT ;  /* 0x0000007028947812 */ /* 0x000fe200078e7803 */
[-C--:B------:R-:W-:Y:S01]  /*1a190*/  FMUL R3, R14, R2.reuse ;  /* 0x000000020e037220 */ /* 0x080fe20000400000 */
[----:B------:R-:W-:Y:S01]  /*1a1a0*/  R2UR UR4, R0 ;  /* 0x00000000000472ca */ /* 0x000fe200000e0000 */
[-C--:B------:R-:W-:Y:S01]  /*1a1b0*/  FMUL R5, R15, R2.reuse ;  /* 0x000000020f057220 */ /* 0x080fe20000400000 */
[-C--:B------:R-:W-:Y:S01]  /*1a1c0*/  FMUL R0, R12, R2.reuse ;  /* 0x000000020c007220 */ /* 0x080fe20000400000 */
[----:B------:R-:W-:Y:S01]  /*1a1d0*/  FMUL R4, R13, R2 ;  /* 0x000000020d047220 */ /* 0x000fe20000400000 */
[----:B------:R3:W-:Y:S01]  /*1a1e0*/  STS.128 [R149+0x8000], R36 ;  /* 0x0080002495007388 */ /* 0x0007e20000000c00 */
        /* <DEDUP_REMOVED lines=8> */
[-C--:B------:R-:W-:Y:S01]  /*1a270*/  FMUL R26, R26, R2.reuse ;  /* 0x000000021a1a7220 */ /* 0x080fe20000400000 */
[-C--:B------:R-:W-:Y:S01]  /*1a280*/  FMUL R11, R27, R2.reuse ;  /* 0x000000021b0b7220 */ /* 0x080fe20000400000 */
[-C--:B------:R-:W-:Y:S01]  /*1a290*/  FMUL R24, R24, R2.reuse ;  /* 0x0000000218187220 */ /* 0x080fe20000400000 */
[-C--:B------:R-:W-:Y:S01]  /*1a2a0*/  FMUL R10, R25, R2.reuse ;  /* 0x00000002190a7220 */ /* 0x080fe20000400000 */
[-C--:B------:R-:W-:Y:S01]  /*1a2b0*/  FMUL R22, R22, R2.reuse ;  /* 0x0000000216167220 */ /* 0x080fe20000400000 */
[-C--:B------:R-:W-:Y:S01]  /*1a2c0*/  FMUL R9, R23, R2.reuse ;  /* 0x0000000217097220 */ /* 0x080fe20000400000 */
[-C--:B------:R-:W-:Y:S01]  /*1a2d0*/  FMUL R20, R20, R2.reuse ;  /* 0x0000000214147220 */ /* 0x080fe20000400000 */
[----:B------:R-:W-:Y:S01]  /*1a2e0*/  FMUL R8, R21, R2 ;  /* 0x0000000215087220 */ /* 0x000fe20000400000 */
[----:B------:R-:W-:Y:S01]  /*1a2f0*/  F2FP.BF16.F32.PACK_AB R7, R7, R18 ;  /* 0x000000120707723e */ /* 0x000fe200000010ff */
[----:B-1----:R-:W-:Y:S01]  /*1a300*/  FMUL R82, R82, R2 ;  /* 0x0000000252527220 */ /* 0x002fe20000400000 */
[----:B------:R-:W-:Y:S01]  /*1a310*/  F2FP.BF16.F32.PACK_AB R6, R6, R16 ;  /* 0x000000100606723e */ /* 0x000fe200000010ff */
[-C--:B------:R-:W-:Y:S01]  /*1a320*/  FMUL R83, R83, R2.reuse ;  /* 0x0000000253537220 */ /* 0x080fe20000400000 */
[----:B------:R-:W-:Y:S01]  /*1a330*/  F2FP.BF16.F32.PACK_AB R5, R5, R3 ;  /* 0x000000030505723e */ /* 0x000fe200000010ff */
[----:B------:R-:W-:Y:S01]  /*1a340*/  FMUL R3, R70, R2 ;  /* 0x0000000246037220 */ /* 0x000fe20000400000 */
[----:B------:R-:W-:Y:S01]  /*1a350*/  F2FP.BF16.F32.PACK_AB R4, R4, R0 ;  /* 0x000000000404723e */ /* 0x000fe200000010ff */
[----:B------:R-:W-:Y:S01]  /*1a360*/  FMUL R0, R71, R2 ;  /* 0x0000000247007220 */ /* 0x000fe20000400000 */
[----:B------:R-:W-:Y:S01]  /*1a370*/  F2FP.BF16.F32.PACK_AB R11, R11, R26 ;  /* 0x0000001a0b0b723e */ /* 0x000fe200000010ff */
[----:B------:R-:W-:Y:S01]  /*1a380*/  FMUL R66, R66, R2 ;  /* 0x0000000242427220 */ /* 0x000fe20000400000 */
[----:B------:R-:W-:Y:S01]  /*1a390*/  F2FP.BF16.F32.PACK_AB R10, R10, R24 ;  /* 0x000000180a0a723e */ /* 0x000fe200000010ff */
[----:B------:R1:W-:Y:S01]  /*1a3a0*/  STS.128 [R146+0x8000], R4 ;  /* 0x0080000492007388 */ /* 0x0003e20000000c00 */
[----:B------:R-:W-:Y:S01]  /*1a3b0*/  F2FP.BF16.F32.PACK_AB R9, R9, R22 ;  /* 0x000000160909723e */ /* 0x000fe200000010ff */
[----:B------:R-:W-:Y:S01]  /*1a3c0*/  FMUL R64, R64, R2 ;  /* 0x0000000240407220 */ /* 0x000fe20000400000 */
[----:B------:R-:W-:Y:S01]  /*1a3d0*/  F2FP.BF16.F32.PACK_AB R8, R8, R20 ;  /* 0x000000140808723e */ /* 0x000fe200000010ff */
[----:B---3--:R-:W3:Y:S01]  /*1a3e0*/  LDTM.x32 R28, tmem[UR5] ;  /* 0x00000005001c79ee */ /* 0x008ee200082c0000 */
[-C--:B------:R-:W-:Y:S01]  /*1a3f0*/  FMUL R62, R62, R2.reuse ;  /* 0x000000023e3e7220 */ /* 0x080fe20000400000 */
[-C--:B------:R-:W-:Y:S01]  /*1a400*/  FMUL R60, R60, R2.reuse ;  /* 0x000000023c3c7220 */ /* 0x080fe20000400000 */
[-C--:B------:R-:W-:Y:S01]  /*1a410*/  FMUL R80, R80, R2.reuse ;  /* 0x0000000250507220 */ /* 0x080fe20000400000 */
[----:B------:R5:W-:Y:S01]  /*1a420*/  STS.128 [R145+0x8000], R8 ;  /* 0x0080000891007388 */ /* 0x000be20000000c00 */
[-C--:B------:R-:W-:Y:S01]  /*1a430*/  FMUL R81, R81, R2.reuse ;  /* 0x0000000251517220 */ /* 0x080fe20000400000 */
[-C--:B------:R-:W-:Y:S01]  /*1a440*/  FMUL R68, R68, R2.reuse ;  /* 0x0000000244447220 */ /* 0x080fe20000400000 */
[-C--:B------:R-:W-:Y:S01]  /*1a450*/  FMUL R78, R78, R2.reuse ;  /* 0x000000024e4e7220 */ /* 0x080fe20000400000 */
[----:B------:R4:W-:Y:S01]  /*1a460*/  STS.128 [R144+0x8000], R12 ;  /* 0x0080000c90007388 */ /* 0x0009e20000000c00 */
[-C--:B------:R-:W-:Y:S01]  /*1a470*/  FMUL R79, R79, R2.reuse ;  /* 0x000000024f4f7220 */ /* 0x080fe20000400000 */
[-C--:B------:R-:W-:Y:S01]  /*1a480*/  FMUL R76, R76, R2.reuse ;  /* 0x000000024c4c7220 */ /* 0x080fe20000400000 */
[-C--:B------:R-:W-:Y:S01]  /*1a490*/  FMUL R77, R77, R2.reuse ;  /* 0x000000024d4d7220 */ /* 0x080fe20000400000 */
[-C--:B------:R-:W-:Y:S01]  /*1a4a0*/  FMUL R90, R90, R2.reuse ;  /* 0x000000025a5a7220 */ /* 0x080fe20000400000 */
[----:B------:R-:W-:Y:S01]  /*1a4b0*/  FMUL R88, R88, R2 ;  /* 0x0000000258587220 */ /* 0x000fe20000400000 */
[----:B------:R-:W-:-:S02]  /*1a4c0*/  F2FP.BF16.F32.PACK_AB R83, R83, R82 ;  /* 0x000000525353723e */ /* 0x000fc400000010ff */
[----:B------:R-:W-:Y:S02]  /*1a4d0*/  F2FP.BF16.F32.PACK_AB R82, R81, R80 ;  /* 0x000000505152723e */ /* 0x000fe400000010ff */
[----:B------:R-:W-:Y:S02]  /*1a4e0*/  F2FP.BF16.F32.PACK_AB R81, R79, R78 ;  /* 0x0000004e4f51723e */ /* 0x000fe400000010ff */
[----:B------:R-:W-:Y:S02]  /*1a4f0*/  F2FP.BF16.F32.PACK_AB R80, R77, R76 ;  /* 0x0000004c4d50723e */ /* 0x000fe400000010ff */
[----:B--2---:R-:W-:Y:S01]  /*1a500*/  SHF.R.U32.HI R99, RZ, 0x5, R99 ;  /* 0x00000005ff637819 */ /* 0x004fe20000011663 */
[-C--:B---3--:R-:W-:Y:S01]  /*1a510*/  FMUL R34, R34, R2.reuse ;  /* 0x0000000222227220 */ /* 0x088fe20000400000 */
[-C--:B------:R-:W-:Y:S01]  /*1a520*/  FMUL R35, R35, R2.reuse ;  /* 0x0000000223237220 */ /* 0x080fe20000400000 */
[-C--:B------:R-:W-:Y:S01]  /*1a530*/  FMUL R32, R32, R2.reuse ;  /* 0x0000000220207220 */ /* 0x080fe20000400000 */
[-C--:B-1----:R-:W-:Y:S01]  /*1a540*/  FMUL R7, R74, R2.reuse ;  /* 0x000000024a077220 */ /* 0x082fe20000400000 */
[-C--:B------:R-:W-:Y:S01]  /*1a550*/  FMUL R6, R75, R2.reuse ;  /* 0x000000024b067220 */ /* 0x080fe20000400000 */
[-C--:B------:R-:W-:Y:S01]  /*1a560*/  FMUL R5, R72, R2.reuse ;  /* 0x0000000248057220 */ /* 0x080fe20000400000 */
[-C--:B------:R-:W-:Y:S01]  /*1a570*/  FMUL R4, R73, R2.reuse ;  /* 0x0000000249047220 */ /* 0x080fe20000400000 */
[-C--:B------:R-:W-:Y:S01]  /*1a580*/  FMUL R33, R33, R2.reuse ;  /* 0x0000000221217220 */ /* 0x080fe20000400000 */
[-C--:B------:R-:W-:Y:S01]  /*1a590*/  FMUL R30, R30, R2.reuse ;  /* 0x000000021e1e7220 */ /* 0x080fe20000400000 */
[-C--:B------:R-:W-:Y:S01]  /*1a5a0*/  FMUL R31, R31, R2.reuse ;  /* 0x000000021f1f7220 */ /* 0x080fe20000400000 */
[-C--:B------:R-:W-:Y:S01]  /*1a5b0*/  FMUL R28, R28, R2.reuse ;  /* 0x000000021c1c7220 */ /* 0x080fe20000400000 */
[-C--:B-----5:R-:W-:Y:S01]  /*1a5c0*/  FMUL R11, R67, R2.reuse ;  /* 0x00000002430b7220 */ /* 0x0a0fe20000400000 */
[-C--:B------:R-:W-:Y:S01]  /*1a5d0*/  FMUL R10, R65, R2.reuse ;  /* 0x00000002410a7220 */ /* 0x080fe20000400000 */
[-C--:B------:R-:W-:Y:S01]  /*1a5e0*/  FMUL R9, R63, R2.reuse ;  /* 0x000000023f097220 */ /* 0x080fe20000400000 */
[-C--:B------:R-:W-:Y:S01]  /*1a5f0*/  FMUL R8, R61, R2.reuse ;  /* 0x000000023d087220 */ /* 0x080fe20000400000 */
[-C--:B----4-:R-:W-:Y:S01]  /*1a600*/  FMUL R12, R69, R2.reuse ;  /* 0x00000002450c7220 */ /* 0x090fe20000400000 */
[----:B------:R-:W-:Y:S01]  /*1a610*/  F2FP.BF16.F32.PACK_AB R15, R6, R7 ;  /* 0x00000007060f723e */ /* 0x000fe200000010ff */
[-C--:B------:R-:W-:Y:S01]  /*1a620*/  FMUL R7, R91, R2.reuse ;  /* 0x000000025b077220 */ /* 0x080fe20000400000 */
[----:B------:R-:W-:Y:S01]  /*1a630*/  F2FP.BF16.F32.PACK_AB R14, R4, R5 ;  /* 0x00000005040e723e */ /* 0x000fe200000010ff */
[-C--:B------:R-:W-:Y:S01]  /*1a640*/  FMUL R6, R89, R2.reuse ;  /* 0x0000000259067220 */ /* 0x080fe20000400000 */
[----:B------:R-:W-:Y:S01]  /*1a650*/  F2FP.BF16.F32.PACK_AB R13, R0, R3 ;  /* 0x00000003000d723e */ /* 0x000fe200000010ff */
[-C--:B------:R-:W-:Y:S01]  /*1a660*/  FMUL R5, R86, R2.reuse ;  /* 0x0000000256057220 */ /* 0x080fe20000400000 */
[-C--:B------:R-:W-:Y:S01]  /*1a670*/  FMUL R3, R87, R2.reuse ;  /* 0x0000000257037220 */ /* 0x080fe20000400000 */
[-C--:B------:R-:W-:Y:S01]  /*1a680*/  FMUL R4, R84, R2.reuse ;  /* 0x0000000254047220 */ /* 0x080fe20000400000 */
        /* <DEDUP_REMOVED lines=12> */
[----:B------:R-:W-:Y:S01]  /*1a750*/  STS.128 [R151+0x8000], R8 ;  /* 0x0080000897007388 */ /* 0x000fe20000000c00 */
        /* <DEDUP_REMOVED lines=11> */
[----:B------:R1:W-:Y:S01]  /*1a810*/  STS.128 [R147+0x8000], R4 ;  /* 0x0080000493007388 */ /* 0x0003e20000000c00 */
        /* <DEDUP_REMOVED lines=19> */
[----:B------:R-:W-:Y:S01]  /*1a950*/  STS.128 [R149+0xa000], R60 ;  /* 0x00a0003c95007388 */ /* 0x000fe20000000c00 */
[----:B------:R-:W-:-:S02]  /*1a960*/  F2FP.BF16.F32.PACK_AB R38, R40, R46 ;  /* 0x0000002e2826723e */ /* 0x000fc400000010ff */
[----:B------:R-:W-:Y:S02]  /*1a970*/  F2FP.BF16.F32.PACK_AB R37, R0, R44 ;  /* 0x0000002c0025723e */ /* 0x000fe400000010ff */
[----:B------:R-:W-:Y:S02]  /*1a980*/  F2FP.BF16.F32.PACK_AB R36, R36, R3 ;  /* 0x000000032424723e */ /* 0x000fe400000010ff */
[----:B------:R-:W-:Y:S02]  /*1a990*/  F2FP.BF16.F32.PACK_AB R43, R52, R54 ;  /* 0x00000036342b723e */ /* 0x000fe400000010ff */
[----:B------:R-:W-:Y:S01]  /*1a9a0*/  F2FP.BF16.F32.PACK_AB R42, R50, R53 ;  /* 0x00000035322a723e */ /* 0x000fe200000010ff */
[----:B------:R2:W-:Y:S01]  /*1a9b0*/  STS.128 [R146+0xa000], R36 ;  /* 0x00a0002492007388 */ /* 0x0005e20000000c00 */
[----:B------:R-:W-:Y:S02]  /*1a9c0*/  F2FP.BF16.F32.PACK_AB R41, R49, R51 ;  /* 0x000000333129723e */ /* 0x000fe400000010ff */
[----:B------:R-:W-:Y:S01]  /*1a9d0*/  F2FP.BF16.F32.PACK_AB R40, R55, R56 ;  /* 0x000000383728723e */ /* 0x000fe200000010ff */
[----:B-1----:R-:W1:Y:S01]  /*1a9e0*/  LDTM.x32 R4, tmem[UR4] ;  /* 0x00000004000479ee */ /* 0x002e6200082c0000 */
[----:B------:R-:W-:-:S02]  /*1a9f0*/  F2FP.BF16.F32.PACK_AB R47, R59, R58 ;  /* 0x0000003a3b2f723e */ /* 0x000fc400000010ff */
[----:B------:R-:W-:Y:S01]  /*1aa00*/  F2FP.BF16.F32.PACK_AB R46, R66, R68 ;  /* 0x00000044422e723e */ /* 0x000fe200000010ff */
[----:B------:R3:W-:Y:S01]  /*1aa10*/  STS.128 [R145+0xa000], R40 ;  /* 0x00a0002891007388 */ /* 0x0007e20000000c00 */
[----:B------:R-:W-:Y:S02]  /*1aa20*/  F2FP.BF16.F32.PACK_AB R45, R64, R67 ;  /* 0x00000043402d723e */ /* 0x000fe400000010ff */
[----:B------:R-:W-:Y:S02]  /*1aa30*/  F2FP.BF16.F32.PACK_AB R44, R57, R65 ;  /* 0x00000041392c723e */ /* 0x000fe400000010ff */
[----:B------:R-:W-:-:S03]  /*1aa40*/  LOP3.LUT P0, R52, R99, 0x3, RZ, 0xc0, !PT ;  /* 0x0000000363347812 */ /* 0x000fc6000780c0ff */
[----:B------:R4:W-:Y:S01]  /*1aa50*/  STS.128 [R144+0xa000], R44 ;  /* 0x00a0002c90007388 */ /* 0x0009e20000000c00 */
[-C--:B-1----:R-:W-:Y:S01]  /*1aa60*/  FMUL R3, R4, R2.reuse ;  /* 0x0000000204037220 */ /* 0x082fe20000400000 */
[-C--:B------:R-:W-:Y:S01]  /*1aa70*/  FMUL R0, R7, R2.reuse ;  /* 0x0000000207007220 */ /* 0x080fe20000400000 */
[-C--:B------:R-:W-:Y:S01]  /*1aa80*/  FMUL R4, R5, R2.reuse ;  /* 0x0000000205047220 */ /* 0x080fe20000400000 */
[-C--:B--2---:R-:W-:Y:S01]  /*1aa90*/  FMUL R39, R32, R2.reuse ;  /* 0x0000000220277220 */ /* 0x084fe20000400000 */
[-C--:B------:R-:W-:Y:S01]  /*1aaa0*/  FMUL R37, R33, R2.reuse ;  /* 0x0000000221257220 */ /* 0x080fe20000400000 */
[-C--:B------:R-:W-:Y:S01]  /*1aab0*/  FMUL R38, R30, R2.reuse ;  /* 0x000000021e267220 */ /* 0x080fe20000400000 */
[-C--:B------:R-:W-:Y:S01]  /*1aac0*/  FMUL R36, R31, R2.reuse ;  /* 0x000000021f247220 */ /* 0x080fe20000400000 */
[-C--:B------:R-:W-:Y:S01]  /*1aad0*/  FMUL R33, R27, R2.reuse ;  /* 0x000000021b217220 */ /* 0x080fe20000400000 */
[-C--:B------:R-:W-:Y:S01]  /*1aae0*/  FMUL R31, R25, R2.reuse ;  /* 0x00000002191f7220 */ /* 0x080fe20000400000 */
[-C--:B------:R-:W-:Y:S01]  /*1aaf0*/  FMUL R32, R22, R2.reuse ;  /* 0x0000000216207220 */ /* 0x080fe20000400000 */
[-C--:B------:R-:W-:Y:S01]  /*1ab00*/  FMUL R30, R23, R2.reuse ;  /* 0x00000002171e7220 */ /* 0x080fe20000400000 */
[-C--:B---3--:R-:W-:Y:S01]  /*1ab10*/  FMUL R42, R35, R2.reuse ;  /* 0x00000002232a7220 */ /* 0x088fe20000400000 */
[-C--:B------:R-:W-:Y:S01]  /*1ab20*/  FMUL R35, R26, R2.reuse ;  /* 0x000000021a237220 */ /* 0x080fe20000400000 */
[-C--:B------:R-:W-:Y:S01]  /*1ab30*/  FMUL R41, R20, R2.reuse ;  /* 0x0000000214297220 */ /* 0x080fe20000400000 */
[-C--:B------:R-:W-:Y:S01]  /*1ab40*/  FMUL R43, R34, R2.reuse ;  /* 0x00000002222b7220 */ /* 0x080fe20000400000 */
[-C--:B------:R-:W-:Y:S01]  /*1ab50*/  FMUL R40, R21, R2.reuse ;  /* 0x0000000215287220 */ /* 0x080fe20000400000 */
[-C--:B------:R-:W-:Y:S01]  /*1ab60*/  FMUL R26, R16, R2.reuse ;  /* 0x00000002101a7220 */ /* 0x080fe20000400000 */
[-C--:B------:R-:W-:Y:S01]  /*1ab70*/  FMUL R20, R8, R2.reuse ;  /* 0x0000000208147220 */ /* 0x080fe20000400000 */
[-C--:B------:R-:W-:Y:S01]  /*1ab80*/  FMUL R34, R24, R2.reuse ;  /* 0x0000000218227220 */ /* 0x080fe20000400000 */
[-C--:B----4-:R-:W-:Y:S01]  /*1ab90*/  FMUL R44, R29, R2.reuse ;  /* 0x000000021d2c7220 */ /* 0x090fe20000400000 */
        /* <DEDUP_REMOVED lines=16> */
[----:B------:R-:W-:Y:S02]  /*1aca0*/  F2FP.BF16.F32.PACK_AB R11, R25, R27 ;  /* 0x0000001b190b723e */ /* 0x000fe400000010ff */
[----:B------:R-:W-:Y:S01]  /*1acb0*/  F2FP.BF16.F32.PACK_AB R10, R23, R26 ;  /* 0x0000001a170a723e */ /* 0x000fe200000010ff */
[----:B------:R1:W-:Y:S01]  /*1acc0*/  STS.128 [R151+0xa000], R4 ;  /* 0x00a0000497007388 */ /* 0x0003e20000000c00 */
[----:B------:R-:W-:-:S02]  /*1acd0*/  F2FP.BF16.F32.PACK_AB R9, R22, R24 ;  /* 0x000000181609723e */ /* 0x000fc400000010ff */
[----:B------:R-:W-:Y:S02]  /*1ace0*/  F2FP.BF16.F32.PACK_AB R8, R28, R29 ;  /* 0x0000001d1c08723e */ /* 0x000fe400000010ff */
[----:B------:R-:W-:Y:S02]  /*1acf0*/  F2FP.BF16.F32.PACK_AB R15, R33, R35 ;  /* 0x00000023210f723e */ /* 0x000fe400000010ff */
[----:B------:R-:W-:Y:S01]  /*1ad00*/  F2FP.BF16.F32.PACK_AB R14, R31, R34 ;  /* 0x000000221f0e723e */ /* 0x000fe200000010ff */
[----:B------:R1:W-:Y:S01]  /*1ad10*/  STS.128 [R150+0xa000], R8 ;  /* 0x00a0000896007388 */ /* 0x0003e20000000c00 */
[----:B------:R-:W-:Y:S02]  /*1ad20*/  F2FP.BF16.F32.PACK_AB R13, R30, R32 ;  /* 0x000000201e0d723e */ /* 0x000fe400000010ff */
[----:B------:R-:W-:Y:S02]  /*1ad30*/  F2FP.BF16.F32.PACK_AB R12, R40, R41 ;  /* 0x00000029280c723e */ /* 0x000fe400000010ff */
[----:B------:R-:W-:-:S02]  /*1ad40*/  F2FP.BF16.F32.PACK_AB R19, R42, R43 ;  /* 0x0000002b2a13723e */ /* 0x000fc400000010ff */
[----:B------:R-:W-:Y:S01]  /*1ad50*/  F2FP.BF16.F32.PACK_AB R18, R37, R39 ;  /* 0x000000272512723e */ /* 0x000fe200000010ff */
[----:B------:R1:W-:Y:S01]  /*1ad60*/  STS.128 [R148+0xa000], R12 ;  /* 0x00a0000c94007388 */ /* 0x0003e20000000c00 */
[----:B------:R-:W-:Y:S02]  /*1ad70*/  F2FP.BF16.F32.PACK_AB R17, R36, R38 ;  /* 0x000000262411723e */ /* 0x000fe400000010ff */
[----:B------:R-:W-:Y:S02]  /*1ad80*/  F2FP.BF16.F32.PACK_AB R16, R44, R45 ;  /* 0x0000002d2c10723e */ /* 0x000fe400000010ff */
[----:B------:R-:W-:-:S03]  /*1ad90*/  SHF.L.U32 R0, R95, 0x1f, RZ ;  /* 0x0000001f5f007819 */ /* 0x000fc600000006ff */
[----:B------:R1:W-:Y:S01]  /*1ada0*/  STS.128 [R147+0xa000], R16 ;  /* 0x00a0001093007388 */ /* 0x0003e20000000c00 */
[----:B------:R2:W-:Y:S06]  /*1adb0*/  MEMBAR.ALL.CTA ;  /* 0x0000000000007992 */ /* 0x0005ec0000008000 */
[----:B--2---:R-:W2:Y:S02]  /*1adc0*/  FENCE.VIEW.ASYNC.S ;  /* 0x00000000000073c6 */ /* 0x004ea40000000000 */
[----:B--2---:R-:W-:Y:S06]  /*1add0*/  BAR.SYNC.DEFER_BLOCKING 0x1, 0x80 ;  /* 0x0042000000007b1d */ /* 0x004fec0000010000 */
[----:B------:R-:W-:Y:S05]  /*1ade0*/  @P0 BRA `(.L_x_193) ;  /* 0x0000000000640947 */ /* 0x000fea0003800000 */
[----:B-1----:R-:W-:Y:S01]  /*1adf0*/  IADD3 R4, P0, PT, R158, 0x480, RZ ;  /* 0x000004809e047810 */ /* 0x002fe20007f1e0ff */
[----:B------:R-:W-:Y:S01]  /*1ae00*/  UMOV UR9, URZ ;  /* 0x000000ff00097c82 */ /* 0x000fe20008000000 */
[----:B------:R-:W-:Y:S01]  /*1ae10*/  R2UR UR4, R152 ;  /* 0x00000000980472ca */ /* 0x000fe200000e0000 */
[----:B------:R-:W-:Y:S01]  /*1ae20*/  UMOV UR14, 0x40 ;  /* 0x00000040000e7882 */ /* 0x000fe20000000000 */
[----:B------:R-:W-:Y:S01]  /*1ae30*/  R2UR UR6, R4 ;  /* 0x00000000040672ca */ /* 0x000fe200000e0000 */
[----:B------:R-:W-:-:S05]  /*1ae40*/  IMAD.X R3, RZ, RZ, R159, P0 ;  /* 0x000000ffff037224 */ /* 0x000fca00000e069f */
[----:B------:R-:W-:-:S05]  /*1ae50*/  R2UR UR7, R3 ;  /* 0x00000000030772ca */ /* 0x000fca00000e0000 */
[----:B------:R-:W-:Y:S02]  /*1ae60*/  UIADD3 UR8, UPT, UPT, UR4, 0x1c800, URZ ;  /* 0x0001c80004087890 */ /* 0x000fe4000fffe0ff */
[----:B------:R-:W-:Y:S02]  /*1ae70*/  UIADD3 UR13, UPT, UPT, UR4, 0x1e800, URZ ;  /* 0x0001e800040d7890 */ /* 0x000fe4000fffe0ff */
[----:B------:R-:W-:Y:S02]  /*1ae80*/  UIADD3 UR5, UPT, UPT, UR4, 0x20800, URZ ;  /* 0x0002080004057890 */ /* 0x000fe4000fffe0ff */
[----:B------:R-:W-:-:S03]  /*1ae90*/  UIADD3 UR4, UPT, UPT, UR4, 0x22800, URZ ;  /* 0x0002280004047890 */ /* 0x000fc6000fffe0ff */
[----:B------:R1:W-:Y:S02]  /*1aea0*/  UTMASTG.4D [UR8], [UR6], desc[URZ] ;  /* 0x0000ff08060073b5 */ /* 0x0003e40008019000 */
[----:B-1----:R-:W-:Y:S01]  /*1aeb0*/  UMOV UR8, UR13 ;  /* 0x0000000d00087c82 */ /* 0x002fe20008000000 */
[----:B------:R-:W-:Y:S01]  /*1aec0*/  UMOV UR9, UR14 ;  /* 0x0000000e00097c82 */ /* 0x000fe20008000000 */
[----:B------:R-:W-:Y:S01]  /*1aed0*/  UMOV UR13, 0x80 ;  /* 0x00000080000d7882 */ /* 0x000fe20000000000 */
[----:B------:R1:W-:Y:S02]  /*1aee0*/  UTMASTG.4D [UR8], [UR6], desc[URZ] ;  /* 0x0000ff08060073b5 */ /* 0x0003e40008019000 */
[----:B-1----:R-:W-:Y:S01]  /*1aef0*/  UMOV UR8, UR5 ;  /* 0x0000000500087c82 */ /* 0x002fe20008000000 */
[----:B------:R-:W-:Y:S01]  /*1af00*/  UMOV UR9, UR13 ;  /* 0x0000000d00097c82 */ /* 0x000fe20008000000 */
[----:B------:R-:W-:Y:S01]  /*1af10*/  UMOV UR5, 0xc0 ;  /* 0x000000c000057882 */ /* 0x000fe20000000000 */
[----:B------:R1:W-:Y:S02]  /*1af20*/  UTMASTG.4D [UR8], [UR6], desc[URZ] ;  /* 0x0000ff08060073b5 */ /* 0x0003e40008019000 */
[----:B-1----:R-:W-:Y:S01]  /*1af30*/  UMOV UR8, UR4 ;  /* 0x0000000400087c82 */ /* 0x002fe20008000000 */
[----:B------:R-:W-:-:S02]  /*1af40*/  UMOV UR9, UR5 ;  /* 0x0000000500097c82 */ /* 0x000fc40008000000 */
[----:B------:R2:W-:Y:S01]  /*1af50*/  UTMASTG.4D [UR8], [UR6], desc[URZ] ;  /* 0x0000ff08060073b5 */ /* 0x0005e20008019000 */
[----:B------:R0:W-:Y:S01]  /*1af60*/  UTMACMDFLUSH ;  /* 0x00000000000079b7 */ /* 0x0001e20000000000 */
[----:B--2---:R-:W-:-:S04]  /*1af70*/  DEPBAR.LE SB0, 0x1 ;  /* 0x000080400000791a */ /* 0x004fc80000000000 */
.L_x_193:
[----:B------:R-:W2:Y:S01]  /*1af80*/  SYNCS.PHASECHK.TRANS64.TRYWAIT P0, [R152+URZ+0xc0], R0 ;  /* 0x0000c000980075a7 */ /* 0x000ea200080011ff */
[----:B------:R-:W-:Y:S01]  /*1af90*/  LOP3.LUT R3, R98, 0x100, RZ, 0xfc, !PT ;  /* 0x0000010062037812 */ /* 0x000fe200078efcff */
[----:B--2---:R-:W-:Y:S06]  /*1afa0*/  @!P0 BRA `(.L_x_194) ;  /* 0x0000003c00cc8947 */ /* 0x004fec0003800000 */
.L_x_405:
[----:B------:R-:W-:Y:S02]  /*1afb0*/  R2UR UR4, R3 ;  /* 0x00000000030472ca */ /* 0x000fe400000e0000 */
[C---:B------:R-:W-:Y:S02]  /*1afc0*/  LOP3.LUT R0, R98.reuse, 0x120, RZ, 0xfc, !PT ;  /* 0x0000012062007812 */ /* 0x040fe400078efcff */
[----:B------:R-:W-:Y:S02]  /*1afd0*/  LOP3.LUT R3, R98, 0x160, RZ, 0xfc, !PT ;  /* 0x0000016062037812 */ /* 0x000fe400078efcff */
[----:B------:R-:W-:Y:S02]  /*1afe0*/  R2UR UR6, R0 ;  /* 0x00000000000672ca */ /* 0x000fe400000e0000 */
[----:B------:R-:W-:Y:S02]  /*1aff0*/  LOP3.LUT R0, R98, 0x140, RZ, 0xfc, !PT ;  /* 0x0000014062007812 */ /* 0x000fe400078efcff */
[----:B------:R-:W-:-:S02]  /*1b000*/  ISETP.NE.AND P0, PT, R52, RZ, PT ;  /* 0x000000ff3400720c */ /* 0x000fc40003f05270 */
[----:B------:R-:W-:Y:S01]  /*1b010*/  R2UR UR5, R0 ;  /* 0x00000000000572ca */ /* 0x000fe200000e0000 */
[----:B------:R-:W2:Y:S01]  /*1b020*/  LDTM.x32 R20, tmem[UR4] ;  /* 0x00000004001479ee */ /* 0x000ea200082c0000 */
[----:B------:R-:W-:Y:S01]  /*1b030*/  R2UR UR4, R3 ;  /* 0x00000000030472ca */ /* 0x000fe200000e0000 */
[C---:B--2---:R-:W-:Y:S01]  /*1b040*/  FMUL R34, R2.reuse, R34 ;  /* 0x0000002202227220 */ /* 0x044fe20000400000 */
[C---:B------:R-:W-:Y:S01]  /*1b050*/  FMUL R35, R2.reuse, R35 ;  /* 0x0000002302237220 */ /* 0x040fe20000400000 */
[C---:B------:R-:W-:Y:S01]  /*1b060*/  FMUL R32, R2.reuse, R32 ;  /* 0x0000002002207220 */ /* 0x040fe20000400000 */
[C---:B------:R-:W-:Y:S01]  /*1b070*/  FMUL R33, R2.reuse, R33 ;  /* 0x0000002102217220 */ /* 0x040fe20000400000 */
[C---:B------:R-:W-:Y:S01]  /*1b080*/  FMUL R30, R2.reuse, R30 ;  /* 0x0000001e021e7220 */ /* 0x040fe20000400000 */
[C---:B------:R-:W-:Y:S01]  /*1b090*/  FMUL R31, R2.reuse, R31 ;  /* 0x0000001f021f7220 */ /* 0x040fe20000400000 */
[----:B------:R-:W-:Y:S01]  /*1b0a0*/  F2FP.BF16.F32.PACK_AB R59, R35, R34 ;  /* 0x00000022233b723e */ /* 0x000fe200000010ff */
[C---:B------:R-:W-:Y:S01]  /*1b0b0*/  FMUL R62, R2.reuse, R28 ;  /* 0x0000001c023e7220 */ /* 0x040fe20000400000 */
[----:B------:R-:W-:Y:S01]  /*1b0c0*/  F2FP.BF16.F32.PACK_AB R58, R33, R32 ;  /* 0x00000020213a723e */ /* 0x000fe200000010ff */
[C---:B------:R-:W-:Y:S01]  /*1b0d0*/  FMUL R56, R2.reuse, R29 ;  /* 0x0000001d02387220 */ /* 0x040fe20000400000 */
[----:B------:R-:W-:Y:S01]  /*1b0e0*/  F2FP.BF16.F32.PACK_AB R57, R31, R30 ;  /* 0x0000001e1f39723e */ /* 0x000fe200000010ff */
[C---:B------:R-:W-:Y:S01]  /*1b0f0*/  FMUL R61, R2.reuse, R26 ;  /* 0x0000001a023d7220 */ /* 0x040fe20000400000 */
[C---:B------:R-:W-:Y:S01]  /*1b100*/  FMUL R55, R2.reuse, R27 ;  /* 0x0000001b02377220 */ /* 0x040fe20000400000 */
[C---:B------:R-:W-:Y:S01]  /*1b110*/  FMUL R60, R2.reuse, R24 ;  /* 0x00000018023c7220 */ /* 0x040fe20000400000 */
[C---:B------:R-:W-:Y:S01]  /*1b120*/  FMUL R54, R2.reuse, R25 ;  /* 0x0000001902367220 */ /* 0x040fe20000400000 */
[C---:B------:R-:W-:Y:S01]  /*1b130*/  FMUL R3, R2.reuse, R22 ;  /* 0x0000001602037220 */ /* 0x040fe20000400000 */
[C---:B------:R-:W-:Y:S01]  /*1b140*/  FMUL R53, R2.reuse, R23 ;  /* 0x0000001702357220 */ /* 0x040fe20000400000 */
[C---:B------:R-:W-:Y:S01]  /*1b150*/  FMUL R0, R2.reuse, R20 ;  /* 0x0000001402007220 */ /* 0x040fe20000400000 */
[----:B------:R-:W-:Y:S01]  /*1b160*/  FMUL R52, R2, R21 ;  /* 0x0000001502347220 */ /* 0x000fe20000400000 */
[----:B------:R-:W-:Y:S01]  /*1b170*/  F2FP.BF16.F32.PACK_AB R55, R55, R61 ;  /* 0x0000003d3737723e */ /* 0x000fe200000010ff */
[----:B-1----:R-:W1:Y:S01]  /*1b180*/  LDTM.x32 R4, tmem[UR6] ;  /* 0x00000006000479ee */ /* 0x002e6200082c0000 */
[----:B------:R-:W-:Y:S01]  /*1b190*/  F2FP.BF16.F32.PACK_AB R54, R54, R60 ;  /* 0x0000003c3636723e */ /* 0x000fe200000010ff */
[C---:B------:R-:W-:Y:S01]  /*1b1a0*/  FMUL R143, R2.reuse, R50 ;  /* 0x00000032028f7220 */ /* 0x040fe20000400000 */
[----:B------:R-:W-:Y:S01]  /*1b1b0*/  F2FP.BF16.F32.PACK_AB R53, R53, R3 ;  /* 0x000000033535723e */ /* 0x000fe200000010ff */
[----:B------:R-:W-:Y:S01]  /*1b1c0*/  FMUL R141, R2, R51 ;  /* 0x00000033028d7220 */ /* 0x000fe20000400000 */
[----:B------:R-:W-:Y:S01]  /*1b1d0*/  F2FP.BF16.F32.PACK_AB R52, R52, R0 ;  /* 0x000000003434723e */ /* 0x000fe200000010ff */
[----:B------:R-:W-:Y:S01]  /*1b1e0*/  FMUL R142, R2, R48 ;  /* 0x00000030028e7220 */ /* 0x000fe20000400000 */
[----:B------:R-:W-:Y:S01]  /*1b1f0*/  F2FP.BF16.F32.PACK_AB R56, R56, R62 ;  /* 0x0000003e3838723e */ /* 0x000fe200000010ff */
[C---:B------:R-:W-:Y:S01]  /*1b200*/  FMUL R139, R2.reuse, R49 ;  /* 0x00000031028b7220 */ /* 0x040fe20000400000 */
[C---:B------:R-:W-:Y:S01]  /*1b210*/  FMUL R140, R2.reuse, R46 ;  /* 0x0000002e028c7220 */ /* 0x040fe20000400000 */
[----:B------:R-:W-:Y:S01]  /*1b220*/  STS.128 [R149+0x18000], R52 ;  /* 0x0180003495007388 */ /* 0x000fe20000000c00 */
[C---:B------:R-:W-:Y:S01]  /*1b230*/  FMUL R137, R2.reuse, R47 ;  /* 0x0000002f02897220 */ /* 0x040fe20000400000 */
        /* <DEDUP_REMOVED lines=10> */
[----:B------:R2:W-:Y:S01]  /*1b2e0*/  STS.128 [R146+0x18000], R56 ;  /* 0x0180003892007388 */ /* 0x0005e20000000c00 */
[C---:B-1----:R-:W-:Y:S01]  /*1b2f0*/  FMUL R134, R2.reuse, R34 ;  /* 0x0000002202867220 */ /* 0x042fe20000400000 */
        /* <DEDUP_REMOVED lines=28> */
[----:B--2---:R-:W1:Y:S01]  /*1b4c0*/  LDTM.x32 R36, tmem[UR5] ;  /* 0x00000005002479ee */ /* 0x004e6200082c0000 */
[C---:B------:R-:W-:Y:S01]  /*1b4d0*/  FMUL R81, R2.reuse, R7 ;  /* 0x0000000702517220 */ /* 0x040fe20000400000 */
[C---:B------:R-:W-:Y:S01]  /*1b4e0*/  FMUL R82, R2.reuse, R4 ;  /* 0x0000000402527220 */ /* 0x040fe20000400000 */
[----:B------:R-:W-:-:S02]  /*1b4f0*/  FMUL R78, R2, R5 ;  /* 0x00000005024e7220 */ /* 0x000fc40000400000 */
[----:B------:R-:W2:Y:S01]  /*1b500*/  LDTM.x32 R4, tmem[UR4] ;  /* 0x00000004000479ee */ /* 0x000ea200082c0000 */
        /* <DEDUP_REMOVED lines=13> */
[C---:B--2---:R-:W-:Y:S01]  /*1b5e0*/  FMUL R79, R2.reuse, R4 ;  /* 0x00000004024f7220 */ /* 0x044fe20000400000 */
        /* <DEDUP_REMOVED lines=17> */
[----:B------:R-:W-:Y:S01]  /*1b700*/  FMUL R63, R2, R46 ;  /* 0x0000002e023f7220 */ /* 0x000fe20000400000 */
[----:B------:R-:W-:Y:S01]  /*1b710*/  F2FP.BF16.F32.PACK_AB R6, R128, R133 ;  /* 0x000000858006723e */ /* 0x000fe200000010ff */
[----:B------:R-:W-:Y:S01]  /*1b720*/  FMUL R70, R2, R44 ;  /* 0x0000002c02467220 */ /* 0x000fe20000400000 */
        /* <DEDUP_REMOVED lines=16> */
[----:B------:R-:W-:Y:S01]  /*1b830*/  F2FP.BF16.F32.PACK_AB R12, R135, R138 ;  /* 0x0000008a870c723e */ /* 0x000fe200000010ff */
[----:B------:R-:W-:Y:S01]  /*1b840*/  FMUL R38, R2, R23 ;  /* 0x0000001702267220 */ /* 0x000fe20000400000 */
        /* <DEDUP_REMOVED lines=20> */
[----:B------:R-:W-:Y:S01]  /*1b990*/  F2FP.BF16.F32.PACK_AB R27, R113, R116 ;  /* 0x00000074711b723e */ /* 0x000fe200000010ff */
[----:B------:R1:W-:Y:S01]  /*1b9a0*/  STS.128 [R145+0x18000], R4 ;  /* 0x0180000491007388 */ /* 0x0003e20000000c00 */
[----:B------:R-:W-:Y:S01]  /*1b9b0*/  F2FP.BF16.F32.PACK_AB R26, R111, R114 ;  /* 0x000000726f1a723e */ /* 0x000fe200000010ff */
[----:B------:R-:W-:Y:S01]  /*1b9c0*/  FMUL R28, R2, R28 ;  /* 0x0000001c021c7220 */ /* 0x000fe20000400000 */
        /* <DEDUP_REMOVED lines=11> */
[C---:B------:R-:W-:Y:S01]  /*1ba80*/  FMUL R31, R2.reuse, R31 ;  /* 0x0000001f021f7220 */ /* 0x040fe20000400000 */
[C---:B------:R-:W-:Y:S01]  /*1ba90*/  FMUL R32, R2.reuse, R32 ;  /* 0x0000002002207220 */ /* 0x040fe20000400000 */
[----:B------:R-:W-:Y:S01]  /*1baa0*/  STS.128 [R148+0x18000], R24 ;  /* 0x0180001894007388 */ /* 0x000fe20000000c00 */
[C---:B------:R-:W-:Y:S01]  /*1bab0*/  FMUL R33, R2.reuse, R33 ;  /* 0x0000002102217220 */ /* 0x040fe20000400000 */
[C---:B------:R-:W-:Y:S01]  /*1bac0*/  FMUL R34, R2.reuse, R34 ;  /* 0x0000002202227220 */ /* 0x040fe20000400000 */
[----:B------:R-:W-:Y:S01]  /*1bad0*/  FMUL R35, R2, R35 ;  /* 0x0000002302237220 */ /* 0x000fe20000400000 */
[----:B------:R5:W-:Y:S01]  /*1bae0*/  STS.128 [R147+0x18000], R8 ;  /* 0x0180000893007388 */ /* 0x000be20000000c00 */
[----:B-1----:R-:W-:-:S02]  /*1baf0*/  F2FP.BF16.F32.PACK_AB R7, R53, R56 ;  /* 0x000000383507723e */ /* 0x002fc400000010ff */
[----:B------:R-:W-:Y:S02]  /*1bb00*/  F2FP.BF16.F32.PACK_AB R6, R51, R54 ;  /* 0x000000363306723e */ /* 0x000fe400000010ff */
[----:B------:R-:W-:Y:S02]  /*1bb10*/  F2FP.BF16.F32.PACK_AB R5, R49, R52 ;  /* 0x000000343105723e */ /* 0x000fe400000010ff */
[----:B------:R-:W-:Y:S02]  /*1bb20*/  F2FP.BF16.F32.PACK_AB R4, R48, R50 ;  /* 0x000000323004723e */ /* 0x000fe400000010ff */
[----:B--2---:R-:W-:Y:S02]  /*1bb30*/  F2FP.BF16.F32.PACK_AB R15, R65, R67 ;  /* 0x00000043410f723e */ /* 0x004fe400000010ff */
[----:B------:R-:W-:Y:S01]  /*1bb40*/  F2FP.BF16.F32.PACK_AB R14, R62, R66 ;  /* 0x000000423e0e723e */ /* 0x000fe200000010ff */
[----:B------:R1:W-:Y:S01]  /*1bb50*/  STS.128 [R149+0x1a000], R4 ;  /* 0x01a0000495007388 */ /* 0x0003e20000000c00 */
[----:B------:R-:W-:-:S02]  /*1bb60*/  F2FP.BF16.F32.PACK_AB R13, R59, R63 ;  /* 0x0000003f3b0d723e */ /* 0x000fc400000010ff */
[----:B------:R-:W-:Y:S02]  /*1bb70*/  F2FP.BF16.F32.PACK_AB R12, R68, R70 ;  /* 0x00000046440c723e */ /* 0x000fe400000010ff */
[----:B---3--:R-:W-:Y:S02]  /*1bb80*/  F2FP.BF16.F32.PACK_AB R19, R76, R80 ;  /* 0x000000504c13723e */ /* 0x008fe400000010ff */
[----:B------:R-:W-:Y:S01]  /*1bb90*/  F2FP.BF16.F32.PACK_AB R18, R73, R77 ;  /* 0x0000004d4912723e */ /* 0x000fe200000010ff */
[----:B------:R2:W-:Y:S01]  /*1bba0*/  STS.128 [R146+0x1a000], R12 ;  /* 0x01a0000c92007388 */ /* 0x0005e20000000c00 */
[----:B------:R-:W-:Y:S02]  /*1bbb0*/  F2FP.BF16.F32.PACK_AB R17, R72, R74 ;  /* 0x0000004a4811723e */ /* 0x000fe400000010ff */
[----:B------:R-:W-:Y:S02]  /*1bbc0*/  F2FP.BF16.F32.PACK_AB R16, R99, R101 ;  /* 0x000000656310723e */ /* 0x000fe400000010ff */
[----:B----4-:R-:W-:-:S02]  /*1bbd0*/  F2FP.BF16.F32.PACK_AB R23, R91, R100 ;  /* 0x000000645b17723e */ /* 0x010fc400000010ff */
[----:B------:R-:W-:Y:S01]  /*1bbe0*/  F2FP.BF16.F32.PACK_AB R22, R88, R98 ;  /* 0x000000625816723e */ /* 0x000fe200000010ff */
[----:B------:R3:W-:Y:S01]  /*1bbf0*/  STS.128 [R145+0x1a000], R16 ;  /* 0x01a0001091007388 */ /* 0x0007e20000000c00 */
[----:B------:R-:W-:Y:S02]  /*1bc00*/  F2FP.BF16.F32.PACK_AB R21, R85, R89 ;  /* 0x000000595515723e */ /* 0x000fe400000010ff */
[----:B------:R-:W-:Y:S02]  /*1bc10*/  F2FP.BF16.F32.PACK_AB R20, R115, R117 ;  /* 0x000000757314723e */ /* 0x000fe400000010ff */
[----:B-----5:R-:W-:Y:S02]  /*1bc20*/  F2FP.BF16.F32.PACK_AB R11, R40, R41 ;  /* 0x00000029280b723e */ /* 0x020fe400000010ff */
[----:B------:R-:W-:Y:S01]  /*1bc30*/  F2FP.BF16.F32.PACK_AB R10, R42, R43 ;  /* 0x0000002b2a0a723e */ /* 0x000fe200000010ff */
[----:B------:R4:W-:Y:S01]  /*1bc40*/  STS.128 [R144+0x1a000], R20 ;  /* 0x01a0001490007388 */ /* 0x0009e20000000c00 */
[----:B------:R-:W-:-:S02]  /*1bc50*/  F2FP.BF16.F32.PACK_AB R9, R45, R47 ;  /* 0x0000002f2d09723e */ /* 0x000fc400000010ff */
[----:B------:R-:W-:Y:S02]  /*1bc60*/  F2FP.BF16.F32.PACK_AB R8, R58, R60 ;  /* 0x0000003c3a08723e */ /* 0x000fe400000010ff */
[----:B-1----:R-:W-:Y:S02]  /*1bc70*/  F2FP.BF16.F32.PACK_AB R7, R55, R57 ;  /* 0x000000393707723e */ /* 0x002fe400000010ff */
[----:B------:R-:W-:Y:S02]  /*1bc80*/  F2FP.BF16.F32.PACK_AB R6, R61, R64 ;  /* 0x000000403d06723e */ /* 0x000fe400000010ff */
[----:B------:R-:W-:Y:S02]  /*1bc90*/  F2FP.BF16.F32.PACK_AB R5, R69, R71 ;  /* 0x000000474505723e */ /* 0x000fe400000010ff */
[----:B------:R-:W-:Y:S02]  /*1bca0*/  F2FP.BF16.F32.PACK_AB R4, R75, R79 ;  /* 0x0000004f4b04723e */ /* 0x000fe400000010ff */
[----:B--2---:R-:W-:-:S02]  /*1bcb0*/  F2FP.BF16.F32.PACK_AB R15, R0, R3 ;  /* 0x00000003000f723e */ /* 0x004fc400000010ff */
[----:B------:R-:W-:Y:S01]  /*1bcc0*/  F2FP.BF16.F32.PACK_AB R14, R36, R37 ;  /* 0x00000025240e723e */ /* 0x000fe200000010ff */
[----:B------:R4:W-:Y:S01]  /*1bcd0*/  STS.128 [R151+0x1a000], R4 ;  /* 0x01a0000497007388 */ /* 0x0009e20000000c00 */
[----:B------:R-:W-:Y:S02]  /*1bce0*/  F2FP.BF16.F32.PACK_AB R13, R38, R39 ;  /* 0x00000027260d723e */ /* 0x000fe400000010ff */
[----:B------:R-:W-:Y:S01]  /*1bcf0*/  F2FP.BF16.F32.PACK_AB R12, R44, R46 ;  /* 0x0000002e2c0c723e */ /* 0x000fe200000010ff */
[----:B------:R4:W-:Y:S01]  /*1bd00*/  STS.128 [R150+0x1a000], R8 ;  /* 0x01a0000896007388 */ /* 0x0009e20000000c00 */
[----:B---3--:R-:W-:Y:S02]  /*1bd10*/  F2FP.BF16.F32.PACK_AB R19, R35, R34 ;  /* 0x000000222313723e */ /* 0x008fe400000010ff */
[----:B------:R-:W-:Y:S01]  /*1bd20*/  F2FP.BF16.F32.PACK_AB R18, R33, R32 ;  /* 0x000000202112723e */ /* 0x000fe200000010ff */
[----:B------:R4:W-:Y:S01]  /*1bd30*/  STS.128 [R148+0x1a000], R12 ;  /* 0x01a0000c94007388 */ /* 0x0009e20000000c00 */
[----:B------:R-:W-:-:S02]  /*1bd40*/  F2FP.BF16.F32.PACK_AB R17, R31, R30 ;  /* 0x0000001e1f11723e */ /* 0x000fc400000010ff */
[----:B------:R-:W-:Y:S02]  /*1bd50*/  F2FP.BF16.F32.PACK_AB R16, R29, R28 ;  /* 0x0000001c1d10723e */ /* 0x000fe400000010ff */
[----:B------:R-:W-:-:S03]  /*1bd60*/  SHF.L.U32 R0, R153, 0x1f, RZ ;  /* 0x0000001f99007819 */ /* 0x000fc600000006ff */
[----:B------:R4:W-:Y:S01]  /*1bd70*/  STS.128 [R147+0x1a000], R16 ;  /* 0x01a0001093007388 */ /* 0x0009e20000000c00 */
[----:B------:R1:W-:Y:S06]  /*1bd80*/  MEMBAR.ALL.CTA ;  /* 0x0000000000007992 */ /* 0x0003ec0000008000 */
[----:B-1----:R-:W1:Y:S02]  /*1bd90*/  FENCE.VIEW.ASYNC.S ;  /* 0x00000000000073c6 */ /* 0x002e640000000000 */
[----:B-1----:R-:W-:Y:S06]  /*1bda0*/  BAR.SYNC.DEFER_BLOCKING 0x1, 0x80 ;  /* 0x0042000000007b1d */ /* 0x002fec0000010000 */
[----:B------:R-:W-:Y:S05]  /*1bdb0*/  @P0 BRA `(.L_x_195) ;  /* 0x0000000000700947 */ /* 0x000fea0003800000 */
[----:B------:R-:W-:Y:S01]  /*1bdc0*/  IADD3 R3, P0, PT, R158, 0x480, RZ ;  /* 0x000004809e037810 */ /* 0x000fe20007f1e0ff */
[----:B------:R-:W-:Y:S01]  /*1bdd0*/  UMOV UR9, 0x100 ;  /* 0x0000010000097882 */ /* 0x000fe20000000000 */
[----:B------:R-:W-:Y:S01]  /*1bde0*/  R2UR UR4, R152 ;  /* 0x00000000980472ca */ /* 0x000fe200000e0000 */
[----:B------:R-:W-:Y:S01]  /*1bdf0*/  UMOV UR14, 0x140 ;  /* 0x00000140000e7882 */ /* 0x000fe20000000000 */
[----:B------:R-:W-:Y:S01]  /*1be00*/  R2UR UR6, R3 ;  /* 0x00000000030672ca */ /* 0x000fe200000e0000 */
[----:B------:R-:W-:Y:S01]  /*1be10*/  IMAD.X R2, RZ, RZ, R159, P0 ;  /* 0x000000ffff027224 */ /* 0x000fe200000e069f */
[----:B------:R-:W-:-:S04]  /*1be20*/  ELECT P0, URZ, PT ;  /* 0x0000000000ff782f */ /* 0x000fc80003800000 */
        /* <DEDUP_REMOVED lines=18> */
[----:B------:R-:W-:-:S04]  /*1bf50*/  DEPBAR.LE SB0, 0x0 ;  /* 0x000080000000791a */ /* 0x000fc80000000000 */
[----:B------:R1:W-:Y:S01]  /*1bf60*/  @P0 SYNCS.ARRIVE.TRANS64.ART0 RZ, [R152+URZ+0x1b0], R155 ;  /* 0x0001b09b98ff09a7 */ /* 0x0003e200085000ff */
[----:B------:R-:W-:Y:S01]  /*1bf70*/  NOP ;  /* 0x0000000000007918 */ /* 0x000fe20000000000 */
.L_x_195:
[----:B------:R-:W-:Y:S01]  /*1bf80*/  NOP ;  /* 0x0000000000007918 */ /* 0x000fe20000000000 */
[----:B------:R2:W-:Y:S01]  /*1bf90*/  SYNCS.ARRIVE.TRANS64.RED.ART0 RZ, [R97+URZ], R155 ;  /* 0x0000009b61ff79a7 */ /* 0x0005e200085004ff */
[----:B------:R-:W-:Y:S02]  /*1bfa0*/  LOP3.LUT R94, R94, 0x1, RZ, 0x3c, !PT ;  /* 0x000000015e5e7812 */ /* 0x000fe400078e3cff */
[----:B------:R-:W-:Y:S01]  /*1bfb0*/  LOP3.LUT R95, R95, 0x1, RZ, 0x3c, !PT ;  /* 0x000000015f5f7812 */ /* 0x000fe200078e3cff */
[----:B------:R2:W-:Y:S01]  /*1bfc0*/  SYNCS.ARRIVE.TRANS64.RED.ART0 RZ, [R96+URZ], R155 ;  /* 0x0000009b60ff79a7 */ /* 0x0005e200085004ff */
[----:B------:R-:W3:Y:S02]  /*1bfd0*/  SYNCS.PHASECHK.TRANS64.TRYWAIT P0, [R152+URZ+0x190], R0 ;  /* 0x00019000980075a7 */ /* 0x000ee400080011ff */
[----:B--23--:R-:W-:Y:S05]  /*1bfe0*/  @!P0 BRA `(.L_x_196) ;  /* 0x0000002c00d88947 */ /* 0x00cfea0003800000 */
.L_x_407:
[----:B----4-:R-:W3:Y:S01]  /*1bff0*/  LDS.128 R4, [R152+0x1a0] ;  /* 0x0001a00098047984 */ /* 0x010ee20000000c00 */
[----:B------:R-:W-:Y:S01]  /*1c000*/  LOP3.LUT R153, R153, 0x1, RZ, 0x3c, !PT ;  /* 0x0000000199997812 */ /* 0x000fe200078e3cff */
[----:B------:R-:W4:Y:S01]  /*1c010*/  S2R R2, SR_CTAID.X ;  /* 0x0000000000027919 */ /* 0x000f220000002500 */
[----:B------:R5:W-:Y:S06]  /*1c020*/  MEMBAR.ALL.CTA ;  /* 0x0000000000007992 */ /* 0x000bec0000008000 */
[----:B-----5:R-:W5:Y:S02]  /*1c030*/  FENCE.VIEW.ASYNC.S ;  /* 0x00000000000073c6 */ /* 0x020f640000000000 */
[----:B-----5:R1:W-:Y:S01]  /*1c040*/  SYNCS.ARRIVE.TRANS64.RED.ART0 RZ, [R156+URZ], R155 ;  /* 0x0000009b9cff79a7 */ /* 0x0203e200085004ff */
[----:B----4-:R-:W-:-:S02]  /*1c050*/  LOP3.LUT R2, R2, 0x1, RZ, 0xc0, !PT ;  /* 0x0000000102027812 */ /* 0x010fc400078ec0ff */
[----:B---3--:R-:W-:Y:S02]  /*1c060*/  MOV R0, R4 ;  /* 0x0000000400007202 */ /* 0x008fe40000000f00 */
[----:B------:R-:W-:-:S03]  /*1c070*/  LOP3.LUT P1, RZ, R6, 0x1, RZ, 0xc0, !PT ;  /* 0x0000000106ff7812 */ /* 0x000fc6000782c0ff */
[----:B------:R-:W-:-:S05]  /*1c080*/  IMAD.IADD R0, R2, 0x1, R0 ;  /* 0x0000000102007824 */ /* 0x000fca00078e0200 */
[----:B------:R-:W-:-:S04]  /*1c090*/  LEA.HI R2, R0, R0, RZ, 0x1 ;  /* 0x0000000000027211 */ /* 0x000fc800078f08ff */
[----:B--2---:R-:W-:Y:S02]  /*1c0a0*/  LOP3.LUT R3, R2, 0xfffffffe, RZ, 0xc0, !PT ;  /* 0xfffffffe02037812 */ /* 0x004fe400078ec0ff */
[----:B------:R-:W-:Y:S02]  /*1c0b0*/  SHF.R.U32.HI R2, RZ, 0x1, R2 ;  /* 0x00000001ff027819 */ /* 0x000fe40000011602 */
[C---:B------:R-:W-:Y:S02]  /*1c0c0*/  ISETP.NE.AND P0, PT, R0.reuse, R3, PT ;  /* 0x000000030000720c */ /* 0x040fe40003f05270 */
[----:B------:R-:W-:Y:S02]  /*1c0d0*/  LOP3.LUT R3, R5, 0xffff, RZ, 0xc0, !PT ;  /* 0x0000ffff05037812 */ /* 0x000fe400078ec0ff */
[----:B------:R-:W-:Y:S02]  /*1c0e0*/  ISETP.LT.AND P0, PT, R0, RZ, P0 ;  /* 0x000000ff0000720c */ /* 0x000fe40000701270 */
[----:B------:R-:W-:-:S02]  /*1c0f0*/  SHF.R.U32.HI R0, RZ, 0x10, R5 ;  /* 0x00000010ff007819 */ /* 0x000fc40000011605 */
[----:B-1----:R-:W-:Y:S02]  /*1c100*/  R2UR UR11, R3 ;  /* 0x00000000030b72ca */ /* 0x002fe400000e0000 */
[----:B------:R-:W-:Y:S01]  /*1c110*/  R2UR UR12, R0 ;  /* 0x00000000000c72ca */ /* 0x000fe200000e0000 */
[----:B------:R-:W-:-:S06]  /*1c120*/  VIADD R0, R2, 0xffffffff ;  /* 0xffffffff02007836 */ /* 0x000fcc0000000000 */
[----:B------:R-:W-:-:S04]  /*1c130*/  @!P0 IMAD.MOV R0, RZ, RZ, R2 ;  /* 0x000000ffff008224 */ /* 0x000fc800078e0202 */
[----:B------:R-:W-:Y:S01]  /*1c140*/  IMAD.IADD R73, R0, 0x1, R0 ;  /* 0x0000000100497824 */ /* 0x000fe200078e0200 */
[----:B------:R-:W-:Y:S06]  /*1c150*/  @P1 BRA `(.L_x_197) ;  /* 0xffffffc800a81947 */ /* 0x000fec000383ffff */
[----:B------:R-:W-:Y:S06]  /*1c160*/  BAR.ARV 0x2, 0x120 ;  /* 0x0084800000007b1d */ /* 0x000fec0000002000 */
[----:B------:R-:W-:Y:S05]  /*1c170*/  BRA `(.L_x_198) ;  /* 0x0000000000047947 */ /* 0x000fea0003800000 */
.L_x_181:
[----:B------:R-:W-:Y:S01]  /*1c180*/  NOP ;  /* 0x0000000000007918 */ /* 0x000fe20000000000 */
.L_x_198:
        /* <DEDUP_REMOVED lines=14> */
[----:B-1----:R3:W1:Y:S02]  /*1c270*/  SYNCS.EXCH.64 URZ, [UR6+0x180], UR4 ;  /* 0x0001800406ff75b2 */ /* 0x0026640008000100 */
[----:B---3--:R-:W-:Y:S01]  /*1c280*/  NOP ;  /* 0x0000000000007918 */ /* 0x008fe20000000000 */
.L_x_199:
[----:B------:R-:W-:Y:S01]  /*1c290*/  NOP ;  /* 0x0000000000007918 */ /* 0x000fe20000000000 */
[----:B-1----:R-:W-:Y:S05]  /*1c2a0*/  EXIT ;  /* 0x000000000000794d */ /* 0x002fea0003800000 */
.L_x_16:
[-C--:B------:R-:W-:Y:S02]  /*1c2b0*/  MOV R2, R0.reuse ;  /* 0x0000000000027202 */ /* 0x080fe40000000f00 */
[----:B------:R-:W-:-:S07]  /*1c2c0*/  MOV R3, R0 ;  /* 0x0000000000037202 */ /* 0x000fce0000000f00 */
.L_x_200:
[----:B-1----:R1:W2:Y:S02]  /*1c2d0*/  SYNCS.PHASECHK.TRANS64.TRYWAIT P0, [R10+URZ+0x190], R3 ;  /* 0x000190030a0075a7 */ /* 0x0022a400080011ff */
[----:B--2---:R-:W-:Y:S05]  /*1c2e0*/  @!P0 NANOSLEEP.SYNCS 0x989680 ;  /* 0x009896800000895d */ /* 0x004fea0003900000 */
[----:B------:R-:W2:Y:S02]  /*1c2f0*/  @!P0 SYNCS.PHASECHK.TRANS64 P0, [R10+URZ+0x190], R3 ;  /* 0x000190030a0085a7 */ /* 0x000ea400080010ff */
[----:B--2---:R-:W-:Y:S05]  /*1c300*/  @!P0 BRA `(.L_x_200) ;  /* 0xfffffffc00f08947 */ /* 0x004fea000383ffff */
[----:B------:R-:W-:Y:S05]  /*1c310*/  BRA `(.L_x_201) ;  /* 0xfffffe4800b47947 */ /* 0x000fea000383ffff */
.L_x_18:
[-C--:B------:R-:W-:Y:S02]  /*1c320*/  MOV R2, R0.reuse ;  /* 0x0000000000027202 */ /* 0x080fe40000000f00 */
[----:B------:R-:W-:-:S07]  /*1c330*/  MOV R3, R0 ;  /* 0x0000000000037202 */ /* 0x000fce0000000f00 */
.L_x_202:
[----:B-1----:R1:W2:Y:S02]  /*1c340*/  SYNCS.PHASECHK.TRANS64.TRYWAIT P1, [R10+URZ+0x198], R3 ;  /* 0x000198030a0075a7 */ /* 0x0022a400080211ff */
[----:B--2---:R-:W-:Y:S05]  /*1c350*/  @!P1 NANOSLEEP.SYNCS 0x989680 ;  /* 0x009896800000995d */ /* 0x004fea0003900000 */
[----:B------:R-:W2:Y:S02]  /*1c360*/  @!P1 SYNCS.PHASECHK.TRANS64 P1, [R10+URZ+0x198], R3 ;  /* 0x000198030a0095a7 */ /* 0x000ea400080210ff */
[----:B--2---:R-:W-:Y:S05]  /*1c370*/  @!P1 BRA `(.L_x_202) ;  /* 0xfffffffc00f09947 */ /* 0x004fea000383ffff */
[----:B------:R-:W-:Y:S05]  /*1c380*/  BRA `(.L_x_203) ;  /* 0xfffffe4c00047947 */ /* 0x000fea000383ffff */
.L_x_19:
[-C--:B------:R-:W-:Y:S02]  /*1c390*/  MOV R2, R0.reuse ;  /* 0x0000000000027202 */ /* 0x080fe40000000f00 */
[----:B-1----:R-:W-:-:S07]  /*1c3a0*/  MOV R3, R0 ;  /* 0x0000000000037202 */ /* 0x002fce0000000f00 */
.L_x_204:
[----:B-1----:R1:W2:Y:S02]  /*1c3b0*/  SYNCS.PHASECHK.TRANS64.TRYWAIT P1, [R10+URZ+0x190], R3 ;  /* 0x000190030a0075a7 */ /* 0x0022a400080211ff */
[----:B--2---:R-:W-:Y:S05]  /*1c3c0*/  @!P1 NANOSLEEP.SYNCS 0x989680 ;  /* 0x009896800000995d */ /* 0x004fea0003900000 */
[----:B------:R-:W2:Y:S02]  /*1c3d0*/  @!P1 SYNCS.PHASECHK.TRANS64 P1, [R10+URZ+0x190], R3 ;  /* 0x000190030a0095a7 */ /* 0x000ea400080210ff */
[----:B--2---:R-:W-:Y:S05]  /*1c3e0*/  @!P1 BRA `(.L_x_204) ;  /* 0xfffffffc00f09947 */ /* 0x004fea000383ffff */
[----:B------:R-:W-:Y:S05]  /*1c3f0*/  BRA `(.L_x_205) ;  /* 0xfffffe4c00007947 */ /* 0x000fea000383ffff */
.L_x_22:
[-C--:B------:R-:W-:Y:S02]  /*1c400*/  MOV R2, R0.reuse ;  /* 0x0000000000027202 */ /* 0x080fe40000000f00 */
[----:B------:R-:W-:-:S07]  /*1c410*/  MOV R3, R0 ;  /* 0x0000000000037202 */ /* 0x000fce0000000f00 */
.L_x_206:
[----:B-1----:R1:W2:Y:S02]  /*1c420*/  SYNCS.PHASECHK.TRANS64.TRYWAIT P0, [R10+URZ+0x190], R3 ;  /* 0x000190030a0075a7 */ /* 0x0022a400080011ff */
[----:B--2---:R-:W-:Y:S05]  /*1c430*/  @!P0 NANOSLEEP.SYNCS 0x989680 ;  /* 0x009896800000895d */ /* 0x004fea0003900000 */
[----:B------:R-:W2:Y:S02]  /*1c440*/  @!P0 SYNCS.PHASECHK.TRANS64 P0, [R10+URZ+0x190], R3 ;  /* 0x000190030a0085a7 */ /* 0x000ea400080010ff */
[----:B--2---:R-:W-:Y:S05]  /*1c450*/  @!P0 BRA `(.L_x_206) ;  /* 0xfffffffc00f08947 */ /* 0x004fea000383ffff */
[----:B------:R-:W-:Y:S05]  /*1c460*/  BRA `(.L_x_207) ;  /* 0xfffffe4c004c7947 */ /* 0x000fea000383ffff */
.L_x_25:
[----:B------:R-:W-:-:S07]  /*1c470*/  MOV R3, R2 ;  /* 0x0000000200037202 */ /* 0x000fce0000000f00 */
.L_x_208:
[----:B-1----:R1:W2:Y:S02]  /*1c480*/  SYNCS.PHASECHK.TRANS64.TRYWAIT P0, [R12+URZ+0x8], R3 ;  /* 0x000008030c0075a7 */ /* 0x0022a400080011ff */
[----:B--2---:R-:W-:Y:S05]  /*1c490*/  @!P0 NANOSLEEP.SYNCS 0x989680 ;  /* 0x009896800000895d */ /* 0x004fea0003900000 */
[----:B------:R-:W2:Y:S02]  /*1c4a0*/  @!P0 SYNCS.PHASECHK.TRANS64 P0, [R12+URZ+0x8], R3 ;  /* 0x000008030c0085a7 */ /* 0x000ea400080010ff */
[----:B--2---:R-:W-:Y:S05]  /*1c4b0*/  @!P0 BRA `(.L_x_208) ;  /* 0xfffffffc00f08947 */ /* 0x004fea000383ffff */
[----:B------:R-:W-:Y:S05]  /*1c4c0*/  BRA `(.L_x_209) ;  /* 0xfffffe5000d87947 */ /* 0x000fea000383ffff */
.L_x_27:
[-C--:B------:R-:W-:Y:S02]  /*1c4d0*/  MOV R2, R0.reuse ;  /* 0x0000000000027202 */ /* 0x080fe40000000f00 */
[----:B------:R-:W-:-:S07]  /*1c4e0*/  MOV R3, R0 ;  /* 0x0000000000037202 */ /* 0x000fce0000000f00 */
.L_x_210:
[----:B-1----:R1:W2:Y:S02]  /*1c4f0*/  SYNCS.PHASECHK.TRANS64.TRYWAIT P0, [R12+URZ+0x28], R3 ;  /* 0x000028030c0075a7 */ /* 0x0022a400080011ff */
[----:B--2---:R-:W-:Y:S05]  /*1c500*/  @!P0 NANOSLEEP.SYNCS 0x989680 ;  /* 0x009896800000895d */ /* 0x004fea0003900000 */
[----:B------:R-:W2:Y:S02]  /*1c510*/  @!P0 SYNCS.PHASECHK.TRANS64 P0, [R12+URZ+0x28], R3 ;  /* 0x000028030c0085a7 */ /* 0x000ea400080010ff */
[----:B--2---:R-:W-:Y:S05]  /*1c520*/  @!P0 BRA `(.L_x_210) ;  /* 0xfffffffc00f08947 */ /* 0x004fea000383ffff */
[----:B------:R-:W-:Y:S05]  /*1c530*/  BRA `(.L_x_211) ;  /* 0xfffffe5400307947 */ /* 0x000fea000383ffff */
.L_x_29:
[-C--:B------:R-:W-:Y:S02]  /*1c540*/  MOV R2, R0.reuse ;  /* 0x0000000000027202 */ /* 0x080fe40000000f00 */
[----:B------:R-:W-:-:S07]  /*1c550*/  MOV R3, R0 ;  /* 0x0000000000037202 */ /* 0x000fce0000000f00 */
.L_x_212:
[----:B-1----:R1:W2:Y:S02]  /*1c560*/  SYNCS.PHASECHK.TRANS64.TRYWAIT P0, [R12+URZ+0x38], R3 ;  /* 0x000038030c0075a7 */ /* 0x0022a400080011ff */
[----:B--2---:R-:W-:Y:S05]  /*1c570*/  @!P0 NANOSLEEP.SYNCS 0x989680 ;  /* 0x009896800000895d */ /* 0x004fea0003900000 */
[----:B------:R-:W2:Y:S02]  /*1c580*/  @!P0 SYNCS.PHASECHK.TRANS64 P0, [R12+URZ+0x38], R3 ;  /* 0x000038030c0085a7 */ /* 0x000ea400080010ff */
[----:B--2---:R-:W-:Y:S05]  /*1c590*/  @!P0 BRA `(.L_x_212) ;  /* 0xfffffffc00f08947 */ /* 0x004fea000383ffff */
[----:B------:R-:W-:Y:S05]  /*1c5a0*/  BRA `(.L_x_213) ;  /* 0xfffffe58002c7947 */ /* 0x000fea000383ffff */
.L_x_31:
[-C--:B------:R-:W-:Y:S02]  /*1c5b0*/  MOV R2, R0.reuse ;  /* 0x0000000000027202 */ /* 0x080fe40000000f00 */
[----:B------:R-:W-:-:S07]  /*1c5c0*/  MOV R3, R0 ;  /* 0x0000000000037202 */ /* 0x000fce0000000f00 */
.L_x_214:
[----:B-1----:R1:W2:Y:S02]  /*1c5d0*/  SYNCS.PHASECHK.TRANS64.TRYWAIT P0, [R12+URZ+0x18], R3 ;  /* 0x000018030c0075a7 */ /* 0x0022a400080011ff */
[----:B--2---:R-:W-:Y:S05]  /*1c5e0*/  @!P0 NANOSLEEP.SYNCS 0x989680 ;  /* 0x009896800000895d */ /* 0x004fea0003900000 */
[----:B------:R-:W2:Y:S02]  /*1c5f0*/  @!P0 SYNCS.PHASECHK.TRANS64 P0, [R12+URZ+0x18], R3 ;  /* 0x000018030c0085a7 */ /* 0x000ea400080010ff */
[----:B--2---:R-:W-:Y:S05]  /*1c600*/  @!P0 BRA `(.L_x_214) ;  /* 0xfffffffc00f08947 */ /* 0x004fea000383ffff */
[----:B------:R-:W-:Y:S05]  /*1c610*/  BRA `(.L_x_215) ;  /* 0xfffffe5c00287947 */ /* 0x000fea000383ffff */
.L_x_33:
[----:B------:R-:W-:-:S07]  /*1c620*/  MOV R3, R2 ;  /* 0x0000000200037202 */ /* 0x000fce0000000f00 */
.L_x_216:
[----:B-1----:R1:W2:Y:S02]  /*1c630*/  SYNCS.PHASECHK.TRANS64.TRYWAIT P0, [R0+URZ+0x50], R3 ;  /* 0x00005003000075a7 */ /* 0x0022a400080011ff */
[----:B--2---:R-:W-:Y:S05]  /*1c640*/  @!P0 NANOSLEEP.SYNCS 0x989680 ;  /* 0x009896800000895d */ /* 0x004fea0003900000 */
[----:B------:R-:W2:Y:S02]  /*1c650*/  @!P0 SYNCS.PHASECHK.TRANS64 P0, [R0+URZ+0x50], R3 ;  /* 0x00005003000085a7 */ /* 0x000ea400080010ff */
[----:B--2---:R-:W-:Y:S05]  /*1c660*/  @!P0 BRA `(.L_x_216) ;  /* 0xfffffffc00f08947 */ /* 0x004fea000383ffff */
[----:B------:R-:W-:Y:S05]  /*1c670*/  BRA `(.L_x_217) ;  /* 0xfffffe5c00807947 */ /* 0x000fea000383ffff */
.L_x_35:
[----:B------:R-:W-:-:S07]  /*1c680*/  MOV R3, R2 ;  /* 0x0000000200037202 */ /* 0x000fce0000000f00 */
.L_x_218:
[----:B-1----:R1:W2:Y:S02]  /*1c690*/  SYNCS.PHASECHK.TRANS64.TRYWAIT P0, [R0+URZ+0x70], R3 ;  /* 0x00007003000075a7 */ /* 0x0022a400080011ff */
[----:B--2---:R-:W-:Y:S05]  /*1c6a0*/  @!P0 NANOSLEEP.SYNCS 0x989680 ;  /* 0x009896800000895d */ /* 0x004fea0003900000 */
[----:B------:R-:W2:Y:S02]  /*1c6b0*/  @!P0 SYNCS.PHASECHK.TRANS64 P0, [R0+URZ+0x70], R3 ;  /* 0x00007003000085a7 */ /* 0x000ea400080010ff */
[----:B--2---:R-:W-:Y:S05]  /*1c6c0*/  @!P0 BRA `(.L_x_218) ;  /* 0xfffffffc00f08947 */ /* 0x004fea000383ffff */
[----:B------:R-:W-:Y:S05]  /*1c6d0*/  BRA `(.L_x_219) ;  /* 0xfffffe6000c47947 */ /* 0x000fea000383ffff */
.L_x_37:
[----:B------:R-:W-:-:S07]  /*1c6e0*/  MOV R5, R4 ;  /* 0x0000000400057202 */ /* 0x000fce0000000f00 */
.L_x_220:
[----:B-1----:R1:W2:Y:S02]  /*1c6f0*/  SYNCS.PHASECHK.TRANS64.TRYWAIT P0, [R12+URZ+0x1b0], R5 ;  /* 0x0001b0050c0075a7 */ /* 0x0022a400080011ff */
[----:B--2---:R-:W-:Y:S05]  /*1c700*/  @!P0 NANOSLEEP.SYNCS 0x989680 ;  /* 0x009896800000895d */ /* 0x004fea0003900000 */
[----:B------:R-:W2:Y:S02]  /*1c710*/  @!P0 SYNCS.PHASECHK.TRANS64 P0, [R12+URZ+0x1b0], R5 ;  /* 0x0001b0050c0085a7 */ /* 0x000ea400080010ff */
[----:B--2---:R-:W-:Y:S05]  /*1c720*/  @!P0 BRA `(.L_x_220) ;  /* 0xfffffffc00f08947 */ /* 0x004fea000383ffff */
[----:B------:R-:W-:Y:S05]  /*1c730*/  BRA `(.L_x_221) ;  /* 0xfffffe6800247947 */ /* 0x000fea000383ffff */
.L_x_39:
[-C--:B------:R-:W-:Y:S02]  /*1c740*/  MOV R2, R0.reuse ;  /* 0x0000000000027202 */ /* 0x080fe40000000f00 */
[----:B------:R-:W-:-:S07]  /*1c750*/  MOV R3, R0 ;  /* 0x0000000000037202 */ /* 0x000fce0000000f00 */
.L_x_222:
[----:B--2---:R2:W3:Y:S02]  /*1c760*/  SYNCS.PHASECHK.TRANS64.TRYWAIT P0, [R12+URZ+0x18], R3 ;  /* 0x000018030c0075a7 */ /* 0x0044e400080011ff */
[----:B---3--:R-:W-:Y:S05]  /*1c770*/  @!P0 NANOSLEEP.SYNCS 0x989680 ;  /* 0x009896800000895d */ /* 0x008fea0003900000 */
[----:B------:R-:W3:Y:S02]  /*1c780*/  @!P0 SYNCS.PHASECHK.TRANS64 P0, [R12+URZ+0x18], R3 ;  /* 0x000018030c0085a7 */ /* 0x000ee400080010ff */
[----:B---3--:R-:W-:Y:S05]  /*1c790*/  @!P0 BRA `(.L_x_222) ;  /* 0xfffffffc00f08947 */ /* 0x008fea000383ffff */
[----:B------:R-:W-:Y:S05]  /*1c7a0*/  BRA `(.L_x_223) ;  /* 0xfffffe6800387947 */ /* 0x000fea000383ffff */
.L_x_41:
[-C--:B------:R-:W-:Y:S02]  /*1c7b0*/  MOV R2, R0.reuse ;  /* 0x0000000000027202 */ /* 0x080fe40000000f00 */
[----:B------:R-:W-:-:S07]  /*1c7c0*/  MOV R3, R0 ;  /* 0x0000000000037202 */ /* 0x000fce0000000f00 */
.L_x_224:
[----:B-1----:R1:W2:Y:S02]  /*1c7d0*/  SYNCS.PHASECHK.TRANS64.TRYWAIT P0, [R4+URZ+0x50], R3 ;  /* 0x00005003040075a7 */ /* 0x0022a400080011ff */
[----:B--2---:R-:W-:Y:S05]  /*1c7e0*/  @!P0 NANOSLEEP.SYNCS 0x989680 ;  /* 0x009896800000895d */ /* 0x004fea0003900000 */
[----:B------:R-:W2:Y:S02]  /*1c7f0*/  @!P0 SYNCS.PHASECHK.TRANS64 P0, [R4+URZ+0x50], R3 ;  /* 0x00005003040085a7 */ /* 0x000ea400080010ff */
[----:B--2---:R-:W-:Y:S05]  /*1c800*/  @!P0 BRA `(.L_x_224) ;  /* 0xfffffffc00f08947 */ /* 0x004fea000383ffff */
[----:B------:R-:W-:Y:S05]  /*1c810*/  BRA `(.L_x_225) ;  /* 0xfffffe6800a47947 */ /* 0x000fea000383ffff */
.L_x_43:
[----:B------:R-:W-:-:S07]  /*1c820*/  MOV R3, R2 ;  /* 0x0000000200037202 */ /* 0x000fce0000000f00 */
.L_x_226:
[----:B-1----:R1:W2:Y:S02]  /*1c830*/  SYNCS.PHASECHK.TRANS64.TRYWAIT P0, [R0+URZ+0x70], R3 ;  /* 0x00007003000075a7 */ /* 0x0022a400080011ff */
[----:B--2---:R-:W-:Y:S05]  /*1c840*/  @!P0 NANOSLEEP.SYNCS 0x989680 ;  /* 0x009896800000895d */ /* 0x004fea0003900000 */
[----:B------:R-:W2:Y:S02]  /*1c850*/  @!P0 SYNCS.PHASECHK.TRANS64 P0, [R0+URZ+0x70], R3 ;  /* 0x00007003000085a7 */ /* 0x000ea400080010ff */
[----:B--2---:R-:W-:Y:S05]  /*1c860*/  @!P0 BRA `(.L_x_226) ;  /* 0xfffffffc00f08947 */ /* 0x004fea000383ffff */
[----:B------:R-:W-:Y:S05]  /*1c870*/  BRA `(.L_x_227) ;  /* 0xfffffe6c00e47947 */ /* 0x000fea000383ffff */
.L_x_45:
[----:B------:R-:W-:-:S07]  /*1c880*/  MOV R3, R2 ;  /* 0x0000000200037202 */ /* 0x000fce0000000f00 */
.L_x_228:
[----:B-1----:R1:W2:Y:S02]  /*1c890*/  SYNCS.PHASECHK.TRANS64.TRYWAIT P0, [R0+URZ+0x50], R3 ;  /* 0x00005003000075a7 */ /* 0x0022a400080011ff */
[----:B--2---:R-:W-:Y:S05]  /*1c8a0*/  @!P0 NANOSLEEP.SYNCS 0x989680 ;  /* 0x009896800000895d */ /* 0x004fea0003900000 */
[----:B------:R-:W2:Y:S02]  /*1c8b0*/  @!P0 SYNCS.PHASECHK.TRANS64 P0, [R0+URZ+0x50], R3 ;  /* 0x00005003000085a7 */ /* 0x000ea400080010ff */
[----:B--2---:R-:W-:Y:S05]  /*1c8c0*/  @!P0 BRA `(.L_x_228) ;  /* 0xfffffffc00f08947 */ /* 0x004fea000383ffff */
[----:B------:R-:W-:Y:S05]  /*1c8d0*/  BRA `(.L_x_229) ;  /* 0xfffffe7400387947 */ /* 0x000fea000383ffff */
.L_x_47:
[----:B------:R-:W-:-:S07]  /*1c8e0*/  MOV R3, R2 ;  /* 0x0000000200037202 */ /* 0x000fce0000000f00 */
.L_x_230:
[----:B-1----:R1:W2:Y:S02]  /*1c8f0*/  SYNCS.PHASECHK.TRANS64.TRYWAIT P0, [R0+URZ+0x70], R3 ;  /* 0x00007003000075a7 */ /* 0x0022a400080011ff */
[----:B--2---:R-:W-:Y:S05]  /*1c900*/  @!P0 NANOSLEEP.SYNCS 0x989680 ;  /* 0x009896800000895d */ /* 0x004fea0003900000 */
[----:B------:R-:W2:Y:S02]  /*1c910*/  @!P0 SYNCS.PHASECHK.TRANS64 P0, [R0+URZ+0x70], R3 ;  /* 0x00007003000085a7 */ /* 0x000ea400080010ff */
[----:B--2---:R-:W-:Y:S05]  /*1c920*/  @!P0 BRA `(.L_x_230) ;  /* 0xfffffffc00f08947 */ /* 0x004fea000383ffff */
[----:B------:R-:W-:Y:S05]  /*1c930*/  BRA `(.L_x_231) ;  /* 0xfffffe7400f07947 */ /* 0x000fea000383ffff */
.L_x_49:
[-C--:B------:R-:W-:Y:S02]  /*1c940*/  MOV R2, R0.reuse ;  /* 0x0000000000027202 */ /* 0x080fe40000000f00 */
[----:B------:R-:W-:-:S07]  /*1c950*/  MOV R3, R0 ;  /* 0x0000000000037202 */ /* 0x000fce0000000f00 */
.L_x_232:
[----:B-1----:R1:W2:Y:S02]  /*1c960*/  SYNCS.PHASECHK.TRANS64.TRYWAIT P0, [R12+URZ+0x18], R3 ;  /* 0x000018030c0075a7 */ /* 0x0022a400080011ff */
[----:B--2---:R-:W-:Y:S05]  /*1c970*/  @!P0 NANOSLEEP.SYNCS 0x989680 ;  /* 0x009896800000895d */ /* 0x004fea0003900000 */
[----:B------:R-:W2:Y:S02]  /*1c980*/  @!P0 SYNCS.PHASECHK.TRANS64 P0, [R12+URZ+0x18], R3 ;  /* 0x000018030c0085a7 */ /* 0x000ea400080010ff */
[----:B--2---:R-:W-:Y:S05]  /*1c990*/  @!P0 BRA `(.L_x_232) ;  /* 0xfffffffc00f08947 */ /* 0x004fea000383ffff */
[----:B------:R-:W-:Y:S05]  /*1c9a0*/  BRA `(.L_x_233) ;  /* 0xfffffe7800907947 */ /* 0x000fea000383ffff */
.L_x_51:
[----:B------:R-:W-:-:S07]  /*1c9b0*/  MOV R3, R2 ;  /* 0x0000000200037202 */ /* 0x000fce0000000f00 */
.L_x_234:
[----:B-1----:R1:W2:Y:S02]  /*1c9c0*/  SYNCS.PHASECHK.TRANS64.TRYWAIT P0, [R0+URZ+0x50], R3 ;  /* 0x00005003000075a7 */ /* 0x0022a400080011ff */
[----:B--2---:R-:W-:Y:S05]  /*1c9d0*/  @!P0 NANOSLEEP.SYNCS 0x989680 ;  /* 0x009896800000895d */ /* 0x004fea0003900000 */
[----:B------:R-:W2:Y:S02]  /*1c9e0*/  @!P0 SYNCS.PHASECHK.TRANS64 P0, [R0+URZ+0x50], R3 ;  /* 0x00005003000085a7 */ /* 0x000ea400080010ff */
[----:B--2---:R-:W-:Y:S05]  /*1c9f0*/  @!P0 BRA `(.L_x_234) ;  /* 0xfffffffc00f08947 */ /* 0x004fea000383ffff */
[----:B------:R-:W-:Y:S05]  /*1ca00*/  BRA `(.L_x_235) ;  /* 0xfffffe7c00047947 */ /* 0x000fea000383ffff */
.L_x_53:
[----:B------:R-:W-:-:S07]  /*1ca10*/  MOV R3, R2 ;  /* 0x0000000200037202 */ /* 0x000fce0000000f00 */
.L_x_236:
[----:B-1----:R1:W2:Y:S02]  /*1ca20*/  SYNCS.PHASECHK.TRANS64.TRYWAIT P0, [R0+URZ+0x70], R3 ;  /* 0x00007003000075a7 */ /* 0x0022a400080011ff */
[----:B--2---:R-:W-:Y:S05]  /*1ca30*/  @!P0 NANOSLEEP.SYNCS 0x989680 ;  /* 0x009896800000895d */ /* 0x004fea0003900000 */
[----:B------:R-:W2:Y:S02]  /*1ca40*/  @!P0 SYNCS.PHASECHK.TRANS64 P0, [R0+URZ+0x70], R3 ;  /* 0x00007003000085a7 */ /* 0x000ea400080010ff */
[----:B--2---:R-:W-:Y:S05]  /*1ca50*/  @!P0 BRA `(.L_x_236) ;  /* 0xfffffffc00f08947 */ /* 0x004fea000383ffff */
[----:B------:R-:W-:Y:S05]  /*1ca60*/  BRA `(.L_x_237) ;  /* 0xfffffe80005c7947 */ /* 0x000fea000383ffff */
.L_x_55:
[----:B------:R-:W-:-:S07]  /*1ca70*/  MOV R3, R2 ;  /* 0x0000000200037202 */ /* 0x000fce0000000f00 */
.L_x_238:
[----:B-1----:R1:W2:Y:S02]  /*1ca80*/  SYNCS.PHASECHK.TRANS64.TRYWAIT P0, [R0+URZ+0x50], R3 ;  /* 0x00005003000075a7 */ /* 0x0022a400080011ff */
[----:B--2---:R-:W-:Y:S05]  /*1ca90*/  @!P0 NANOSLEEP.SYNCS 0x989680 ;  /* 0x009896800000895d */ /* 0x004fea0003900000 */
[----:B------:R-:W2:Y:S02]  /*1caa0*/  @!P0 SYNCS.PHASECHK.TRANS64 P0, [R0+URZ+0x50], R3 ;  /* 0x00005003000085a7 */ /* 0x000ea400080010ff */
[----:B--2---:R-:W-:Y:S05]  /*1cab0*/  @!P0 BRA `(.L_x_238) ;  /* 0xfffffffc00f08947 */ /* 0x004fea000383ffff */
[----:B------:R-:W-:Y:S05]  /*1cac0*/  BRA `(.L_x_239) ;  /* 0xfffffe8400b47947 */ /* 0x000fea000383ffff */
.L_x_57:
[-C--:B------:R-:W-:Y:S02]  /*1cad0*/  MOV R8, R3.reuse ;  /* 0x0000000300087202 */ /* 0x080fe40000000f00 */
[----:B------:R-:W-:-:S07]  /*1cae0*/  MOV R9, R3 ;  /* 0x0000000300097202 */ /* 0x000fce0000000f00 */
.L_x_240:
[----:B-1----:R1:W2:Y:S02]  /*1caf0*/  SYNCS.PHASECHK.TRANS64.TRYWAIT P2, [R0+URZ+0x70], R9 ;  /* 0x00007009000075a7 */ /* 0x0022a400080411ff */
[----:B--2---:R-:W-:Y:S05]  /*1cb00*/  @!P2 NANOSLEEP.SYNCS 0x989680 ;  /* 0x009896800000a95d */ /* 0x004fea0003900000 */
[----:B------:R-:W2:Y:S02]  /*1cb10*/  @!P2 SYNCS.PHASECHK.TRANS64 P2, [R0+URZ+0x70], R9 ;  /* 0x000070090000a5a7 */ /* 0x000ea400080410ff */
[----:B--2---:R-:W-:Y:S05]  /*1cb20*/  @!P2 BRA `(.L_x_240) ;  /* 0xfffffffc00f0a947 */ /* 0x004fea000383ffff */
[----:B------:R-:W-:Y:S05]  /*1cb30*/  BRA `(.L_x_241) ;  /* 0xfffffe88007c7947 */ /* 0x000fea000383ffff */
.L_x_61:
[-C--:B------:R-:W-:Y:S02]  /*1cb40*/  MOV R2, R0.reuse ;  /* 0x0000000000027202 */ /* 0x080fe40000000f00 */
[----:B------:R-:W-:-:S07]  /*1cb50*/  MOV R3, R0 ;  /* 0x0000000000037202 */ /* 0x000fce0000000f00 */
.L_x_242:
[----:B--2---:R2:W3:Y:S02]  /*1cb60*/  SYNCS.PHASECHK.TRANS64.TRYWAIT P0, [R12+URZ+0x18], R3 ;  /* 0x000018030c0075a7 */ /* 0x0044e400080011ff */
[----:B---3--:R-:W-:Y:S05]  /*1cb70*/  @!P0 NANOSLEEP.SYNCS 0x989680 ;  /* 0x009896800000895d */ /* 0x008fea0003900000 */
[----:B------:R-:W3:Y:S02]  /*1cb80*/  @!P0 SYNCS.PHASECHK.TRANS64 P0, [R12+URZ+0x18], R3 ;  /* 0x000018030c0085a7 */ /* 0x000ee400080010ff */
[----:B---3--:R-:W-:Y:S05]  /*1cb90*/  @!P0 BRA `(.L_x_242) ;  /* 0xfffffffc00f08947 */ /* 0x008fea000383ffff */
[----:B------:R-:W-:Y:S05]  /*1cba0*/  BRA `(.L_x_243) ;  /* 0xfffffe8c00407947 */ /* 0x000fea000383ffff */
.L_x_63:
[----:B------:R-:W-:-:S07]  /*1cbb0*/  MOV R3, R2 ;  /* 0x0000000200037202 */ /* 0x000fce0000000f00 */
.L_x_244:
[----:B-1----:R1:W2:Y:S02]  /*1cbc0*/  SYNCS.PHASECHK.TRANS64.TRYWAIT P0, [R0+URZ+0x50], R3 ;  /* 0x00005003000075a7 */ /* 0x0022a400080011ff */
[----:B--2---:R-:W-:Y:S05]  /*1cbd0*/  @!P0 NANOSLEEP.SYNCS 0x989680 ;  /* 0x009896800000895d */ /* 0x004fea0003900000 */
[----:B------:R-:W2:Y:S02]  /*1cbe0*/  @!P0 SYNCS.PHASECHK.TRANS64 P0, [R0+URZ+0x50], R3 ;  /* 0x00005003000085a7 */ /* 0x000ea400080010ff */
[----:B--2---:R-:W-:Y:S05]  /*1cbf0*/  @!P0 BRA `(.L_x_244) ;  /* 0xfffffffc00f08947 */ /* 0x004fea000383ffff */
[----:B------:R-:W-:Y:S05]  /*1cc00*/  BRA `(.L_x_245) ;  /* 0xfffffe8c00987947 */ /* 0x000fea000383ffff */
.L_x_65:
[----:B------:R-:W-:-:S07]  /*1cc10*/  MOV R3, R2 ;  /* 0x0000000200037202 */ /* 0x000fce0000000f00 */
.L_x_246:
[----:B-1----:R1:W2:Y:S02]  /*1cc20*/  SYNCS.PHASECHK.TRANS64.TRYWAIT P0, [R0+URZ+0x70], R3 ;  /* 0x00007003000075a7 */ /* 0x0022a400080011ff */
[----:B--2---:R-:W-:Y:S05]  /*1cc30*/  @!P0 NANOSLEEP.SYNCS 0x989680 ;  /* 0x009896800000895d */ /* 0x004fea0003900000 */
[----:B------:R-:W2:Y:S02]  /*1cc40*/  @!P0 SYNCS.PHASECHK.TRANS64 P0, [R0+URZ+0x70], R3 ;  /* 0x00007003000085a7 */ /* 0x000ea400080010ff */
[----:B--2---:R-:W-:Y:S05]  /*1cc50*/  @!P0 BRA `(.L_x_246) ;  /* 0xfffffffc00f08947 */ /* 0x004fea000383ffff */
[----:B------:R-:W-:Y:S05]  /*1cc60*/  BRA `(.L_x_247) ;  /* 0xfffffe9000dc7947 */ /* 0x000fea000383ffff */
.L_x_67:
[----:B------:R-:W-:-:S07]  /*1cc70*/  MOV R3, R2 ;  /* 0x0000000200037202 */ /* 0x000fce0000000f00 */
.L_x_248:
[----:B--2---:R2:W3:Y:S02]  /*1cc80*/  SYNCS.PHASECHK.TRANS64.TRYWAIT P0, [R0+URZ+0x50], R3 ;  /* 0x00005003000075a7 */ /* 0x0044e400080011ff */
[----:B---3--:R-:W-:Y:S05]  /*1cc90*/  @!P0 NANOSLEEP.SYNCS 0x989680 ;  /* 0x009896800000895d */ /* 0x008fea0003900000 */
[----:B------:R-:W3:Y:S02]  /*1cca0*/  @!P0 SYNCS.PHASECHK.TRANS64 P0, [R0+URZ+0x50], R3 ;  /* 0x00005003000085a7 */ /* 0x000ee400080010ff */
[----:B---3--:R-:W-:Y:S05]  /*1ccb0*/  @!P0 BRA `(.L_x_248) ;  /* 0xfffffffc00f08947 */ /* 0x008fea000383ffff */
[----:B------:R-:W-:Y:S05]  /*1ccc0*/  BRA `(.L_x_249) ;  /* 0xfffffe98004c7947 */ /* 0x000fea000383ffff */
.L_x_69:
[----:B------:R-:W-:-:S07]  /*1ccd0*/  MOV R3, R2 ;  /* 0x0000000200037202 */ /* 0x000fce0000000f00 */
.L_x_250:
[----:B-1----:R1:W2:Y:S02]  /*1cce0*/  SYNCS.PHASECHK.TRANS64.TRYWAIT P0, [R0+URZ+0x70], R3 ;  /* 0x00007003000075a7 */ /* 0x0022a400080011ff */
[----:B--2---:R-:W-:Y:S05]  /*1ccf0*/  @!P0 NANOSLEEP.SYNCS 0x989680 ;  /* 0x009896800000895d */ /* 0x004fea0003900000 */
[----:B------:R-:W2:Y:S02]  /*1cd00*/  @!P0 SYNCS.PHASECHK.TRANS64 P0, [R0+URZ+0x70], R3 ;  /* 0x00007003000085a7 */ /* 0x000ea400080010ff */
[----:B--2---:R-:W-:Y:S05]  /*1cd10*/  @!P0 BRA `(.L_x_250) ;  /* 0xfffffffc00f08947 */ /* 0x004fea000383ffff */
[----:B------:R-:W-:Y:S05]  /*1cd20*/  BRA `(.L_x_251) ;  /* 0xfffffe9800f07947 */ /* 0x000fea000383ffff */
.L_x_72:
[----:B------:R-:W-:-:S07]  /*1cd30*/  MOV R3, R2 ;  /* 0x0000000200037202 */ /* 0x000fce0000000f00 */
.L_x_252:
[----:B-1----:R1:W2:Y:S02]  /*1cd40*/  SYNCS.PHASECHK.TRANS64.TRYWAIT P0, [R0+URZ+0x50], R3 ;  /* 0x00005003000075a7 */ /* 0x0022a400080011ff */
[----:B--2---:R-:W-:Y:S05]  /*1cd50*/  @!P0 NANOSLEEP.SYNCS 0x989680 ;  /* 0x009896800000895d */ /* 0x004fea0003900000 */
[----:B------:R-:W2:Y:S02]  /*1cd60*/  @!P0 SYNCS.PHASECHK.TRANS64 P0, [R0+URZ+0x50], R3 ;  /* 0x00005003000085a7 */ /* 0x000ea400080010ff */
[----:B--2---:R-:W-:Y:S05]  /*1cd70*/  @!P0 BRA `(.L_x_252) ;  /* 0xfffffffc00f08947 */ /* 0x004fea000383ffff */
[----:B------:R-:W-:Y:S05]  /*1cd80*/  BRA `(.L_x_253) ;  /* 0xfffffe9c00c47947 */ /* 0x000fea000383ffff */
.L_x_74:
[----:B------:R-:W-:-:S07]  /*1cd90*/  MOV R3, R2 ;  /* 0x0000000200037202 */ /* 0x000fce0000000f00 */
.L_x_254:
[----:B-1----:R1:W2:Y:S02]  /*1cda0*/  SYNCS.PHASECHK.TRANS64.TRYWAIT P0, [R0+URZ+0x70], R3 ;  /* 0x00007003000075a7 */ /* 0x0022a400080011ff */
[----:B--2---:R-:W-:Y:S05]  /*1cdb0*/  @!P0 NANOSLEEP.SYNCS 0x989680 ;  /* 0x009896800000895d */ /* 0x004fea0003900000 */
[----:B------:R-:W2:Y:S02]  /*1cdc0*/  @!P0 SYNCS.PHASECHK.TRANS64 P0, [R0+URZ+0x70], R3 ;  /* 0x00007003000085a7 */ /* 0x000ea400080010ff */
[----:B--2---:R-:W-:Y:S05]  /*1cdd0*/  @!P0 BRA `(.L_x_254) ;  /* 0xfffffffc00f08947 */ /* 0x004fea000383ffff */
[----:B------:R-:W-:Y:S05]  /*1cde0*/  BRA `(.L_x_255) ;  /* 0xfffffea000687947 */ /* 0x000fea000383ffff */
.L_x_76:
[-C--:B------:R-:W-:Y:S02]  /*1cdf0*/  MOV R2, R0.reuse ;  /* 0x0000000000027202 */ /* 0x080fe40000000f00 */
[----:B------:R-:W-:-:S07]  /*1ce00*/  MOV R3, R0 ;  /* 0x0000000000037202 */ /* 0x000fce0000000f00 */
.L_x_256:
[----:B-1----:R1:W2:Y:S02]  /*1ce10*/  SYNCS.PHASECHK.TRANS64.TRYWAIT P0, [R12+URZ+0x190], R3 ;  /* 0x000190030c0075a7 */ /* 0x0022a400080011ff */
[----:B--2---:R-:W-:Y:S05]  /*1ce20*/  @!P0 NANOSLEEP.SYNCS 0x989680 ;  /* 0x009896800000895d */ /* 0x004fea0003900000 */
[----:B------:R-:W2:Y:S02]  /*1ce30*/  @!P0 SYNCS.PHASECHK.TRANS64 P0, [R12+URZ+0x190], R3 ;  /* 0x000190030c0085a7 */ /* 0x000ea400080010ff */
[----:B--2---:R-:W-:Y:S05]  /*1ce40*/  @!P0 BRA `(.L_x_256) ;  /* 0xfffffffc00f08947 */ /* 0x004fea000383ffff */
[----:B------:R-:W-:Y:S05]  /*1ce50*/  BRA `(.L_x_257) ;  /* 0xfffffea400307947 */ /* 0x000fea000383ffff */
.L_x_78:
[----:B------:R-:W-:-:S07]  /*1ce60*/  MOV R3, R2 ;  /* 0x0000000200037202 */ /* 0x000fce0000000f00 */
.L_x_258:
[----:B-1----:R1:W2:Y:S02]  /*1ce70*/  SYNCS.PHASECHK.TRANS64.TRYWAIT P0, [R12+URZ+0x8], R3 ;  /* 0x000008030c0075a7 */ /* 0x0022a400080011ff */
[----:B--2---:R-:W-:Y:S05]  /*1ce80*/  @!P0 NANOSLEEP.SYNCS 0x989680 ;  /* 0x009896800000895d */ /* 0x004fea0003900000 */
[----:B------:R-:W2:Y:S02]  /*1ce90*/  @!P0 SYNCS.PHASECHK.TRANS64 P0, [R12+URZ+0x8], R3 ;  /* 0x000008030c0085a7 */ /* 0x000ea400080010ff */
[----:B--2---:R-:W-:Y:S05]  /*1cea0*/  @!P0 BRA `(.L_x_258) ;  /* 0xfffffffc00f08947 */ /* 0x004fea000383ffff */
[----:B------:R-:W-:Y:S05]  /*1ceb0*/  BRA `(.L_x_259) ;  /* 0xfffffea4008c7947 */ /* 0x000fea000383ffff */
.L_x_81:
[----:B-1----:R-:W-:-:S07]  /*1cec0*/  MOV R3, R2 ;  /* 0x0000000200037202 */ /* 0x002fce0000000f00 */
.L_x_260:
[----:B-1----:R1:W2:Y:S02]  /*1ced0*/  SYNCS.PHASECHK.TRANS64.TRYWAIT P0, [R12+URZ+0x28], R3 ;  /* 0x000028030c0075a7 */ /* 0x0022a400080011ff */
[----:B--2---:R-:W-:Y:S05]  /*1cee0*/  @!P0 NANOSLEEP.SYNCS 0x989680 ;  /* 0x009896800000895d */ /* 0x004fea0003900000 */
[----:B------:R-:W2:Y:S02]  /*1cef0*/  @!P0 SYNCS.PHASECHK.TRANS64 P0, [R12+URZ+0x28], R3 ;  /* 0x000028030c0085a7 */ /* 0x000ea400080010ff */
[----:B--2---:R-:W-:Y:S05]  /*1cf00*/  @!P0 BRA `(.L_x_260) ;  /* 0xfffffffc00f08947 */ /* 0x004fea000383ffff */
[----:B------:R-:W-:Y:S05]  /*1cf10*/  BRA `(.L_x_261) ;  /* 0xfffffea400947947 */ /* 0x000fea000383ffff */
.L_x_82:
[----:B-1----:R-:W-:-:S07]  /*1cf20*/  MOV R3, R2 ;  /* 0x0000000200037202 */ /* 0x002fce0000000f00 */
.L_x_262:
[----:B-1----:R1:W2:Y:S02]  /*1cf30*/  SYNCS.PHASECHK.TRANS64.TRYWAIT P0, [R12+URZ+0x38], R3 ;  /* 0x000038030c0075a7 */ /* 0x0022a400080011ff */
[----:B--2---:R-:W-:Y:S05]  /*1cf40*/  @!P0 NANOSLEEP.SYNCS 0x989680 ;  /* 0x009896800000895d */ /* 0x004fea0003900000 */
[----:B------:R-:W2:Y:S02]  /*1cf50*/  @!P0 SYNCS.PHASECHK.TRANS64 P0, [R12+URZ+0x38], R3 ;  /* 0x000038030c0085a7 */ /* 0x000ea400080010ff */
[----:B--2---:R-:W-:Y:S05]  /*1cf60*/  @!P0 BRA `(.L_x_262) ;  /* 0xfffffffc00f08947 */ /* 0x004fea000383ffff */
[----:B------:R-:W-:Y:S05]  /*1cf70*/  BRA `(.L_x_263) ;  /* 0xfffffea400947947 */ /* 0x000fea000383ffff */
.L_x_83:
[----:B-1----:R-:W-:-:S07]  /*1cf80*/  MOV R3, R2 ;  /* 0x0000000200037202 */ /* 0x002fce0000000f00 */
.L_x_264:
[----:B-1----:R1:W2:Y:S02]  /*1cf90*/  SYNCS.PHASECHK.TRANS64.TRYWAIT P0, [R12+URZ+0x18], R3 ;  /* 0x000018030c0075a7 */ /* 0x0022a400080011ff */
[----:B--2---:R-:W-:Y:S05]  /*1cfa0*/  @!P0 NANOSLEEP.SYNCS 0x989680 ;  /* 0x009896800000895d */ /* 0x004fea0003900000 */
[----:B------:R-:W2:Y:S02]  /*1cfb0*/  @!P0 SYNCS.PHASECHK.TRANS64 P0, [R12+URZ+0x18], R3 ;  /* 0x000018030c0085a7 */ /* 0x000ea400080010ff */
[----:B--2---:R-:W-:Y:S05]  /*1cfc0*/  @!P0 BRA `(.L_x_264) ;  /* 0xfffffffc00f08947 */ /* 0x004fea000383ffff */
[----:B------:R-:W-:Y:S05]  /*1cfd0*/  BRA `(.L_x_265) ;  /* 0xfffffea400947947 */ /* 0x000fea000383ffff */
.L_x_85:
[----:B-1----:R-:W-:-:S07]  /*1cfe0*/  MOV R3, R2 ;  /* 0x0000000200037202 */ /* 0x002fce0000000f00 */
.L_x_266:
[----:B-1----:R1:W2:Y:S02]  /*1cff0*/  SYNCS.PHASECHK.TRANS64.TRYWAIT P0, [R12+URZ+0x28], R3 ;  /* 0x000028030c0075a7 */ /* 0x0022a400080011ff */
[----:B--2---:R-:W-:Y:S05]  /*1d000*/  @!P0 NANOSLEEP.SYNCS 0x989680 ;  /* 0x009896800000895d */ /* 0x004fea0003900000 */
[----:B------:R-:W2:Y:S02]  /*1d010*/  @!P0 SYNCS.PHASECHK.TRANS64 P0, [R12+URZ+0x28], R3 ;  /* 0x000028030c0085a7 */ /* 0x000ea400080010ff */
[----:B--2---:R-:W-:Y:S05]  /*1d020*/  @!P0 BRA `(.L_x_266) ;  /* 0xfffffffc00f08947 */ /* 0x004fea000383ffff */
[----:B------:R-:W-:Y:S05]  /*1d030*/  BRA `(.L_x_267) ;  /* 0xfffffea400a07947 */ /* 0x000fea000383ffff */
.L_x_86:
[----:B------:R-:W-:-:S07]  /*1d040*/  MOV R5, R4 ;  /* 0x0000000400057202 */ /* 0x000fce0000000f00 */
.L_x_268:
[----:B--2---:R2:W3:Y:S02]  /*1d050*/  SYNCS.PHASECHK.TRANS64.TRYWAIT P0, [R12+URZ+0x38], R5 ;  /* 0x000038050c0075a7 */ /* 0x0044e400080011ff */
[----:B---3--:R-:W-:Y:S05]  /*1d060*/  @!P0 NANOSLEEP.SYNCS 0x989680 ;  /* 0x009896800000895d */ /* 0x008fea0003900000 */
[----:B------:R-:W3:Y:S02]  /*1d070*/  @!P0 SYNCS.PHASECHK.TRANS64 P0, [R12+URZ+0x38], R5 ;  /* 0x000038050c0085a7 */ /* 0x000ee400080010ff */
[----:B---3--:R-:W-:Y:S05]  /*1d080*/  @!P0 BRA `(.L_x_268) ;  /* 0xfffffffc00f08947 */ /* 0x008fea000383ffff */
[----:B------:R-:W-:Y:S05]  /*1d090*/  BRA `(.L_x_269) ;  /* 0xfffffea400947947 */ /* 0x000fea000383ffff */
.L_x_87:
[----:B-1----:R-:W-:-:S07]  /*1d0a0*/  MOV R3, R2 ;  /* 0x0000000200037202 */ /* 0x002fce0000000f00 */
.L_x_270:
[----:B-1----:R1:W3:Y:S02]  /*1d0b0*/  SYNCS.PHASECHK.TRANS64.TRYWAIT P0, [R12+URZ+0x18], R3 ;  /* 0x000018030c0075a7 */ /* 0x0022e400080011ff */
[----:B---3--:R-:W-:Y:S05]  /*1d0c0*/  @!P0 NANOSLEEP.SYNCS 0x989680 ;  /* 0x009896800000895d */ /* 0x008fea0003900000 */
[----:B------:R-:W3:Y:S02]  /*1d0d0*/  @!P0 SYNCS.PHASECHK.TRANS64 P0, [R12+URZ+0x18], R3 ;  /* 0x000018030c0085a7 */ /* 0x000ee400080010ff */
[----:B---3--:R-:W-:Y:S05]  /*1d0e0*/  @!P0 BRA `(.L_x_270) ;  /* 0xfffffffc00f08947 */ /* 0x008fea000383ffff */
[----:B------:R-:W-:Y:S05]  /*1d0f0*/  BRA `(.L_x_84) ;  /* 0xfffffea400847947 */ /* 0x000fea000383ffff */
.L_x_88:
[----:B------:R-:W-:-:S07]  /*1d100*/  MOV R5, R4 ;  /* 0x0000000400057202 */ /* 0x000fce0000000f00 */
.L_x_271:
[----:B-1----:R1:W2:Y:S02]  /*1d110*/  SYNCS.PHASECHK.TRANS64.TRYWAIT P0, [R0+URZ+0x50], R5 ;  /* 0x00005005000075a7 */ /* 0x0022a400080011ff */
[----:B--2---:R-:W-:Y:S05]  /*1d120*/  @!P0 NANOSLEEP.SYNCS 0x989680 ;  /* 0x009896800000895d */ /* 0x004fea0003900000 */
[----:B------:R-:W2:Y:S02]  /*1d130*/  @!P0 SYNCS.PHASECHK.TRANS64 P0, [R0+URZ+0x50], R5 ;  /* 0x00005005000085a7 */ /* 0x000ea400080010ff */
[----:B--2---:R-:W-:Y:S05]  /*1d140*/  @!P0 BRA `(.L_x_271) ;  /* 0xfffffffc00f08947 */ /* 0x004fea000383ffff */
[----:B------:R-:W-:Y:S05]  /*1d150*/  BRA `(.L_x_272) ;  /* 0xfffffea400b07947 */ /* 0x000fea000383ffff */
.L_x_90:
[----:B------:R-:W-:-:S07]  /*1d160*/  MOV R3, R2 ;  /* 0x0000000200037202 */ /* 0x000fce0000000f00 */
.L_x_273:
[----:B---3--:R3:W4:Y:S02]  /*1d170*/  SYNCS.PHASECHK.TRANS64.TRYWAIT P0, [R12+URZ+0x70], R3 ;  /* 0x000070030c0075a7 */ /* 0x00872400080011ff */
[----:B----4-:R-:W-:Y:S05]  /*1d180*/  @!P0 NANOSLEEP.SYNCS 0x989680 ;  /* 0x009896800000895d */ /* 0x010fea0003900000 */
[----:B------:R-:W4:Y:S02]  /*1d190*/  @!P0 SYNCS.PHASECHK.TRANS64 P0, [R12+URZ+0x70], R3 ;  /* 0x000070030c0085a7 */ /* 0x000f2400080010ff */
[----:B----4-:R-:W-:Y:S05]  /*1d1a0*/  @!P0 BRA `(.L_x_273) ;  /* 0xfffffffc00f08947 */ /* 0x010fea000383ffff */
[----:B------:R-:W-:Y:S05]  /*1d1b0*/  BRA `(.L_x_274) ;  /* 0xfffffea400b07947 */ /* 0x000fea000383ffff */
.L_x_98:
[----:B------:R-:W-:-:S07]  /*1d1c0*/  MOV R3, R2 ;  /* 0x0000000200037202 */ /* 0x000fce0000000f00 */
.L_x_275:
[----:B-1----:R1:W2:Y:S02]  /*1d1d0*/  SYNCS.PHASECHK.TRANS64.TRYWAIT P0, [R4+URZ], R3 ;  /* 0x00000003040075a7 */ /* 0x0022a400080011ff */
[----:B--2---:R-:W-:Y:S05]  /*1d1e0*/  @!P0 NANOSLEEP.SYNCS 0x989680 ;  /* 0x009896800000895d */ /* 0x004fea0003900000 */
[----:B------:R-:W2:Y:S02]  /*1d1f0*/  @!P0 SYNCS.PHASECHK.TRANS64 P0, [R4+URZ], R3 ;  /* 0x00000003040085a7 */ /* 0x000ea400080010ff */
[----:B--2---:R-:W-:Y:S05]  /*1d200*/  @!P0 BRA `(.L_x_275) ;  /* 0xfffffffc00f08947 */ /* 0x004fea000383ffff */
[----:B------:R-:W-:Y:S05]  /*1d210*/  BRA `(.L_x_97) ;  /* 0xfffffea800a07947 */ /* 0x000fea000383ffff */
.L_x_101:
[----:B---3--:R-:W-:-:S07]  /*1d220*/  MOV R3, R2 ;  /* 0x0000000200037202 */ /* 0x008fce0000000f00 */
.L_x_276:
[----:B-1----:R1:W2:Y:S02]  /*1d230*/  SYNCS.PHASECHK.TRANS64.TRYWAIT P0, [R4+URZ], R3 ;  /* 0x00000003040075a7 */ /* 0x0022a400080011ff */
[----:B--2---:R-:W-:Y:S05]  /*1d240*/  @!P0 NANOSLEEP.SYNCS 0x989680 ;  /* 0x009896800000895d */ /* 0x004fea0003900000 */
[----:B------:R-:W2:Y:S02]  /*1d250*/  @!P0 SYNCS.PHASECHK.TRANS64 P0, [R4+URZ], R3 ;  /* 0x00000003040085a7 */ /* 0x000ea400080010ff */
[----:B--2---:R-:W-:Y:S05]  /*1d260*/  @!P0 BRA `(.L_x_276) ;  /* 0xfffffffc00f08947 */ /* 0x004fea000383ffff */
[----:B------:R-:W-:Y:S05]  /*1d270*/  BRA `(.L_x_100) ;  /* 0xfffffeac00047947 */ /* 0x000fea000383ffff */
.L_x_103:
[----:B------:R-:W-:Y:S02]  /*1d280*/  MOV R3, UR13 ;  /* 0x0000000d00037c02 */ /* 0x000fe40008000f00 */
[-C--:B------:R-:W-:Y:S02]  /*1d290*/  MOV R4, R0.reuse ;  /* 0x0000000000047202 */ /* 0x080fe40000000f00 */
[----:B------:R-:W-:-:S07]  /*1d2a0*/  MOV R5, R0 ;  /* 0x0000000000057202 */ /* 0x000fce0000000f00 */
.L_x_277:
[----:B-1----:R1:W2:Y:S02]  /*1d2b0*/  SYNCS.PHASECHK.TRANS64.TRYWAIT P0, [R3+URZ], R5 ;  /* 0x00000005030075a7 */ /* 0x0022a400080011ff */
[----:B--2---:R-:W-:Y:S05]  /*1d2c0*/  @!P0 NANOSLEEP.SYNCS 0x989680 ;  /* 0x009896800000895d */ /* 0x004fea0003900000 */
[----:B------:R-:W2:Y:S02]  /*1d2d0*/  @!P0 SYNCS.PHASECHK.TRANS64 P0, [R3+URZ], R5 ;  /* 0x00000005030085a7 */ /* 0x000ea400080010ff */
[----:B--2---:R-:W-:Y:S05]  /*1d2e0*/  @!P0 BRA `(.L_x_277) ;  /* 0xfffffffc00f08947 */ /* 0x004fea000383ffff */
[----:B------:R-:W-:Y:S05]  /*1d2f0*/  BRA `(.L_x_278) ;  /* 0xfffffec4009c7947 */ /* 0x000fea000383ffff */
.L_x_104:
[----:B------:R-:W-:Y:S02]  /*1d300*/  MOV R4, UR13 ;  /* 0x0000000d00047c02 */ /* 0x000fe40008000f00 */
[----:B-1----:R-:W-:-:S07]  /*1d310*/  MOV R3, R2 ;  /* 0x0000000200037202 */ /* 0x002fce0000000f00 */
.L_x_279:
[----:B-1----:R1:W2:Y:S02]  /*1d320*/  SYNCS.PHASECHK.TRANS64.TRYWAIT P0, [R4+URZ+0x20], R3 ;  /* 0x00002003040075a7 */ /* 0x0022a400080011ff */
[----:B--2---:R-:W-:Y:S05]  /*1d330*/  @!P0 NANOSLEEP.SYNCS 0x989680 ;  /* 0x009896800000895d */ /* 0x004fea0003900000 */
[----:B------:R-:W2:Y:S02]  /*1d340*/  @!P0 SYNCS.PHASECHK.TRANS64 P0, [R4+URZ+0x20], R3 ;  /* 0x00002003040085a7 */ /* 0x000ea400080010ff */
[----:B--2---:R-:W-:Y:S05]  /*1d350*/  @!P0 BRA `(.L_x_279) ;  /* 0xfffffffc00f08947 */ /* 0x004fea000383ffff */
[----:B------:R-:W-:Y:S05]  /*1d360*/  BRA `(.L_x_280) ;  /* 0xfffffec4008c7947 */ /* 0x000fea000383ffff */
.L_x_105:
[----:B------:R-:W-:Y:S02]  /*1d370*/  MOV R3, UR13 ;  /* 0x0000000d00037c02 */ /* 0x000fe40008000f00 */
[-C--:B------:R-:W-:Y:S02]  /*1d380*/  MOV R6, R0.reuse ;  /* 0x0000000000067202 */ /* 0x080fe40000000f00 */
[----:B------:R-:W-:-:S07]  /*1d390*/  MOV R7, R0 ;  /* 0x0000000000077202 */ /* 0x000fce0000000f00 */
.L_x_281:
[----:B-1----:R1:W2:Y:S02]  /*1d3a0*/  SYNCS.PHASECHK.TRANS64.TRYWAIT P0, [R3+URZ+0x30], R7 ;  /* 0x00003007030075a7 */ /* 0x0022a400080011ff */
[----:B--2---:R-:W-:Y:S05]  /*1d3b0*/  @!P0 NANOSLEEP.SYNCS 0x989680 ;  /* 0x009896800000895d */ /* 0x004fea0003900000 */
[----:B------:R-:W2:Y:S02]  /*1d3c0*/  @!P0 SYNCS.PHASECHK.TRANS64 P0, [R3+URZ+0x30], R7 ;  /* 0x00003007030085a7 */ /* 0x000ea400080010ff */
[----:B--2---:R-:W-:Y:S05]  /*1d3d0*/  @!P0 BRA `(.L_x_281) ;  /* 0xfffffffc00f08947 */ /* 0x004fea000383ffff */
[----:B------:R-:W-:Y:S05]  /*1d3e0*/  BRA `(.L_x_282) ;  /* 0xfffffec4007c7947 */ /* 0x000fea000383ffff */
.L_x_106:
[----:B-1----:R-:W-:-:S07]  /*1d3f0*/  MOV R3, R2 ;  /* 0x0000000200037202 */ /* 0x002fce0000000f00 */
.L_x_283:
[----:B-1----:R1:W2:Y:S02]  /*1d400*/  SYNCS.PHASECHK.TRANS64.TRYWAIT P0, [R4+URZ+0x90], R3 ;  /* 0x00009003040075a7 */ /* 0x0022a400080011ff */
[----:B--2---:R-:W-:Y:S05]  /*1d410*/  @!P0 NANOSLEEP.SYNCS 0x989680 ;  /* 0x009896800000895d */ /* 0x004fea0003900000 */
[----:B------:R-:W2:Y:S02]  /*1d420*/  @!P0 SYNCS.PHASECHK.TRANS64 P0, [R4+URZ+0x90], R3 ;  /* 0x00009003040085a7 */ /* 0x000ea400080010ff */
[----:B--2---:R-:W-:Y:S05]  /*1d430*/  @!P0 BRA `(.L_x_283) ;  /* 0xfffffffc00f08947 */ /* 0x004fea000383ffff */
[----:B------:R-:W-:Y:S05]  /*1d440*/  BRA `(.L_x_284) ;  /* 0xfffffec400707947 */ /* 0x000fea000383ffff */
.L_x_107:
[----:B------:R-:W-:Y:S02]  /*1d450*/  MOV R5, UR13 ;  /* 0x0000000d00057c02 */ /* 0x000fe40008000f00 */
[-C--:B------:R-:W-:Y:S02]  /*1d460*/  MOV R2, R0.reuse ;  /* 0x0000000000027202 */ /* 0x080fe40000000f00 */
[----:B-1----:R-:W-:-:S07]  /*1d470*/  MOV R3, R0 ;  /* 0x0000000000037202 */ /* 0x002fce0000000f00 */
.L_x_285:
[----:B-1----:R1:W2:Y:S02]  /*1d480*/  SYNCS.PHASECHK.TRANS64.TRYWAIT P0, [R5+URZ+0x10], R3 ;  /* 0x00001003050075a7 */ /* 0x0022a400080011ff */
[----:B--2---:R-:W-:Y:S05]  /*1d490*/  @!P0 NANOSLEEP.SYNCS 0x989680 ;  /* 0x009896800000895d */ /* 0x004fea0003900000 */
[----:B------:R-:W2:Y:S02]  /*1d4a0*/  @!P0 SYNCS.PHASECHK.TRANS64 P0, [R5+URZ+0x10], R3 ;  /* 0x00001003050085a7 */ /* 0x000ea400080010ff */
[----:B--2---:R-:W-:Y:S05]  /*1d4b0*/  @!P0 BRA `(.L_x_285) ;  /* 0xfffffffc00f08947 */ /* 0x004fea000383ffff */
[----:B------:R-:W-:Y:S05]  /*1d4c0*/  BRA `(.L_x_286) ;  /* 0xfffffec4005c7947 */ /* 0x000fea000383ffff */
.L_x_108:
[-C--:B------:R-:W-:Y:S02]  /*1d4d0*/  MOV R6, R3.reuse ;  /* 0x0000000300067202 */ /* 0x080fe40000000f00 */
[----:B------:R-:W-:-:S07]  /*1d4e0*/  MOV R7, R3 ;  /* 0x0000000300077202 */ /* 0x000fce0000000f00 */
.L_x_287:
[----:B-1----:R1:W2:Y:S02]  /*1d4f0*/  SYNCS.PHASECHK.TRANS64.TRYWAIT P0, [R2+URZ+0x40], R7 ;  /* 0x00004007020075a7 */ /* 0x0022a400080011ff */
[----:B--2---:R-:W-:Y:S05]  /*1d500*/  @!P0 NANOSLEEP.SYNCS 0x989680 ;  /* 0x009896800000895d */ /* 0x004fea0003900000 */
[----:B------:R-:W2:Y:S02]  /*1d510*/  @!P0 SYNCS.PHASECHK.TRANS64 P0, [R2+URZ+0x40], R7 ;  /* 0x00004007020085a7 */ /* 0x000ea400080010ff */
[----:B--2---:R-:W-:Y:S05]  /*1d520*/  @!P0 BRA `(.L_x_287) ;  /* 0xfffffffc00f08947 */ /* 0x004fea000383ffff */
[----:B------:R-:W-:Y:S05]  /*1d530*/  BRA `(.L_x_288) ;  /* 0xfffffec8005c7947 */ /* 0x000fea000383ffff */
.L_x_109:
[-C--:B------:R-:W-:Y:S02]  /*1d540*/  MOV R6, R3.reuse ;  /* 0x0000000300067202 */ /* 0x080fe40000000f00 */
[----:B------:R-:W-:-:S07]  /*1d550*/  MOV R7, R3 ;  /* 0x0000000300077202 */ /* 0x000fce0000000f00 */
.L_x_289:
[----:B-1----:R1:W2:Y:S02]  /*1d560*/  SYNCS.PHASECHK.TRANS64.TRYWAIT P0, [R2+URZ+0x60], R7 ;  /* 0x00006007020075a7 */ /* 0x0022a400080011ff */
[----:B--2---:R-:W-:Y:S05]  /*1d570*/  @!P0 NANOSLEEP.SYNCS 0x989680 ;  /* 0x009896800000895d */ /* 0x004fea0003900000 */
[----:B------:R-:W2:Y:S02]  /*1d580*/  @!P0 SYNCS.PHASECHK.TRANS64 P0, [R2+URZ+0x60], R7 ;  /* 0x00006007020085a7 */ /* 0x000ea400080010ff */
[----:B--2---:R-:W-:Y:S05]  /*1d590*/  @!P0 BRA `(.L_x_289) ;  /* 0xfffffffc00f08947 */ /* 0x004fea000383ffff */
[----:B------:R-:W-:Y:S05]  /*1d5a0*/  BRA `(.L_x_290) ;  /* 0xfffffed000787947 */ /* 0x000fea000383ffff */
.L_x_111:
[----:B------:R-:W-:Y:S07]  /*1d5b0*/  MOV R3, R2 ;  /* 0x0000000200037202 */ /* 0x000fee0000000f00 */
.L_x_291:
[----:B--2---:R2:W3:Y:S02]  /*1d5c0*/  SYNCS.PHASECHK.TRANS64.TRYWAIT P0, [R5+URZ+0x90], R3 ;  /* 0x00009003050075a7 */ /* 0x0044e400080011ff */
[----:B---3--:R-:W-:Y:S05]  /*1d5d0*/  @!P0 NANOSLEEP.SYNCS 0x989680 ;  /* 0x009896800000895d */ /* 0x008fea0003900000 */
[----:B------:R-:W3:Y:S02]  /*1d5e0*/  @!P0 SYNCS.PHASECHK.TRANS64 P0, [R5+URZ+0x90], R3 ;  /* 0x00009003050085a7 */ /* 0x000ee400080010ff */
[----:B---3--:R-:W-:Y:S05]  /*1d5f0*/  @!P0 BRA `(.L_x_291) ;  /* 0xfffffffc00f08947 */ /* 0x008fea000383ffff */
[----:B------:R-:W-:Y:S05]  /*1d600*/  BRA `(.L_x_292) ;  /* 0xfffffed800b07947 */ /* 0x000fea000383ffff */
.L_x_112:
[----:B------:R-:W-:Y:S02]  /*1d610*/  MOV R4, UR13 ;  /* 0x0000000d00047c02 */ /* 0x000fe40008000f00 */
[-C--:B------:R-:W-:Y:S02]  /*1d620*/  MOV R2, R0.reuse ;  /* 0x0000000000027202 */ /* 0x080fe40000000f00 */
[----:B--2---:R-:W-:Y:S07]  /*1d630*/  MOV R3, R0 ;  /* 0x0000000000037202 */ /* 0x004fee0000000f00 */
.L_x_293:
[----:B--2---:R2:W3:Y:S02]  /*1d640*/  SYNCS.PHASECHK.TRANS64.TRYWAIT P0, [R4+URZ+0x10], R3 ;  /* 0x00001003040075a7 */ /* 0x0044e400080011ff */
[----:B---3--:R-:W-:Y:S05]  /*1d650*/  @!P0 NANOSLEEP.SYNCS 0x989680 ;  /* 0x009896800000895d */ /* 0x008fea0003900000 */
[----:B------:R-:W3:Y:S02]  /*1d660*/  @!P0 SYNCS.PHASECHK.TRANS64 P0, [R4+URZ+0x10], R3 ;  /* 0x00001003040085a7 */ /* 0x000ee400080010ff */
[----:B---3--:R-:W-:Y:S05]  /*1d670*/  @!P0 BRA `(.L_x_293) ;  /* 0xfffffffc00f08947 */ /* 0x008fea000383ffff */
[----:B------:R-:W-:Y:S05]  /*1d680*/  BRA `(.L_x_294) ;  /* 0xfffffed8009c7947 */ /* 0x000fea000383ffff */
.L_x_113:
[----:B------:R-:W-:Y:S07]  /*1d690*/  MOV R2, R3 ;  /* 0x0000000300027202 */ /* 0x000fee0000000f00 */
.L_x_295:
[----:B-1----:R1:W2:Y:S02]  /*1d6a0*/  SYNCS.PHASECHK.TRANS64.TRYWAIT P0, [R4+URZ+0x40], R3 ;  /* 0x00004003040075a7 */ /* 0x0022a400080011ff */
[----:B--2---:R-:W-:Y:S05]  /*1d6b0*/  @!P0 NANOSLEEP.SYNCS 0x989680 ;  /* 0x009896800000895d */ /* 0x004fea0003900000 */
[----:B------:R-:W2:Y:S02]  /*1d6c0*/  @!P0 SYNCS.PHASECHK.TRANS64 P0, [R4+URZ+0x40], R3 ;  /* 0x00004003040085a7 */ /* 0x000ea400080010ff */
[----:B--2---:R-:W-:Y:S05]  /*1d6d0*/  @!P0 BRA `(.L_x_295) ;  /* 0xfffffffc00f08947 */ /* 0x004fea000383ffff */
[----:B------:R-:W-:Y:S05]  /*1d6e0*/  BRA `(.L_x_296) ;  /* 0xfffffedc008c7947 */ /* 0x000fea000383ffff */
.L_x_114:
[----:B------:R-:W-:Y:S07]  /*1d6f0*/  MOV R2, R3 ;  /* 0x0000000300027202 */ /* 0x000fee0000000f00 */
.L_x_297:
[----:B-1----:R1:W2:Y:S02]  /*1d700*/  SYNCS.PHASECHK.TRANS64.TRYWAIT P0, [R4+URZ+0x60], R3 ;  /* 0x00006003040075a7 */ /* 0x0022a400080011ff */
[----:B--2---:R-:W-:Y:S05]  /*1d710*/  @!P0 NANOSLEEP.SYNCS 0x989680 ;  /* 0x009896800000895d */ /* 0x004fea0003900000 */
[----:B------:R-:W2:Y:S02]  /*1d720*/  @!P0 SYNCS.PHASECHK.TRANS64 P0, [R4+URZ+0x60], R3 ;  /* 0x00006003040085a7 */ /* 0x000ea400080010ff */
[----:B--2---:R-:W-:Y:S05]  /*1d730*/  @!P0 BRA `(.L_x_297) ;  /* 0xfffffffc00f08947 */ /* 0x004fea000383ffff */
[----:B------:R-:W-:Y:S05]  /*1d740*/  BRA `(.L_x_298) ;  /* 0xfffffee400987947 */ /* 0x000fea000383ffff */
.L_x_115:
[----:B------:R-:W-:Y:S02]  /*1d750*/  MOV R2, UR13 ;  /* 0x0000000d00027c02 */ /* 0x000fe40008000f00 */
[-C--:B------:R-:W-:Y:S02]  /*1d760*/  MOV R4, R0.reuse ;  /* 0x0000000000047202 */ /* 0x080fe40000000f00 */
[----:B------:R-:W-:Y:S07]  /*1d770*/  MOV R5, R0 ;  /* 0x0000000000057202 */ /* 0x000fee0000000f00 */
.L_x_299:
[----:B-1----:R1:W2:Y:S02]  /*1d780*/  SYNCS.PHASECHK.TRANS64.TRYWAIT P0, [R2+URZ+0xa0], R5 ;  /* 0x0000a005020075a7 */ /* 0x0022a400080011ff */
[----:B--2---:R-:W-:Y:S05]  /*1d790*/  @!P0 NANOSLEEP.SYNCS 0x989680 ;  /* 0x009896800000895d */ /* 0x004fea0003900000 */
[----:B------:R-:W2:Y:S02]  /*1d7a0*/  @!P0 SYNCS.PHASECHK.TRANS64 P0, [R2+URZ+0xa0], R5 ;  /* 0x0000a005020085a7 */ /* 0x000ea400080010ff */
[----:B--2---:R-:W-:Y:S05]  /*1d7b0*/  @!P0 BRA `(.L_x_299) ;  /* 0xfffffffc00f08947 */ /* 0x004fea000383ffff */
[----:B------:R-:W-:Y:S05]  /*1d7c0*/  BRA `(.L_x_300) ;  /* 0xfffffeec00687947 */ /* 0x000fea000383ffff */
.L_x_116:
[----:B------:R-:W-:Y:S02]  /*1d7d0*/  MOV R0, UR13 ;  /* 0x0000000d00007c02 */ /* 0x000fe40008000f00 */
[----:B------:R-:W-:Y:S07]  /*1d7e0*/  MOV R2, R3 ;  /* 0x0000000300027202 */ /* 0x000fee0000000f00 */
.L_x_301:
[----:B-1----:R1:W2:Y:S02]  /*1d7f0*/  SYNCS.PHASECHK.TRANS64.TRYWAIT P0, [R0+URZ+0xb8], R3 ;  /* 0x0000b803000075a7 */ /* 0x0022a400080011ff */
[----:B--2---:R-:W-:Y:S05]  /*1d800*/  @!P0 NANOSLEEP.SYNCS 0x989680 ;  /* 0x009896800000895d */ /* 0x004fea0003900000 */
[----:B------:R-:W2:Y:S02]  /*1d810*/  @!P0 SYNCS.PHASECHK.TRANS64 P0, [R0+URZ+0xb8], R3 ;  /* 0x0000b803000085a7 */ /* 0x000ea400080010ff */
[----:B--2---:R-:W-:Y:S05]  /*1d820*/  @!P0 BRA `(.L_x_301) ;  /* 0xfffffffc00f08947 */ /* 0x004fea000383ffff */
[----:B------:R-:W-:Y:S05]  /*1d830*/  BRA `(.L_x_302) ;  /* 0xfffffeec00707947 */ /* 0x000fea000383ffff */
.L_x_117:
[-C--:B------:R-:W-:Y:S02]  /*1d840*/  MOV R2, R4.reuse ;  /* 0x0000000400027202 */ /* 0x080fe40000000f00 */
[----:B------:R-:W-:Y:S07]  /*1d850*/  MOV R3, R4 ;  /* 0x0000000400037202 */ /* 0x000fee0000000f00 */
.L_x_303:
[----:B-1----:R1:W2:Y:S02]  /*1d860*/  SYNCS.PHASECHK.TRANS64.TRYWAIT P0, [R8+URZ+0x40], R3 ;  /* 0x00004003080075a7 */ /* 0x0022a400080011ff */
[----:B--2---:R-:W-:Y:S05]  /*1d870*/  @!P0 NANOSLEEP.SYNCS 0x989680 ;  /* 0x009896800000895d */ /* 0x004fea0003900000 */
[----:B------:R-:W2:Y:S02]  /*1d880*/  @!P0 SYNCS.PHASECHK.TRANS64 P0, [R8+URZ+0x40], R3 ;  /* 0x00004003080085a7 */ /* 0x000ea400080010ff */
[----:B--2---:R-:W-:Y:S05]  /*1d890*/  @!P0 BRA `(.L_x_303) ;  /* 0xfffffffc00f08947 */ /* 0x004fea000383ffff */
[----:B------:R-:W-:Y:S05]  /*1d8a0*/  BRA `(.L_x_304) ;  /* 0xfffffeec00747947 */ /* 0x000fea000383ffff */
.L_x_118:
[----:B------:R-:W-:Y:S02]  /*1d8b0*/  MOV R0, UR13 ;  /* 0x0000000d00007c02 */ /* 0x000fe40008000f00 */
[----:B------:R-:W-:Y:S07]  /*1d8c0*/  MOV R3, R2 ;  /* 0x0000000200037202 */ /* 0x000fee0000000f00 */
.L_x_305:
[----:B-1----:R1:W2:Y:S02]  /*1d8d0*/  SYNCS.PHASECHK.TRANS64.TRYWAIT P0, [R0+URZ+0xc8], R3 ;  /* 0x0000c803000075a7 */ /* 0x0022a400080011ff */
[----:B--2---:R-:W-:Y:S05]  /*1d8e0*/  @!P0 NANOSLEEP.SYNCS 0x989680 ;  /* 0x009896800000895d */ /* 0x004fea0003900000 */
[----:B------:R-:W2:Y:S02]  /*1d8f0*/  @!P0 SYNCS.PHASECHK.TRANS64 P0, [R0+URZ+0xc8], R3 ;  /* 0x0000c803000085a7 */ /* 0x000ea400080010ff */
[----:B--2---:R-:W-:Y:S05]  /*1d900*/  @!P0 BRA `(.L_x_305) ;  /* 0xfffffffc00f08947 */ /* 0x004fea000383ffff */
[----:B------:R-:W-:Y:S05]  /*1d910*/  BRA `(.L_x_306) ;  /* 0xfffffef000947947 */ /* 0x000fea000383ffff */
.L_x_119:
[-C--:B------:R-:W-:Y:S02]  /*1d920*/  MOV R2, R4.reuse ;  /* 0x0000000400027202 */ /* 0x080fe40000000f00 */
[----:B------:R-:W-:Y:S07]  /*1d930*/  MOV R3, R4 ;  /* 0x0000000400037202 */ /* 0x000fee0000000f00 */
.L_x_307:
[----:B-1----:R1:W2:Y:S02]  /*1d940*/  SYNCS.PHASECHK.TRANS64.TRYWAIT P0, [R8+URZ+0x60], R3 ;  /* 0x00006003080075a7 */ /* 0x0022a400080011ff */
[----:B--2---:R-:W-:Y:S05]  /*1d950*/  @!P0 NANOSLEEP.SYNCS 0x989680 ;  /* 0x009896800000895d */ /* 0x004fea0003900000 */
[----:B------:R-:W2:Y:S02]  /*1d960*/  @!P0 SYNCS.PHASECHK.TRANS64 P0, [R8+URZ+0x60], R3 ;  /* 0x00006003080085a7 */ /* 0x000ea400080010ff */
[----:B--2---:R-:W-:Y:S05]  /*1d970*/  @!P0 BRA `(.L_x_307) ;  /* 0xfffffffc00f08947 */ /* 0x004fea000383ffff */
[----:B------:R-:W-:Y:S05]  /*1d980*/  BRA `(.L_x_308) ;  /* 0xfffffef000987947 */ /* 0x000fea000383ffff */
.L_x_120:
[----:B------:R-:W-:Y:S07]  /*1d990*/  MOV R3, R2 ;  /* 0x0000000200037202 */ /* 0x000fee0000000f00 */
.L_x_309:
[----:B-1----:R1:W2:Y:S02]  /*1d9a0*/  SYNCS.PHASECHK.TRANS64.TRYWAIT P0, [R18+URZ+0x90], R3 ;  /* 0x00009003120075a7 */ /* 0x0022a400080011ff */
[----:B--2---:R-:W-:Y:S05]  /*1d9b0*/  @!P0 NANOSLEEP.SYNCS 0x989680 ;  /* 0x009896800000895d */ /* 0x004fea0003900000 */
[----:B------:R-:W2:Y:S02]  /*1d9c0*/  @!P0 SYNCS.PHASECHK.TRANS64 P0, [R18+URZ+0x90], R3 ;  /* 0x00009003120085a7 */ /* 0x000ea400080010ff */
[----:B--2---:R-:W-:Y:S05]  /*1d9d0*/  @!P0 BRA `(.L_x_309) ;  /* 0xfffffffc00f08947 */ /* 0x004fea000383ffff */
[----:B------:R-:W-:Y:S05]  /*1d9e0*/  BRA `(.L_x_310) ;  /* 0xfffffef400c47947 */ /* 0x000fea000383ffff */
.L_x_121:
[----:B------:R-:W-:Y:S02]  /*1d9f0*/  MOV R4, UR13 ;  /* 0x0000000d00047c02 */ /* 0x000fe40008000f00 */
[-C--:B------:R-:W-:Y:S02]  /*1da00*/  MOV R2, R0.reuse ;  /* 0x0000000000027202 */ /* 0x080fe40000000f00 */
[----:B-1----:R-:W-:Y:S07]  /*1da10*/  MOV R3, R0 ;  /* 0x0000000000037202 */ /* 0x002fee0000000f00 */
.L_x_311:
[----:B-1----:R1:W2:Y:S02]  /*1da20*/  SYNCS.PHASECHK.TRANS64.TRYWAIT P0, [R4+URZ+0x10], R3 ;  /* 0x00001003040075a7 */ /* 0x0022a400080011ff */
[----:B--2---:R-:W-:Y:S05]  /*1da30*/  @!P0 NANOSLEEP.SYNCS 0x989680 ;  /* 0x009896800000895d */ /* 0x004fea0003900000 */
[----:B------:R-:W2:Y:S02]  /*1da40*/  @!P0 SYNCS.PHASECHK.TRANS64 P0, [R4+URZ+0x10], R3 ;  /* 0x00001003040085a7 */ /* 0x000ea400080010ff */
[----:B--2---:R-:W-:Y:S05]  /*1da50*/  @!P0 BRA `(.L_x_311) ;  /* 0xfffffffc00f08947 */ /* 0x004fea000383ffff */
[----:B------:R-:W-:Y:S05]  /*1da60*/  BRA `(.L_x_312) ;  /* 0xfffffef400b07947 */ /* 0x000fea000383ffff */
.L_x_122:
[----:B------:R-:W-:Y:S07]  /*1da70*/  MOV R2, R3 ;  /* 0x0000000300027202 */ /* 0x000fee0000000f00 */
.L_x_313:
[----:B-1----:R1:W2:Y:S02]  /*1da80*/  SYNCS.PHASECHK.TRANS64.TRYWAIT P0, [R9+URZ+0x40], R3 ;  /* 0x00004003090075a7 */ /* 0x0022a400080011ff */
[----:B--2---:R-:W-:Y:S05]  /*1da90*/  @!P0 NANOSLEEP.SYNCS 0x989680 ;  /* 0x009896800000895d */ /* 0x004fea0003900000 */
[----:B------:R-:W2:Y:S02]  /*1daa0*/  @!P0 SYNCS.PHASECHK.TRANS64 P0, [R9+URZ+0x40], R3 ;  /* 0x00004003090085a7 */ /* 0x000ea400080010ff */
[----:B--2---:R-:W-:Y:S05]  /*1dab0*/  @!P0 BRA `(.L_x_313) ;  /* 0xfffffffc00f08947 */ /* 0x004fea000383ffff */
[----:B------:R-:W-:Y:S05]  /*1dac0*/  BRA `(.L_x_314) ;  /* 0xfffffef800e87947 */ /* 0x000fea000383ffff */
.L_x_123:
[----:B------:R-:W-:Y:S07]  /*1dad0*/  MOV R2, R3 ;  /* 0x0000000300027202 */ /* 0x000fee0000000f00 */
.L_x_315:
[----:B-1----:R1:W2:Y:S02]  /*1dae0*/  SYNCS.PHASECHK.TRANS64.TRYWAIT P0, [R5+URZ+0x60], R3 ;  /* 0x00006003050075a7 */ /* 0x0022a400080011ff */
[----:B--2---:R-:W-:Y:S05]  /*1daf0*/  @!P0 NANOSLEEP.SYNCS 0x989680 ;  /* 0x009896800000895d */ /* 0x004fea0003900000 */
[----:B------:R-:W2:Y:S02]  /*1db00*/  @!P0 SYNCS.PHASECHK.TRANS64 P0, [R5+URZ+0x60], R3 ;  /* 0x00006003050085a7 */ /* 0x000ea400080010ff */
[----:B--2---:R-:W-:Y:S05]  /*1db10*/  @!P0 BRA `(.L_x_315) ;  /* 0xfffffffc00f08947 */ /* 0x004fea000383ffff */
[----:B------:R-:W-:Y:S05]  /*1db20*/  BRA `(.L_x_316) ;  /* 0xffffff0000c47947 */ /* 0x000fea000383ffff */
.L_x_124:
[----:B------:R-:W-:Y:S02]  /*1db30*/  MOV R0, UR13 ;  /* 0x0000000d00007c02 */ /* 0x000fe40008000f00 */
[-C--:B------:R-:W-:Y:S02]  /*1db40*/  MOV R2, R58.reuse ;  /* 0x0000003a00027202 */ /* 0x080fe40000000f00 */
[----:B------:R-:W-:Y:S07]  /*1db50*/  MOV R3, R58 ;  /* 0x0000003a00037202 */ /* 0x000fee0000000f00 */
.L_x_317:
[----:B-1----:R1:W2:Y:S02]  /*1db60*/  SYNCS.PHASECHK.TRANS64.TRYWAIT P0, [R0+URZ+0xa0], R3 ;  /* 0x0000a003000075a7 */ /* 0x0022a400080011ff */
[----:B--2---:R-:W-:Y:S05]  /*1db70*/  @!P0 NANOSLEEP.SYNCS 0x989680 ;  /* 0x009896800000895d */ /* 0x004fea0003900000 */
[----:B------:R-:W2:Y:S02]  /*1db80*/  @!P0 SYNCS.PHASECHK.TRANS64 P0, [R0+URZ+0xa0], R3 ;  /* 0x0000a003000085a7 */ /* 0x000ea400080010ff */
[----:B--2---:R-:W-:Y:S05]  /*1db90*/  @!P0 BRA `(.L_x_317) ;  /* 0xfffffffc00f08947 */ /* 0x004fea000383ffff */
[----:B------:R-:W-:Y:S05]  /*1dba0*/  BRA `(.L_x_318) ;  /* 0xffffff0400f87947 */ /* 0x000fea000383ffff */
.L_x_125:
[----:B------:R-:W-:Y:S02]  /*1dbb0*/  MOV R0, UR13 ;  /* 0x0000000d00007c02 */ /* 0x000fe40008000f00 */
[-C--:B------:R-:W-:Y:S02]  /*1dbc0*/  MOV R2, R56.reuse ;  /* 0x0000003800027202 */ /* 0x080fe40000000f00 */
[----:B------:R-:W-:Y:S07]  /*1dbd0*/  MOV R3, R56 ;  /* 0x0000003800037202 */ /* 0x000fee0000000f00 */
.L_x_319:
[----:B-1----:R1:W2:Y:S02]  /*1dbe0*/  SYNCS.PHASECHK.TRANS64.TRYWAIT P0, [R0+URZ+0xb8], R3 ;  /* 0x0000b803000075a7 */ /* 0x0022a400080011ff */
[----:B--2---:R-:W-:Y:S05]  /*1dbf0*/  @!P0 NANOSLEEP.SYNCS 0x989680 ;  /* 0x009896800000895d */ /* 0x004fea0003900000 */
[----:B------:R-:W2:Y:S02]  /*1dc00*/  @!P0 SYNCS.PHASECHK.TRANS64 P0, [R0+URZ+0xb8], R3 ;  /* 0x0000b803000085a7 */ /* 0x000ea400080010ff */
[----:B--2---:R-:W-:Y:S05]  /*1dc10*/  @!P0 BRA `(.L_x_319) ;  /* 0xfffffffc00f08947 */ /* 0x004fea000383ffff */
[----:B------:R-:W-:Y:S05]  /*1dc20*/  BRA `(.L_x_320) ;  /* 0xffffff0400fc7947 */ /* 0x000fea000383ffff */
.L_x_126:
[-C--:B------:R-:W-:Y:S02]  /*1dc30*/  MOV R2, R4.reuse ;  /* 0x0000000400027202 */ /* 0x080fe40000000f00 */
[----:B------:R-:W-:Y:S07]  /*1dc40*/  MOV R3, R4 ;  /* 0x0000000400037202 */ /* 0x000fee0000000f00 */
.L_x_321:
[----:B-1----:R1:W2:Y:S02]  /*1dc50*/  SYNCS.PHASECHK.TRANS64.TRYWAIT P0, [R8+URZ+0x40], R3 ;  /* 0x00004003080075a7 */ /* 0x0022a400080011ff */
[----:B--2---:R-:W-:Y:S05]  /*1dc60*/  @!P0 NANOSLEEP.SYNCS 0x989680 ;  /* 0x009896800000895d */ /* 0x004fea0003900000 */
[----:B------:R-:W2:Y:S02]  /*1dc70*/  @!P0 SYNCS.PHASECHK.TRANS64 P0, [R8+URZ+0x40], R3 ;  /* 0x00004003080085a7 */ /* 0x000ea400080010ff */
[----:B--2---:R-:W-:Y:S05]  /*1dc80*/  @!P0 BRA `(.L_x_321) ;  /* 0xfffffffc00f08947 */ /* 0x004fea000383ffff */
[----:B------:R-:W-:Y:S05]  /*1dc90*/  BRA `(.L_x_322) ;  /* 0xffffff0800007947 */ /* 0x000fea000383ffff */
.L_x_127:
[----:B------:R-:W-:Y:S02]  /*1dca0*/  MOV R4, UR13 ;  /* 0x0000000d00047c02 */ /* 0x000fe40008000f00 */
[-C--:B------:R-:W-:Y:S02]  /*1dcb0*/  MOV R2, R57.reuse ;  /* 0x0000003900027202 */ /* 0x080fe40000000f00 */
[----:B------:R-:W-:Y:S07]  /*1dcc0*/  MOV R3, R57 ;  /* 0x0000003900037202 */ /* 0x000fee0000000f00 */
.L_x_323:
[----:B-1----:R1:W2:Y:S02]  /*1dcd0*/  SYNCS.PHASECHK.TRANS64.TRYWAIT P0, [R4+URZ+0xc8], R3 ;  /* 0x0000c803040075a7 */ /* 0x0022a400080011ff */
[----:B--2---:R-:W-:Y:S05]  /*1dce0*/  @!P0 NANOSLEEP.SYNCS 0x989680 ;  /* 0x009896800000895d */ /* 0x004fea0003900000 */
[----:B------:R-:W2:Y:S02]  /*1dcf0*/  @!P0 SYNCS.PHASECHK.TRANS64 P0, [R4+URZ+0xc8], R3 ;  /* 0x0000c803040085a7 */ /* 0x000ea400080010ff */
[----:B--2---:R-:W-:Y:S05]  /*1dd00*/  @!P0 BRA `(.L_x_323) ;  /* 0xfffffffc00f08947 */ /* 0x004fea000383ffff */
[----:B------:R-:W-:Y:S05]  /*1dd10*/  BRA `(.L_x_324) ;  /* 0xffffff0c00187947 */ /* 0x000fea000383ffff */
.L_x_128:
[-C--:B------:R-:W-:Y:S02]  /*1dd20*/  MOV R2, R0.reuse ;  /* 0x0000000000027202 */ /* 0x080fe40000000f00 */
[----:B------:R-:W-:Y:S07]  /*1dd30*/  MOV R3, R0 ;  /* 0x0000000000037202 */ /* 0x000fee0000000f00 */
.L_x_325:
[----:B-1----:R1:W2:Y:S02]  /*1dd40*/  SYNCS.PHASECHK.TRANS64.TRYWAIT P2, [R11+URZ+0x60], R3 ;  /* 0x000060030b0075a7 */ /* 0x0022a400080411ff */
[----:B--2---:R-:W-:Y:S05]  /*1dd50*/  @!P2 NANOSLEEP.SYNCS 0x989680 ;  /* 0x009896800000a95d */ /* 0x004fea0003900000 */
[----:B------:R-:W2:Y:S02]  /*1dd60*/  @!P2 SYNCS.PHASECHK.TRANS64 P2, [R11+URZ+0x60], R3 ;  /* 0x000060030b00a5a7 */ /* 0x000ea400080410ff */
[----:B--2---:R-:W-:Y:S05]  /*1dd70*/  @!P2 BRA `(.L_x_325) ;  /* 0xfffffffc00f0a947 */ /* 0x004fea000383ffff */
[----:B------:R-:W-:Y:S05]  /*1dd80*/  BRA `(.L_x_326) ;  /* 0xffffff0c003c7947 */ /* 0x000fea000383ffff */
.L_x_131:
[----:B------:R-:W-:-:S07]  /*1dd90*/  MOV R3, R2 ;  /* 0x0000000200037202 */ /* 0x000fce0000000f00 */
.L_x_327:
[----:B---3--:R3:W4:Y:S02]  /*1dda0*/  SYNCS.PHASECHK.TRANS64.TRYWAIT P0, [R18+URZ+0x90], R3 ;  /* 0x00009003120075a7 */ /* 0x00872400080011ff */
[----:B----4-:R-:W-:Y:S05]  /*1ddb0*/  @!P0 NANOSLEEP.SYNCS 0x989680 ;  /* 0x009896800000895d */ /* 0x010fea0003900000 */
[----:B------:R-:W4:Y:S02]  /*1ddc0*/  @!P0 SYNCS.PHASECHK.TRANS64 P0, [R18+URZ+0x90], R3 ;  /* 0x00009003120085a7 */ /* 0x000f2400080010ff */
[----:B----4-:R-:W-:Y:S05]  /*1ddd0*/  @!P0 BRA `(.L_x_327) ;  /* 0xfffffffc00f08947 */ /* 0x010fea000383ffff */
[----:B------:R-:W-:Y:S05]  /*1dde0*/  BRA `(.L_x_328) ;  /* 0xffffff10007c7947 */ /* 0x000fea000383ffff */
.L_x_132:
[----:B------:R-:W-:Y:S02]  /*1ddf0*/  MOV R4, UR13 ;  /* 0x0000000d00047c02 */ /* 0x000fe40008000f00 */
[-C--:B------:R-:W-:Y:S02]  /*1de00*/  MOV R2, R0.reuse ;  /* 0x0000000000027202 */ /* 0x080fe40000000f00 */
[----:B---3--:R-:W-:-:S07]  /*1de10*/  MOV R3, R0 ;  /* 0x0000000000037202 */ /* 0x008fce0000000f00 */
.L_x_329:
[----:B---3--:R3:W4:Y:S02]  /*1de20*/  SYNCS.PHASECHK.TRANS64.TRYWAIT P0, [R4+URZ+0x10], R3 ;  /* 0x00001003040075a7 */ /* 0x00872400080011ff */
[----:B----4-:R-:W-:Y:S05]  /*1de30*/  @!P0 NANOSLEEP.SYNCS 0x989680 ;  /* 0x009896800000895d */ /* 0x010fea0003900000 */
[----:B------:R-:W4:Y:S02]  /*1de40*/  @!P0 SYNCS.PHASECHK.TRANS64 P0, [R4+URZ+0x10], R3 ;  /* 0x00001003040085a7 */ /* 0x000f2400080010ff */
[----:B----4-:R-:W-:Y:S05]  /*1de50*/  @!P0 BRA `(.L_x_329) ;  /* 0xfffffffc00f08947 */ /* 0x010fea000383ffff */
[----:B------:R-:W-:Y:S05]  /*1de60*/  BRA `(.L_x_330) ;  /* 0xffffff1000687947 */ /* 0x000fea000383ffff */
.L_x_133:
[-C--:B------:R-:W-:Y:S02]  /*1de70*/  MOV R4, R2.reuse ;  /* 0x0000000200047202 */ /* 0x080fe40000000f00 */
[----:B------:R-:W-:-:S07]  /*1de80*/  MOV R5, R2 ;  /* 0x0000000200057202 */ /* 0x000fce0000000f00 */
.L_x_331:
[----:B-1----:R1:W2:Y:S02]  /*1de90*/  SYNCS.PHASECHK.TRANS64.TRYWAIT P0, [R3+URZ+0x40], R5 ;  /* 0x00004005030075a7 */ /* 0x0022a400080011ff */
[----:B--2---:R-:W-:Y:S05]  /*1dea0*/  @!P0 NANOSLEEP.SYNCS 0x989680 ;  /* 0x009896800000895d */ /* 0x004fea0003900000 */
[----:B------:R-:W2:Y:S02]  /*1deb0*/  @!P0 SYNCS.PHASECHK.TRANS64 P0, [R3+URZ+0x40], R5 ;  /* 0x00004005030085a7 */ /* 0x000ea400080010ff */
[----:B--2---:R-:W-:Y:S05]  /*1dec0*/  @!P0 BRA `(.L_x_331) ;  /* 0xfffffffc00f08947 */ /* 0x004fea000383ffff */
[----:B------:R-:W-:Y:S05]  /*1ded0*/  BRA `(.L_x_332) ;  /* 0xffffff1400647947 */ /* 0x000fea000383ffff */
.L_x_134:
[-C--:B------:R-:W-:Y:S02]  /*1dee0*/  MOV R4, R2.reuse ;  /* 0x0000000200047202 */ /* 0x080fe40000000f00 */
[----:B------:R-:W-:-:S07]  /*1def0*/  MOV R5, R2 ;  /* 0x0000000200057202 */ /* 0x000fce0000000f00 */
.L_x_333:
[----:B-1----:R1:W2:Y:S02]  /*1df00*/  SYNCS.PHASECHK.TRANS64.TRYWAIT P0, [R3+URZ+0x60], R5 ;  /* 0x00006005030075a7 */ /* 0x0022a400080011ff */
[----:B--2---:R-:W-:Y:S05]  /*1df10*/  @!P0 NANOSLEEP.SYNCS 0x989680 ;  /* 0x009896800000895d */ /* 0x004fea0003900000 */
[----:B------:R-:W2:Y:S02]  /*1df20*/  @!P0 SYNCS.PHASECHK.TRANS64 P0, [R3+URZ+0x60], R5 ;  /* 0x00006005030085a7 */ /* 0x000ea400080010ff */
[----:B--2---:R-:W-:Y:S05]  /*1df30*/  @!P0 BRA `(.L_x_333) ;  /* 0xfffffffc00f08947 */ /* 0x004fea000383ffff */
[----:B------:R-:W-:Y:S05]  /*1df40*/  BRA `(.L_x_334) ;  /* 0xffffff1c004c7947 */ /* 0x000fea000383ffff */
.L_x_135:
[----:B------:R-:W-:Y:S02]  /*1df50*/  MOV R4, UR13 ;  /* 0x0000000d00047c02 */ /* 0x000fe40008000f00 */
[----:B------:R-:W-:-:S07]  /*1df60*/  MOV R3, R2 ;  /* 0x0000000200037202 */ /* 0x000fce0000000f00 */
.L_x_335:
[----:B--2---:R2:W3:Y:S02]  /*1df70*/  SYNCS.PHASECHK.TRANS64.TRYWAIT P0, [R4+URZ+0xa0], R3 ;  /* 0x0000a003040075a7 */ /* 0x0044e400080011ff */
[----:B---3--:R-:W-:Y:S05]  /*1df80*/  @!P0 NANOSLEEP.SYNCS 0x989680 ;  /* 0x009896800000895d */ /* 0x008fea0003900000 */
[----:B------:R-:W3:Y:S02]  /*1df90*/  @!P0 SYNCS.PHASECHK.TRANS64 P0, [R4+URZ+0xa0], R3 ;  /* 0x0000a003040085a7 */ /* 0x000ee400080010ff */
[----:B---3--:R-:W-:Y:S05]  /*1dfa0*/  @!P0 BRA `(.L_x_335) ;  /* 0xfffffffc00f08947 */ /* 0x008fea000383ffff */
[----:B------:R-:W-:Y:S05]  /*1dfb0*/  BRA `(.L_x_336) ;  /* 0xffffff2000e07947 */ /* 0x000fea000383ffff */
.L_x_136:
[----:B------:R-:W-:Y:S02]  /*1dfc0*/  MOV R6, UR13 ;  /* 0x0000000d00067c02 */ /* 0x000fe40008000f00 */
[-C--:B------:R-:W-:Y:S02]  /*1dfd0*/  MOV R4, R0.reuse ;  /* 0x0000000000047202 */ /* 0x080fe40000000f00 */
[----:B------:R-:W-:-:S07]  /*1dfe0*/  MOV R5, R0 ;  /* 0x0000000000057202 */ /* 0x000fce0000000f00 */
.L_x_337:
[----:B--2---:R2:W3:Y:S02]  /*1dff0*/  SYNCS.PHASECHK.TRANS64.TRYWAIT P0, [R6+URZ+0xb8], R5 ;  /* 0x0000b805060075a7 */ /* 0x0044e400080011ff */
[----:B---3--:R-:W-:Y:S05]  /*1e000*/  @!P0 NANOSLEEP.SYNCS 0x989680 ;  /* 0x009896800000895d */ /* 0x008fea0003900000 */
[----:B------:R-:W3:Y:S02]  /*1e010*/  @!P0 SYNCS.PHASECHK.TRANS64 P0, [R6+URZ+0xb8], R5 ;  /* 0x0000b805060085a7 */ /* 0x000ee400080010ff */
[----:B---3--:R-:W-:Y:S05]  /*1e020*/  @!P0 BRA `(.L_x_337) ;  /* 0xfffffffc00f08947 */ /* 0x008fea000383ffff */
[----:B------:R-:W-:Y:S05]  /*1e030*/  BRA `(.L_x_338) ;  /* 0xffffff2000d07947 */ /* 0x000fea000383ffff */
.L_x_137:
[-C--:B------:R-:W-:Y:S02]  /*1e040*/  MOV R4, R2.reuse ;  /* 0x0000000200047202 */ /* 0x080fe40000000f00 */
[----:B------:R-:W-:-:S07]  /*1e050*/  MOV R5, R2 ;  /* 0x0000000200057202 */ /* 0x000fce0000000f00 */
.L_x_339:
[----:B--2---:R2:W3:Y:S02]  /*1e060*/  SYNCS.PHASECHK.TRANS64.TRYWAIT P0, [R3+URZ+0x40], R5 ;  /* 0x00004005030075a7 */ /* 0x0044e400080011ff */
[----:B---3--:R-:W-:Y:S05]  /*1e070*/  @!P0 NANOSLEEP.SYNCS 0x989680 ;  /* 0x009896800000895d */ /* 0x008fea0003900000 */
[----:B------:R-:W3:Y:S02]  /*1e080*/  @!P0 SYNCS.PHASECHK.TRANS64 P0, [R3+URZ+0x40], R5 ;  /* 0x00004005030085a7 */ /* 0x000ee400080010ff */
[----:B---3--:R-:W-:Y:S05]  /*1e090*/  @!P0 BRA `(.L_x_339) ;  /* 0xfffffffc00f08947 */ /* 0x008fea000383ffff */
[----:B------:R-:W-:Y:S05]  /*1e0a0*/  BRA `(.L_x_340) ;  /* 0xffffff2000d47947 */ /* 0x000fea000383ffff */
.L_x_138:
[----:B------:R-:W-:Y:S02]  /*1e0b0*/  MOV R6, UR13 ;  /* 0x0000000d00067c02 */ /* 0x000fe40008000f00 */
[-C--:B------:R-:W-:Y:S02]  /*1e0c0*/  MOV R4, R0.reuse ;  /* 0x0000000000047202 */ /* 0x080fe40000000f00 */
[----:B------:R-:W-:-:S07]  /*1e0d0*/  MOV R5, R0 ;  /* 0x0000000000057202 */ /* 0x000fce0000000f00 */
.L_x_341:
[----:B-1----:R1:W2:Y:S02]  /*1e0e0*/  SYNCS.PHASECHK.TRANS64.TRYWAIT P0, [R6+URZ+0xc8], R5 ;  /* 0x0000c805060075a7 */ /* 0x0022a400080011ff */
[----:B--2---:R-:W-:Y:S05]  /*1e0f0*/  @!P0 NANOSLEEP.SYNCS 0x989680 ;  /* 0x009896800000895d */ /* 0x004fea0003900000 */
[----:B------:R-:W2:Y:S02]  /*1e100*/  @!P0 SYNCS.PHASECHK.TRANS64 P0, [R6+URZ+0xc8], R5 ;  /* 0x0000c805060085a7 */ /* 0x000ea400080010ff */
[----:B--2---:R-:W-:Y:S05]  /*1e110*/  @!P0 BRA `(.L_x_341) ;  /* 0xfffffffc00f08947 */ /* 0x004fea000383ffff */
[----:B------:R-:W-:Y:S05]  /*1e120*/  BRA `(.L_x_342) ;  /* 0xffffff2400f07947 */ /* 0x000fea000383ffff */
.L_x_139:
[-C--:B------:R-:W-:Y:S02]  /*1e130*/  MOV R4, R2.reuse ;  /* 0x0000000200047202 */ /* 0x080fe40000000f00 */
[----:B------:R-:W-:-:S07]  /*1e140*/  MOV R5, R2 ;  /* 0x0000000200057202 */ /* 0x000fce0000000f00 */
.L_x_343:
[----:B-1----:R1:W2:Y:S02]  /*1e150*/  SYNCS.PHASECHK.TRANS64.TRYWAIT P0, [R3+URZ+0x60], R5 ;  /* 0x00006005030075a7 */ /* 0x0022a400080011ff */
[----:B--2---:R-:W-:Y:S05]  /*1e160*/  @!P0 NANOSLEEP.SYNCS 0x989680 ;  /* 0x009896800000895d */ /* 0x004fea0003900000 */
[----:B------:R-:W2:Y:S02]  /*1e170*/  @!P0 SYNCS.PHASECHK.TRANS64 P0, [R3+URZ+0x60], R5 ;  /* 0x00006005030085a7 */ /* 0x000ea400080010ff */
[----:B--2---:R-:W-:Y:S05]  /*1e180*/  @!P0 BRA `(.L_x_343) ;  /* 0xfffffffc00f08947 */ /* 0x004fea000383ffff */
[----:B------:R-:W-:Y:S05]  /*1e190*/  BRA `(.L_x_344) ;  /* 0xffffff2400f47947 */ /* 0x000fea000383ffff */
.L_x_141:
[----:B------:R-:W-:Y:S02]  /*1e1a0*/  MOV R4, UR13 ;  /* 0x0000000d00047c02 */ /* 0x000fe40008000f00 */
[----:B------:R-:W-:-:S07]  /*1e1b0*/  MOV R3, R2 ;  /* 0x0000000200037202 */ /* 0x000fce0000000f00 */
.L_x_345:
[----:B--2---:R2:W3:Y:S02]  /*1e1c0*/  SYNCS.PHASECHK.TRANS64.TRYWAIT P0, [R4+URZ+0xa0], R3 ;  /* 0x0000a003040075a7 */ /* 0x0044e400080011ff */
[----:B---3--:R-:W-:Y:S05]  /*1e1d0*/  @!P0 NANOSLEEP.SYNCS 0x989680 ;  /* 0x009896800000895d */ /* 0x008fea0003900000 */
[----:B------:R-:W3:Y:S02]  /*1e1e0*/  @!P0 SYNCS.PHASECHK.TRANS64 P0, [R4+URZ+0xa0], R3 ;  /* 0x0000a003040085a7 */ /* 0x000ee400080010ff */
[----:B---3--:R-:W-:Y:S05]  /*1e1f0*/  @!P0 BRA `(.L_x_345) ;  /* 0xfffffffc00f08947 */ /* 0x008fea000383ffff */
[----:B------:R-:W-:Y:S05]  /*1e200*/  BRA `(.L_x_346) ;  /* 0xffffff2c00507947 */ /* 0x000fea000383ffff */
.L_x_142:
[----:B------:R-:W-:Y:S02]  /*1e210*/  MOV R4, UR13 ;  /* 0x0000000d00047c02 */ /* 0x000fe40008000f00 */
[-C--:B------:R-:W-:Y:S02]  /*1e220*/  MOV R6, R0.reuse ;  /* 0x0000000000067202 */ /* 0x080fe40000000f00 */
[----:B------:R-:W-:-:S07]  /*1e230*/  MOV R7, R0 ;  /* 0x0000000000077202 */ /* 0x000fce0000000f00 */
.L_x_347:
[----:B--2---:R2:W3:Y:S02]  /*1e240*/  SYNCS.PHASECHK.TRANS64.TRYWAIT P0, [R4+URZ+0xb8], R7 ;  /* 0x0000b807040075a7 */ /* 0x0044e400080011ff */
[----:B---3--:R-:W-:Y:S05]  /*1e250*/  @!P0 NANOSLEEP.SYNCS 0x989680 ;  /* 0x009896800000895d */ /* 0x008fea0003900000 */
[----:B------:R-:W3:Y:S02]  /*1e260*/  @!P0 SYNCS.PHASECHK.TRANS64 P0, [R4+URZ+0xb8], R7 ;  /* 0x0000b807040085a7 */ /* 0x000ee400080010ff */
[----:B---3--:R-:W-:Y:S05]  /*1e270*/  @!P0 BRA `(.L_x_347) ;  /* 0xfffffffc00f08947 */ /* 0x008fea000383ffff */
[----:B------:R-:W-:Y:S05]  /*1e280*/  BRA `(.L_x_348) ;  /* 0xffffff2c00407947 */ /* 0x000fea000383ffff */
.L_x_143:
[-C--:B------:R-:W-:Y:S02]  /*1e290*/  MOV R6, R2.reuse ;  /* 0x0000000200067202 */ /* 0x080fe40000000f00 */
[----:B------:R-:W-:-:S07]  /*1e2a0*/  MOV R7, R2 ;  /* 0x0000000200077202 */ /* 0x000fce0000000f00 */
.L_x_349:
[----:B--2---:R2:W3:Y:S02]  /*1e2b0*/  SYNCS.PHASECHK.TRANS64.TRYWAIT P0, [R3+URZ+0x40], R7 ;  /* 0x00004007030075a7 */ /* 0x0044e400080011ff */
[----:B---3--:R-:W-:Y:S05]  /*1e2c0*/  @!P0 NANOSLEEP.SYNCS 0x989680 ;  /* 0x009896800000895d */ /* 0x008fea0003900000 */
[----:B------:R-:W3:Y:S02]  /*1e2d0*/  @!P0 SYNCS.PHASECHK.TRANS64 P0, [R3+URZ+0x40], R7 ;  /* 0x00004007030085a7 */ /* 0x000ee400080010ff */
[----:B---3--:R-:W-:Y:S05]  /*1e2e0*/  @!P0 BRA `(.L_x_349) ;  /* 0xfffffffc00f08947 */ /* 0x008fea000383ffff */
[----:B------:R-:W-:Y:S05]  /*1e2f0*/  BRA `(.L_x_350) ;  /* 0xffffff2c00447947 */ /* 0x000fea000383ffff */
.L_x_144:
[----:B------:R-:W-:Y:S02]  /*1e300*/  MOV R6, UR13 ;  /* 0x0000000d00067c02 */ /* 0x000fe40008000f00 */
[-C--:B------:R-:W-:Y:S02]  /*1e310*/  MOV R4, R0.reuse ;  /* 0x0000000000047202 */ /* 0x080fe40000000f00 */
[----:B------:R-:W-:-:S07]  /*1e320*/  MOV R5, R0 ;  /* 0x0000000000057202 */ /* 0x000fce0000000f00 */
.L_x_351:
[----:B-1----:R1:W2:Y:S02]  /*1e330*/  SYNCS.PHASECHK.TRANS64.TRYWAIT P0, [R6+URZ+0xc8], R5 ;  /* 0x0000c805060075a7 */ /* 0x0022a400080011ff */
[----:B--2---:R-:W-:Y:S05]  /*1e340*/  @!P0 NANOSLEEP.SYNCS 0x989680 ;  /* 0x009896800000895d */ /* 0x004fea0003900000 */
[----:B------:R-:W2:Y:S02]  /*1e350*/  @!P0 SYNCS.PHASECHK.TRANS64 P0, [R6+URZ+0xc8], R5 ;  /* 0x0000c805060085a7 */ /* 0x000ea400080010ff */
[----:B--2---:R-:W-:Y:S05]  /*1e360*/  @!P0 BRA `(.L_x_351) ;  /* 0xfffffffc00f08947 */ /* 0x004fea000383ffff */
[----:B------:R-:W-:Y:S05]  /*1e370*/  BRA `(.L_x_352) ;  /* 0xffffff3000607947 */ /* 0x000fea000383ffff */
.L_x_145:
[-C--:B------:R-:W-:Y:S02]  /*1e380*/  MOV R4, R2.reuse ;  /* 0x0000000200047202 */ /* 0x080fe40000000f00 */
[----:B------:R-:W-:-:S07]  /*1e390*/  MOV R5, R2 ;  /* 0x0000000200057202 */ /* 0x000fce0000000f00 */
.L_x_353:
[----:B-1----:R1:W2:Y:S02]  /*1e3a0*/  SYNCS.PHASECHK.TRANS64.TRYWAIT P0, [R3+URZ+0x60], R5 ;  /* 0x00006005030075a7 */ /* 0x0022a400080011ff */
[----:B--2---:R-:W-:Y:S05]  /*1e3b0*/  @!P0 NANOSLEEP.SYNCS 0x989680 ;  /* 0x009896800000895d */ /* 0x004fea0003900000 */
[----:B------:R-:W2:Y:S02]  /*1e3c0*/  @!P0 SYNCS.PHASECHK.TRANS64 P0, [R3+URZ+0x60], R5 ;  /* 0x00006005030085a7 */ /* 0x000ea400080010ff */
[----:B--2---:R-:W-:Y:S05]  /*1e3d0*/  @!P0 BRA `(.L_x_353) ;  /* 0xfffffffc00f08947 */ /* 0x004fea000383ffff */
[----:B------:R-:W-:Y:S05]  /*1e3e0*/  BRA `(.L_x_354) ;  /* 0xffffff3000647947 */ /* 0x000fea000383ffff */
.L_x_146:
[----:B------:R-:W-:Y:S02]  /*1e3f0*/  MOV R4, UR13 ;  /* 0x0000000d00047c02 */ /* 0x000fe40008000f00 */
[-C--:B------:R-:W-:Y:S02]  /*1e400*/  MOV R2, R0.reuse ;  /* 0x0000000000027202 */ /* 0x080fe40000000f00 */
[----:B------:R-:W-:-:S07]  /*1e410*/  MOV R3, R0 ;  /* 0x0000000000037202 */ /* 0x000fce0000000f00 */
.L_x_355:
[----:B--2---:R2:W3:Y:S02]  /*1e420*/  SYNCS.PHASECHK.TRANS64.TRYWAIT P0, [R4+URZ+0x190], R3 ;  /* 0x00019003040075a7 */ /* 0x0044e400080011ff */
[----:B---3--:R-:W-:Y:S05]  /*1e430*/  @!P0 NANOSLEEP.SYNCS 0x989680 ;  /* 0x009896800000895d */ /* 0x008fea0003900000 */
[----:B------:R-:W3:Y:S02]  /*1e440*/  @!P0 SYNCS.PHASECHK.TRANS64 P0, [R4+URZ+0x190], R3 ;  /* 0x00019003040085a7 */ /* 0x000ee400080010ff */
[----:B---3--:R-:W-:Y:S05]  /*1e450*/  @!P0 BRA `(.L_x_355) ;  /* 0xfffffffc00f08947 */ /* 0x008fea000383ffff */
[----:B------:R-:W-:Y:S05]  /*1e460*/  BRA `(.L_x_356) ;  /* 0xffffff3800147947 */ /* 0x000fea000383ffff */
.L_x_149:
[----:B------:R-:W-:-:S07]  /*1e470*/  MOV R3, R2 ;  /* 0x0000000200037202 */ /* 0x000fce0000000f00 */
.L_x_357:
[----:B-1----:R1:W2:Y:S02]  /*1e480*/  SYNCS.PHASECHK.TRANS64.TRYWAIT P0, [R14+URZ+0x90], R3 ;  /* 0x000090030e0075a7 */ /* 0x0022a400080011ff */
[----:B--2---:R-:W-:Y:S05]  /*1e490*/  @!P0 NANOSLEEP.SYNCS 0x989680 ;  /* 0x009896800000895d */ /* 0x004fea0003900000 */
[----:B------:R-:W2:Y:S02]  /*1e4a0*/  @!P0 SYNCS.PHASECHK.TRANS64 P0, [R14+URZ+0x90], R3 ;  /* 0x000090030e0085a7 */ /* 0x000ea400080010ff */
[----:B--2---:R-:W-:Y:S05]  /*1e4b0*/  @!P0 BRA `(.L_x_357) ;  /* 0xfffffffc00f08947 */ /* 0x004fea000383ffff */
[----:B------:R-:W-:Y:S05]  /*1e4c0*/  BRA `(.L_x_358) ;  /* 0xffffff3800647947 */ /* 0x000fea000383ffff */
.L_x_150:
[----:B------:R-:W-:Y:S02]  /*1e4d0*/  MOV R0, UR13 ;  /* 0x0000000d00007c02 */ /* 0x000fe40008000f00 */
[----:B------:R-:W-:-:S07]  /*1e4e0*/  MOV R5, R4 ;  /* 0x0000000400057202 */ /* 0x000fce0000000f00 */
.L_x_359:
[----:B--2---:R2:W3:Y:S02]  /*1e4f0*/  SYNCS.PHASECHK.TRANS64.TRYWAIT P0, [R0+URZ+0xb8], R5 ;  /* 0x0000b805000075a7 */ /* 0x0044e400080011ff */
[----:B---3--:R-:W-:Y:S05]  /*1e500*/  @!P0 NANOSLEEP.SYNCS 0x989680 ;  /* 0x009896800000895d */ /* 0x008fea0003900000 */
[----:B------:R-:W3:Y:S02]  /*1e510*/  @!P0 SYNCS.PHASECHK.TRANS64 P0, [R0+URZ+0xb8], R5 ;  /* 0x0000b805000085a7 */ /* 0x000ee400080010ff */
[----:B---3--:R-:W-:Y:S05]  /*1e520*/  @!P0 BRA `(.L_x_359) ;  /* 0xfffffffc00f08947 */ /* 0x008fea000383ffff */
[----:B------:R-:W-:Y:S05]  /*1e530*/  BRA `(.L_x_360) ;  /* 0xffffff3800547947 */ /* 0x000fea000383ffff */
.L_x_151:
[----:B--2---:R-:W-:Y:S02]  /*1e540*/  MOV R0, UR13 ;  /* 0x0000000d00007c02 */ /* 0x004fe40008000f00 */
[----:B-1----:R-:W-:-:S07]  /*1e550*/  MOV R3, R2 ;  /* 0x0000000200037202 */ /* 0x002fce0000000f00 */
.L_x_361:
[----:B-1----:R1:W2:Y:S02]  /*1e560*/  SYNCS.PHASECHK.TRANS64.TRYWAIT P0, [R0+URZ+0xc8], R3 ;  /* 0x0000c803000075a7 */ /* 0x0022a400080011ff */
[----:B--2---:R-:W-:Y:S05]  /*1e570*/  @!P0 NANOSLEEP.SYNCS 0x989680 ;  /* 0x009896800000895d */ /* 0x004fea0003900000 */
[----:B------:R-:W2:Y:S02]  /*1e580*/  @!P0 SYNCS.PHASECHK.TRANS64 P0, [R0+URZ+0xc8], R3 ;  /* 0x0000c803000085a7 */ /* 0x000ea400080010ff */
[----:B--2---:R-:W-:Y:S05]  /*1e590*/  @!P0 BRA `(.L_x_361) ;  /* 0xfffffffc00f08947 */ /* 0x004fea000383ffff */
[----:B------:R-:W-:Y:S05]  /*1e5a0*/  BRA `(.L_x_148) ;  /* 0xffffff3800407947 */ /* 0x000fea000383ffff */
.L_x_152:
[----:B------:R-:W-:-:S07]  /*1e5b0*/  MOV R0, UR13 ;  /* 0x0000000d00007c02 */ /* 0x000fce0008000f00 */
.L_x_362:
[----:B-1----:R1:W2:Y:S02]  /*1e5c0*/  SYNCS.PHASECHK.TRANS64.TRYWAIT P0, [R0+URZ+0x180], RZ ;  /* 0x000180ff000075a7 */ /* 0x0022a400080011ff */
[----:B--2---:R-:W-:Y:S05]  /*1e5d0*/  @!P0 NANOSLEEP.SYNCS 0x989680 ;  /* 0x009896800000895d */ /* 0x004fea0003900000 */
[----:B------:R-:W2:Y:S02]  /*1e5e0*/  @!P0 SYNCS.PHASECHK.TRANS64 P0, [R0+URZ+0x180], RZ ;  /* 0x000180ff000085a7 */ /* 0x000ea400080010ff */
[----:B--2---:R-:W-:Y:S05]  /*1e5f0*/  @!P0 BRA `(.L_x_362) ;  /* 0xfffffffc00f08947 */ /* 0x004fea000383ffff */
[----:B------:R-:W-:Y:S05]  /*1e600*/  BRA `(.L_x_363) ;  /* 0xffffff3800647947 */ /* 0x000fea000383ffff */
.L_x_157:
[-C--:B------:R-:W-:Y:S02]  /*1e610*/  MOV R2, R0.reuse ;  /* 0x0000000000027202 */ /* 0x080fe40000000f00 */
[----:B------:R-:W-:-:S07]  /*1e620*/  MOV R3, R0 ;  /* 0x0000000000037202 */ /* 0x000fce0000000f00 */
.L_x_364:
[----:B-1----:R1:W2:Y:S02]  /*1e630*/  SYNCS.PHASECHK.TRANS64.TRYWAIT P1, [R44+URZ+0x80], R3 ;  /* 0x000080032c0075a7 */ /* 0x0022a400080211ff */
[----:B--2---:R-:W-:Y:S05]  /*1e640*/  @!P1 NANOSLEEP.SYNCS 0x989680 ;  /* 0x009896800000995d */ /* 0x004fea0003900000 */
[----:B------:R-:W2:Y:S02]  /*1e650*/  @!P1 SYNCS.PHASECHK.TRANS64 P1, [R44+URZ+0x80], R3 ;  /* 0x000080032c0095a7 */ /* 0x000ea400080210ff */
[----:B--2---:R-:W-:Y:S05]  /*1e660*/  @!P1 BRA `(.L_x_364) ;  /* 0xfffffffc00f09947 */ /* 0x004fea000383ffff */
[----:B------:R-:W-:Y:S05]  /*1e670*/  BRA `(.L_x_365) ;  /* 0xffffff4000d87947 */ /* 0x000fea000383ffff */
.L_x_158:
[----:B------:R-:W-:-:S07]  /*1e680*/  MOV R9, R8 ;  /* 0x0000000800097202 */ /* 0x000fce0000000f00 */
.L_x_366:
[----:B-1----:R1:W2:Y:S02]  /*1e690*/  SYNCS.PHASECHK.TRANS64.TRYWAIT P1, [R5+URZ+0x130], R9 ;  /* 0x00013009050075a7 */ /* 0x0022a400080211ff */
[----:B--2---:R-:W-:Y:S05]  /*1e6a0*/  @!P1 NANOSLEEP.SYNCS 0x989680 ;  /* 0x009896800000995d */ /* 0x004fea0003900000 */
[----:B------:R-:W2:Y:S02]  /*1e6b0*/  @!P1 SYNCS.PHASECHK.TRANS64 P1, [R5+URZ+0x130], R9 ;  /* 0x00013009050095a7 */ /* 0x000ea400080210ff */
[----:B--2---:R-:W-:Y:S05]  /*1e6c0*/  @!P1 BRA `(.L_x_366) ;  /* 0xfffffffc00f09947 */ /* 0x004fea000383ffff */
[----:B------:R-:W-:Y:S05]  /*1e6d0*/  BRA `(.L_x_367) ;  /* 0xffffff5400c47947 */ /* 0x000fea000383ffff */
.L_x_159:
[----:B------:R-:W-:-:S07]  /*1e6e0*/  MOV R7, R6 ;  /* 0x0000000600077202 */ /* 0x000fce0000000f00 */
.L_x_368:
[----:B--2-4-:R-:W2:Y:S01]  /*1e6f0*/  S2R R2, SR_CgaCtaId ;  /* 0x0000000000027919 */ /* 0x014ea20000008800 */
[----:B------:R-:W-:-:S04]  /*1e700*/  MOV R0, 0x400 ;  /* 0x0000040000007802 */ /* 0x000fc80000000f00 */
[----:B--2---:R-:W-:-:S04]  /*1e710*/  LEA R0, R2, R0, 0x18 ;  /* 0x0000000002007211 */ /* 0x004fc800078ec0ff */
[----:B------:R2:W3:Y:S03]  /*1e720*/  SYNCS.PHASECHK.TRANS64.TRYWAIT P1, [R0+URZ+0xa8], R7 ;  /* 0x0000a807000075a7 */ /* 0x0004e600080211ff */
[----:B---3--:R-:W-:Y:S05]  /*1e730*/  @!P1 NANOSLEEP.SYNCS 0x989680 ;  /* 0x009896800000995d */ /* 0x008fea0003900000 */
[----:B------:R-:W3:Y:S02]  /*1e740*/  @!P1 SYNCS.PHASECHK.TRANS64 P1, [R0+URZ+0xa8], R7 ;  /* 0x0000a807000095a7 */ /* 0x000ee400080210ff */
[----:B---3--:R-:W-:Y:S05]  /*1e750*/  @!P1 BRA `(.L_x_368) ;  /* 0xfffffffc00e49947 */ /* 0x008fea000383ffff */
[----:B------:R-:W-:Y:S05]  /*1e760*/  BRA `(.L_x_369) ;  /* 0xffffff5800587947 */ /* 0x000fea000383ffff */
.L_x_161:
[-C--:B------:R-:W-:Y:S02]  /*1e770*/  MOV R2, R0.reuse ;  /* 0x0000000000027202 */ /* 0x080fe40000000f00 */
[----:B------:R-:W-:-:S07]  /*1e780*/  MOV R3, R0 ;  /* 0x0000000000037202 */ /* 0x000fce0000000f00 */
.L_x_370:
[----:B--2---:R2:W3:Y:S02]  /*1e790*/  SYNCS.PHASECHK.TRANS64.TRYWAIT P1, [R68+URZ+0x80], R3 ;  /* 0x00008003440075a7 */ /* 0x0044e400080211ff */
[----:B---3--:R-:W-:Y:S05]  /*1e7a0*/  @!P1 NANOSLEEP.SYNCS 0x989680 ;  /* 0x009896800000995d */ /* 0x008fea0003900000 */
[----:B------:R-:W3:Y:S02]  /*1e7b0*/  @!P1 SYNCS.PHASECHK.TRANS64 P1, [R68+URZ+0x80], R3 ;  /* 0x00008003440095a7 */ /* 0x000ee400080210ff */
[----:B---3--:R-:W-:Y:S05]  /*1e7c0*/  @!P1 BRA `(.L_x_370) ;  /* 0xfffffffc00f09947 */ /* 0x008fea000383ffff */
[----:B------:R-:W-:Y:S05]  /*1e7d0*/  BRA `(.L_x_371) ;  /* 0xffffff60002c7947 */ /* 0x000fea000383ffff */
.L_x_162:
[-C--:B--2---:R-:W-:Y:S02]  /*1e7e0*/  MOV R4, R37.reuse ;  /* 0x0000002500047202 */ /* 0x084fe40000000f00 */
[----:B------:R-:W-:-:S07]  /*1e7f0*/  MOV R5, R37 ;  /* 0x0000002500057202 */ /* 0x000fce0000000f00 */
.L_x_372:
[----:B-1----:R1:W2:Y:S02]  /*1e800*/  SYNCS.PHASECHK.TRANS64.TRYWAIT P1, [R36+URZ+0x130], R5 ;  /* 0x00013005240075a7 */ /* 0x0022a400080211ff */
[----:B--2---:R-:W-:Y:S05]  /*1e810*/  @!P1 NANOSLEEP.SYNCS 0x989680 ;  /* 0x009896800000995d */ /* 0x004fea0003900000 */
[----:B------:R-:W2:Y:S02]  /*1e820*/  @!P1 SYNCS.PHASECHK.TRANS64 P1, [R36+URZ+0x130], R5 ;  /* 0x00013005240095a7 */ /* 0x000ea400080210ff */
[----:B--2---:R-:W-:Y:S05]  /*1e830*/  @!P1 BRA `(.L_x_372) ;  /* 0xfffffffc00f09947 */ /* 0x004fea000383ffff */
[----:B------:R-:W-:Y:S05]  /*1e840*/  BRA `(.L_x_373) ;  /* 0xffffff6800787947 */ /* 0x000fea000383ffff */
.L_x_163:
[----:B------:R-:W-:-:S07]  /*1e850*/  MOV R2, R3 ;  /* 0x0000000300027202 */ /* 0x000fce0000000f00 */
.L_x_374:
[----:B-1----:R-:W1:Y:S01]  /*1e860*/  S2R R8, SR_CgaCtaId ;  /* 0x0000000000087919 */ /* 0x002e620000008800 */
[----:B------:R-:W-:-:S04]  /*1e870*/  MOV R0, 0x400 ;  /* 0x0000040000007802 */ /* 0x000fc80000000f00 */
[----:B-1----:R-:W-:-:S04]  /*1e880*/  LEA R0, R8, R0, 0x18 ;  /* 0x0000000008007211 */ /* 0x002fc800078ec0ff */
[----:B------:R1:W2:Y:S03]  /*1e890*/  SYNCS.PHASECHK.TRANS64.TRYWAIT P2, [R0+URZ+0xa8], R3 ;  /* 0x0000a803000075a7 */ /* 0x0002a600080411ff */
[----:B--2---:R-:W-:Y:S05]  /*1e8a0*/  @!P2 NANOSLEEP.SYNCS 0x989680 ;  /* 0x009896800000a95d */ /* 0x004fea0003900000 */
[----:B------:R-:W2:Y:S02]  /*1e8b0*/  @!P2 SYNCS.PHASECHK.TRANS64 P2, [R0+URZ+0xa8], R3 ;  /* 0x0000a8030000a5a7 */ /* 0x000ea400080410ff */
[----:B--2---:R-:W-:Y:S05]  /*1e8c0*/  @!P2 BRA `(.L_x_374) ;  /* 0xfffffffc00e4a947 */ /* 0x004fea000383ffff */
[----:B------:R-:W-:Y:S05]  /*1e8d0*/  BRA `(.L_x_375) ;  /* 0xffffff6c00307947 */ /* 0x000fea000383ffff */
.L_x_164:
[-C--:B------:R-:W-:Y:S02]  /*1e8e0*/  MOV R2, R0.reuse ;  /* 0x0000000000027202 */ /* 0x080fe40000000f00 */
[----:B------:R-:W-:-:S07]  /*1e8f0*/  MOV R3, R0 ;  /* 0x0000000000037202 */ /* 0x000fce0000000f00 */
.L_x_376:
[----:B-1----:R1:W2:Y:S02]  /*1e900*/  SYNCS.PHASECHK.TRANS64.TRYWAIT P1, [R68+URZ+0x80], R3 ;  /* 0x00008003440075a7 */ /* 0x0022a400080211ff */
[----:B--2---:R-:W-:Y:S05]  /*1e910*/  @!P1 NANOSLEEP.SYNCS 0x989680 ;  /* 0x009896800000995d */ /* 0x004fea0003900000 */
[----:B------:R-:W2:Y:S02]  /*1e920*/  @!P1 SYNCS.PHASECHK.TRANS64 P1, [R68+URZ+0x80], R3 ;  /* 0x00008003440095a7 */ /* 0x000ea400080210ff */
[----:B--2---:R-:W-:Y:S05]  /*1e930*/  @!P1 BRA `(.L_x_376) ;  /* 0xfffffffc00f09947 */ /* 0x004fea000383ffff */
[----:B------:R-:W-:Y:S05]  /*1e940*/  BRA `(.L_x_377) ;  /* 0xffffff70003c7947 */ /* 0x000fea000383ffff */
.L_x_165:
[-C--:B------:R-:W-:Y:S02]  /*1e950*/  MOV R12, R36.reuse ;  /* 0x00000024000c7202 */ /* 0x080fe40000000f00 */
[----:B------:R-:W-:-:S07]  /*1e960*/  MOV R13, R36 ;  /* 0x00000024000d7202 */ /* 0x000fce0000000f00 */
.L_x_378:
[----:B-1----:R1:W2:Y:S02]  /*1e970*/  SYNCS.PHASECHK.TRANS64.TRYWAIT P1, [R3+URZ+0x130], R13 ;  /* 0x0001300d030075a7 */ /* 0x0022a400080211ff */
[----:B--2---:R-:W-:Y:S05]  /*1e980*/  @!P1 NANOSLEEP.SYNCS 0x989680 ;  /* 0x009896800000995d */ /* 0x004fea0003900000 */
[----:B------:R-:W2:Y:S02]  /*1e990*/  @!P1 SYNCS.PHASECHK.TRANS64 P1, [R3+URZ+0x130], R13 ;  /* 0x0001300d030095a7 */ /* 0x000ea400080210ff */
[----:B--2---:R-:W-:Y:S05]  /*1e9a0*/  @!P1 BRA `(.L_x_378) ;  /* 0xfffffffc00f09947 */ /* 0x004fea000383ffff */
[----:B------:R-:W-:Y:S05]  /*1e9b0*/  BRA `(.L_x_379) ;  /* 0xffffff7800fc7947 */ /* 0x000fea000383ffff */
.L_x_166:
[-C--:B------:R-:W-:Y:S02]  /*1e9c0*/  MOV R2, R55.reuse ;  /* 0x0000003700027202 */ /* 0x080fe40000000f00 */
[----:B------:R-:W-:-:S07]  /*1e9d0*/  MOV R3, R55 ;  /* 0x0000003700037202 */ /* 0x000fce0000000f00 */
.L_x_380:
        /* <DEDUP_REMOVED lines=8> */
.L_x_169:
[-C--:B------:R-:W-:Y:S02]  /*1ea60*/  MOV R2, R0.reuse ;  /* 0x0000000000027202 */ /* 0x080fe40000000f00 */
[----:B------:R-:W-:-:S07]  /*1ea70*/  MOV R3, R0 ;  /* 0x0000000000037202 */ /* 0x000fce0000000f00 */
.L_x_382:
[----:B-1----:R1:W2:Y:S02]  /*1ea80*/  SYNCS.PHASECHK.TRANS64.TRYWAIT P1, [R68+URZ+0x80], R3 ;  /* 0x00008003440075a7 */ /* 0x0022a400080211ff */
[----:B--2---:R-:W-:Y:S05]  /*1ea90*/  @!P1 NANOSLEEP.SYNCS 0x989680 ;  /* 0x009896800000995d */ /* 0x004fea0003900000 */
[----:B------:R-:W2:Y:S02]  /*1eaa0*/  @!P1 SYNCS.PHASECHK.TRANS64 P1, [R68+URZ+0x80], R3 ;  /* 0x00008003440095a7 */ /* 0x000ea400080210ff */
[----:B--2---:R-:W-:Y:S05]  /*1eab0*/  @!P1 BRA `(.L_x_382) ;  /* 0xfffffffc00f09947 */ /* 0x004fea000383ffff */
[----:B------:R-:W-:Y:S05]  /*1eac0*/  BRA `(.L_x_383) ;  /* 0xffffff8400847947 */ /* 0x000fea000383ffff */
.L_x_170:
[-C--:B------:R-:W-:Y:S02]  /*1ead0*/  MOV R6, R37.reuse ;  /* 0x0000002500067202 */ /* 0x080fe40000000f00 */
[----:B------:R-:W-:-:S07]  /*1eae0*/  MOV R7, R37 ;  /* 0x0000002500077202 */ /* 0x000fce0000000f00 */
.L_x_384:
[----:B-1----:R1:W2:Y:S02]  /*1eaf0*/  SYNCS.PHASECHK.TRANS64.TRYWAIT P2, [R36+URZ+0x130], R7 ;  /* 0x00013007240075a7 */ /* 0x0022a400080411ff */
[----:B--2---:R-:W-:Y:S05]  /*1eb00*/  @!P2 NANOSLEEP.SYNCS 0x989680 ;  /* 0x009896800000a95d */ /* 0x004fea0003900000 */
[----:B------:R-:W2:Y:S02]  /*1eb10*/  @!P2 SYNCS.PHASECHK.TRANS64 P2, [R36+URZ+0x130], R7 ;  /* 0x000130072400a5a7 */ /* 0x000ea400080410ff */
[----:B--2---:R-:W-:Y:S05]  /*1eb20*/  @!P2 BRA `(.L_x_384) ;  /* 0xfffffffc00f0a947 */ /* 0x004fea000383ffff */
[----:B------:R-:W-:Y:S05]  /*1eb30*/  BRA `(.L_x_385) ;  /* 0xffffff8c00d87947 */ /* 0x000fea000383ffff */
.L_x_171:
[-C--:B------:R-:W-:Y:S02]  /*1eb40*/  MOV R6, R39.reuse ;  /* 0x0000002700067202 */ /* 0x080fe40000000f00 */
[----:B------:R-:W-:-:S07]  /*1eb50*/  MOV R7, R39 ;  /* 0x0000002700077202 */ /* 0x000fce0000000f00 */
.L_x_386:
[----:B-1----:R1:W2:Y:S02]  /*1eb60*/  SYNCS.PHASECHK.TRANS64.TRYWAIT P1, [R92+URZ+0xa8], R7 ;  /* 0x0000a8075c0075a7 */ /* 0x0022a400080211ff */
[----:B--2---:R-:W-:Y:S05]  /*1eb70*/  @!P1 NANOSLEEP.SYNCS 0x989680 ;  /* 0x009896800000995d */ /* 0x004fea0003900000 */
[----:B------:R-:W2:Y:S02]  /*1eb80*/  @!P1 SYNCS.PHASECHK.TRANS64 P1, [R92+URZ+0xa8], R7 ;  /* 0x0000a8075c0095a7 */ /* 0x000ea400080210ff */
[----:B--2---:R-:W-:Y:S05]  /*1eb90*/  @!P1 BRA `(.L_x_386) ;  /* 0xfffffffc00f09947 */ /* 0x004fea000383ffff */
[----:B------:R-:W-:Y:S05]  /*1eba0*/  BRA `(.L_x_387) ;  /* 0xffffff9000e07947 */ /* 0x000fea000383ffff */
.L_x_172:
[-C--:B------:R-:W-:Y:S02]  /*1ebb0*/  MOV R2, R0.reuse ;  /* 0x0000000000027202 */ /* 0x080fe40000000f00 */
[----:B------:R-:W-:-:S07]  /*1ebc0*/  MOV R3, R0 ;  /* 0x0000000000037202 */ /* 0x000fce0000000f00 */
.L_x_388:
[----:B-1----:R1:W2:Y:S02]  /*1ebd0*/  SYNCS.PHASECHK.TRANS64.TRYWAIT P1, [R9+URZ+0x190], R3 ;  /* 0x00019003090075a7 */ /* 0x0022a400080211ff */
[----:B--2---:R-:W-:Y:S05]  /*1ebe0*/  @!P1 NANOSLEEP.SYNCS 0x989680 ;  /* 0x009896800000995d */ /* 0x004fea0003900000 */
[----:B------:R-:W2:Y:S02]  /*1ebf0*/  @!P1 SYNCS.PHASECHK.TRANS64 P1, [R9+URZ+0x190], R3 ;  /* 0x00019003090095a7 */ /* 0x000ea400080210ff */
[----:B--2---:R-:W-:Y:S05]  /*1ec00*/  @!P1 BRA `(.L_x_388) ;  /* 0xfffffffc00f09947 */ /* 0x004fea000383ffff */
[----:B------:R-:W-:Y:S05]  /*1ec10*/  BRA `(.L_x_389) ;  /* 0xffffff9400f87947 */ /* 0x000fea000383ffff */
.L_x_174:
[----:B------:R-:W-:-:S07]  /*1ec20*/  MOV R5, R4 ;  /* 0x0000000400057202 */ /* 0x000fce0000000f00 */
.L_x_390:
[----:B-1----:R1:W2:Y:S02]  /*1ec30*/  SYNCS.PHASECHK.TRANS64.TRYWAIT P0, [R9+URZ+0xa8], R5 ;  /* 0x0000a805090075a7 */ /* 0x0022a400080011ff */
[----:B--2---:R-:W-:Y:S05]  /*1ec40*/  @!P0 NANOSLEEP.SYNCS 0x989680 ;  /* 0x009896800000895d */ /* 0x004fea0003900000 */
[----:B------:R-:W2:Y:S02]  /*1ec50*/  @!P0 SYNCS.PHASECHK.TRANS64 P0, [R9+URZ+0xa8], R5 ;  /* 0x0000a805090085a7 */ /* 0x000ea400080010ff */
[----:B--2---:R-:W-:Y:S05]  /*1ec60*/  @!P0 BRA `(.L_x_390) ;  /* 0xfffffffc00f08947 */ /* 0x004fea000383ffff */
[----:B------:R-:W-:Y:S05]  /*1ec70*/  BRA `(.L_x_391) ;  /* 0xffffff98004c7947 */ /* 0x000fea000383ffff */
.L_x_175:
[----:B------:R-:W-:-:S07]  /*1ec80*/  MOV R3, R2 ;  /* 0x0000000200037202 */ /* 0x000fce0000000f00 */
.L_x_392:
[----:B--2---:R2:W3:Y:S02]  /*1ec90*/  SYNCS.PHASECHK.TRANS64.TRYWAIT P0, [R0+URZ+0x130], R3 ;  /* 0x00013003000075a7 */ /* 0x0044e400080011ff */
[----:B---3--:R-:W-:Y:S05]  /*1eca0*/  @!P0 NANOSLEEP.SYNCS 0x989680 ;  /* 0x009896800000895d */ /* 0x008fea0003900000 */
[----:B------:R-:W3:Y:S02]  /*1ecb0*/  @!P0 SYNCS.PHASECHK.TRANS64 P0, [R0+URZ+0x130], R3 ;  /* 0x00013003000085a7 */ /* 0x000ee400080010ff */
[----:B---3--:R-:W-:Y:S05]  /*1ecc0*/  @!P0 BRA `(.L_x_392) ;  /* 0xfffffffc00f08947 */ /* 0x008fea000383ffff */
[----:B------:R-:W-:Y:S05]  /*1ecd0*/  BRA `(.L_x_393) ;  /* 0xffffff98003c7947 */ /* 0x000fea000383ffff */
.L_x_182:
[----:B------:R-:W-:-:S07]  /*1ece0*/  MOV R3, R2 ;  /* 0x0000000200037202 */ /* 0x000fce0000000f00 */
.L_x_394:
[----:B-1----:R1:W2:Y:S02]  /*1ecf0*/  SYNCS.PHASECHK.TRANS64.TRYWAIT P0, [R0+URZ+0x120], R3 ;  /* 0x00012003000075a7 */ /* 0x0022a400080011ff */
[----:B--2---:R-:W-:Y:S05]  /*1ed00*/  @!P0 NANOSLEEP.SYNCS 0x989680 ;  /* 0x009896800000895d */ /* 0x004fea0003900000 */
[----:B------:R-:W2:Y:S02]  /*1ed10*/  @!P0 SYNCS.PHASECHK.TRANS64 P0, [R0+URZ+0x120], R3 ;  /* 0x00012003000085a7 */ /* 0x000ea400080010ff */
[----:B--2---:R-:W-:Y:S05]  /*1ed20*/  @!P0 BRA `(.L_x_394) ;  /* 0xfffffffc00f08947 */ /* 0x004fea000383ffff */
[----:B------:R-:W-:Y:S05]  /*1ed30*/  BRA `(.L_x_395) ;  /* 0xffffff9c00d47947 */ /* 0x000fea000383ffff */
.L_x_184:
[----:B------:R-:W-:-:S07]  /*1ed40*/  MOV R5, R4 ;  /* 0x0000000400057202 */ /* 0x000fce0000000f00 */
.L_x_396:
[----:B-1----:R1:W2:Y:S02]  /*1ed50*/  SYNCS.PHASECHK.TRANS64.TRYWAIT P0, [R0+URZ+0x120], R5 ;  /* 0x00012005000075a7 */ /* 0x0022a400080011ff */
[----:B--2---:R-:W-:Y:S05]  /*1ed60*/  @!P0 NANOSLEEP.SYNCS 0x989680 ;  /* 0x009896800000895d */ /* 0x004fea0003900000 */
[----:B------:R-:W2:Y:S02]  /*1ed70*/  @!P0 SYNCS.PHASECHK.TRANS64 P0, [R0+URZ+0x120], R5 ;  /* 0x00012005000085a7 */ /* 0x000ea400080010ff */
[----:B--2---:R-:W-:Y:S05]  /*1ed80*/  @!P0 BRA `(.L_x_396) ;  /* 0xfffffffc00f08947 */ /* 0x004fea000383ffff */
[----:B------:R-:W-:Y:S05]  /*1ed90*/  BRA `(.L_x_397) ;  /* 0xffffffa000007947 */ /* 0x000fea000383ffff */
.L_x_185:
[----:B------:R-:W-:-:S07]  /*1eda0*/  MOV R2, R3 ;  /* 0x0000000300027202 */ /* 0x000fce0000000f00 */
.L_x_398:
[----:B-1----:R1:W2:Y:S02]  /*1edb0*/  SYNCS.PHASECHK.TRANS64.TRYWAIT P1, [R72+URZ+0xb0], R3 ;  /* 0x0000b003480075a7 */ /* 0x0022a400080211ff */
[----:B--2---:R-:W-:Y:S05]  /*1edc0*/  @!P1 NANOSLEEP.SYNCS 0x989680 ;  /* 0x009896800000995d */ /* 0x004fea0003900000 */
[----:B------:R-:W2:Y:S02]  /*1edd0*/  @!P1 SYNCS.PHASECHK.TRANS64 P1, [R72+URZ+0xb0], R3 ;  /* 0x0000b003480095a7 */ /* 0x000ea400080210ff */
[----:B--2---:R-:W-:Y:S05]  /*1ede0*/  @!P1 BRA `(.L_x_398) ;  /* 0xfffffffc00f09947 */ /* 0x004fea000383ffff */
[----:B------:R-:W-:Y:S05]  /*1edf0*/  BRA `(.L_x_399) ;  /* 0xffffffa000087947 */ /* 0x000fea000383ffff */
.L_x_187:
[-C--:B------:R-:W-:Y:S02]  /*1ee00*/  MOV R2, R69.reuse ;  /* 0x0000004500027202 */ /* 0x080fe40000000f00 */
[----:B-1----:R-:W-:-:S07]  /*1ee10*/  MOV R3, R69 ;  /* 0x0000004500037202 */ /* 0x002fce0000000f00 */
.L_x_400:
[----:B-1----:R1:W3:Y:S02]  /*1ee20*/  SYNCS.PHASECHK.TRANS64.TRYWAIT P3, [R72+URZ+0xc0], R3 ;  /* 0x0000c003480075a7 */ /* 0x0022e400080611ff */
[----:B---3--:R-:W-:Y:S05]  /*1ee30*/  @!P3 NANOSLEEP.SYNCS 0x989680 ;  /* 0x009896800000b95d */ /* 0x008fea0003900000 */
[----:B------:R-:W3:Y:S02]  /*1ee40*/  @!P3 SYNCS.PHASECHK.TRANS64 P3, [R72+URZ+0xc0], R3 ;  /* 0x0000c0034800b5a7 */ /* 0x000ee400080610ff */
[----:B---3--:R-:W-:Y:S05]  /*1ee50*/  @!P3 BRA `(.L_x_400) ;  /* 0xfffffffc00f0b947 */ /* 0x008fea000383ffff */
[----:B------:R-:W-:Y:S05]  /*1ee60*/  BRA `(.L_x_401) ;  /* 0xffffffa4006c7947 */ /* 0x000fea000383ffff */
.L_x_192:
[-C--:B------:R-:W-:Y:S02]  /*1ee70*/  MOV R2, R13.reuse ;  /* 0x0000000d00027202 */ /* 0x080fe40000000f00 */
[----:B------:R-:W-:-:S07]  /*1ee80*/  MOV R3, R13 ;  /* 0x0000000d00037202 */ /* 0x000fce0000000f00 */
.L_x_402:
[----:B-1----:R1:W2:Y:S02]  /*1ee90*/  SYNCS.PHASECHK.TRANS64.TRYWAIT P0, [R152+URZ+0xb0], R3 ;  /* 0x0000b003980075a7 */ /* 0x0022a400080011ff */
[----:B--2---:R-:W-:Y:S05]  /*1eea0*/  @!P0 NANOSLEEP.SYNCS 0x989680 ;  /* 0x009896800000895d */ /* 0x004fea0003900000 */
[----:B------:R-:W2:Y:S02]  /*1eeb0*/  @!P0 SYNCS.PHASECHK.TRANS64 P0, [R152+URZ+0xb0], R3 ;  /* 0x0000b003980085a7 */ /* 0x000ea400080010ff */
[----:B--2---:R-:W-:Y:S05]  /*1eec0*/  @!P0 BRA `(.L_x_402) ;  /* 0xfffffffc00f08947 */ /* 0x004fea000383ffff */
[----:B------:R-:W-:Y:S05]  /*1eed0*/  BRA `(.L_x_403) ;  /* 0xffffffac00d07947 */ /* 0x000fea000383ffff */
.L_x_194:
[-C--:B-1----:R-:W-:Y:S02]  /*1eee0*/  MOV R4, R0.reuse ;  /* 0x0000000000047202 */ /* 0x082fe40000000f00 */
[----:B------:R-:W-:-:S07]  /*1eef0*/  MOV R5, R0 ;  /* 0x0000000000057202 */ /* 0x000fce0000000f00 */
.L_x_404:
[----:B-1----:R1:W2:Y:S02]  /*1ef00*/  SYNCS.PHASECHK.TRANS64.TRYWAIT P0, [R152+URZ+0xc0], R5 ;  /* 0x0000c005980075a7 */ /* 0x0022a400080011ff */
[----:B--2---:R-:W-:Y:S05]  /*1ef10*/  @!P0 NANOSLEEP.SYNCS 0x989680 ;  /* 0x009896800000895d */ /* 0x004fea0003900000 */
[----:B------:R-:W2:Y:S02]  /*1ef20*/  @!P0 SYNCS.PHASECHK.TRANS64 P0, [R152+URZ+0xc0], R5 ;  /* 0x0000c005980085a7 */ /* 0x000ea400080010ff */
[----:B--2---:R-:W-:Y:S05]  /*1ef30*/  @!P0 BRA `(.L_x_404) ;  /* 0xfffffffc00f08947 */ /* 0x004fea000383ffff */
[----:B------:R-:W-:Y:S05]  /*1ef40*/  BRA `(.L_x_405) ;  /* 0xffffffc000187947 */ /* 0x000fea000383ffff */
.L_x_196:
[-C--:B------:R-:W-:Y:S02]  /*1ef50*/  MOV R2, R0.reuse ;  /* 0x0000000000027202 */ /* 0x080fe40000000f00 */
[----:B------:R-:W-:-:S07]  /*1ef60*/  MOV R3, R0 ;  /* 0x0000000000037202 */ /* 0x000fce0000000f00 */
.L_x_406:
[----:B--2---:R2:W3:Y:S02]  /*1ef70*/  SYNCS.PHASECHK.TRANS64.TRYWAIT P0, [R152+URZ+0x190], R3 ;  /* 0x00019003980075a7 */ /* 0x0044e400080011ff */
[----:B---3--:R-:W-:Y:S05]  /*1ef80*/  @!P0 NANOSLEEP.SYNCS 0x989680 ;  /* 0x009896800000895d */ /* 0x008fea0003900000 */
[----:B------:R-:W3:Y:S02]  /*1ef90*/  @!P0 SYNCS.PHASECHK.TRANS64 P0, [R152+URZ+0x190], R3 ;  /* 0x00019003980085a7 */ /* 0x000ee400080010ff */
[----:B---3--:R-:W-:Y:S05]  /*1efa0*/  @!P0 BRA `(.L_x_406) ;  /* 0xfffffffc00f08947 */ /* 0x008fea000383ffff */
[----:B------:R-:W-:Y:S05]  /*1efb0*/  BRA `(.L_x_407) ;  /* 0xffffffd0000c7947 */ /* 0x000fea000383ffff */
        .weak           $__internal_0_$__cuda_sm10x_tcgen05_guardrail_trap_col_being_dealloced_not_returned_by_alloc
        .type           $__internal_0_$__cuda_sm10x_tcgen05_guardrail_trap_col_being_dealloced_not_returned_by_alloc,@function
        .size           $__internal_0_$__cuda_sm10x_tcgen05_guardrail_trap_col_being_dealloced_not_returned_by_alloc,($__internal_1_$__cuda_sm10x_tcgen05_guardrail_trap_phase_invalid_during_alloc - $__internal_0_$__cuda_sm10x_tcgen05_guardrail_trap_col_being_dealloced_not_returned_by_alloc)
$__internal_0_$__cuda_sm10x_tcgen05_guardrail_trap_col_being_dealloced_not_returned_by_alloc:
[----:B------:R-:W-:Y:S05]  /*1efc0*/  BPT.TRAP 0x1 ;  /* 0x000000040000795c */ /* 0x000fea0000300000 */
[----:B------:R-:W-:-:S04]  /*1efd0*/  HFMA2 R3, -RZ, RZ, 0, 0 ;  /* 0x00000000ff037431 */ /* 0x000fc800000001ff */
[----:B------:R-:W-:Y:S05]  /*1efe0*/  RET.REL.NODEC R2 `(kernel_cutlass_kernel_flash_attncuteflash_fwd_mla_sm100FlashAttentionMLAForwardSm100_object_at__tensor0000o64811101213_tensor0000o256811101213_tensor0000o256811101213_tensor000o6411110012_0) ;  /* 0xfffffe1002047950 */ /* 0x000fea0003c3ffff */
        .weak           $__internal_1_$__cuda_sm10x_tcgen05_guardrail_trap_phase_invalid_during_alloc
        .type           $__internal_1_$__cuda_sm10x_tcgen05_guardrail_trap_phase_invalid_during_alloc,@function
        .size           $__internal_1_$__cuda_sm10x_tcgen05_guardrail_trap_phase_invalid_during_alloc,($__internal_2_$__cuda_sm10x_tcgen05_guardrail_trap_unallocated_columns_being_dealloced - $__internal_1_$__cuda_sm10x_tcgen05_guardrail_trap_phase_invalid_during_alloc)
$__internal_1_$__cuda_sm10x_tcgen05_guardrail_trap_phase_invalid_during_alloc:
[----:B------:R-:W-:Y:S05]  /*1eff0*/  BPT.TRAP 0x1 ;  /* 0x000000040000795c */ /* 0x000fea0000300000 */
[----:B------:R-:W-:-:S04]  /*1f000*/  MOV R3, 0x0 ;  /* 0x0000000000037802 */ /* 0x000fc80000000f00 */
[----:B------:R-:W-:Y:S05]  /*1f010*/  RET.REL.NODEC R2 `(kernel_cutlass_kernel_flash_attncuteflash_fwd_mla_sm100FlashAttentionMLAForwardSm100_object_at__tensor0000o64811101213_tensor0000o256811101213_tensor0000o256811101213_tensor000o6411110012_0) ;  /* 0xfffffe0c02f87950 */ /* 0x000fea0003c3ffff */
        .weak           $__internal_2_$__cuda_sm10x_tcgen05_guardrail_trap_unallocated_columns_being_dealloced
        .type           $__internal_2_$__cuda_sm10x_tcgen05_guardrail_trap_unallocated_columns_being_dealloced,@function
        .size           $__internal_2_$__cuda_sm10x_tcgen05_guardrail_trap_unallocated_columns_being_dealloced,(.L_x_411 - $__internal_2_$__cuda_sm10x_tcgen05_guardrail_trap_unallocated_columns_being_dealloced)
$__internal_2_$__cuda_sm10x_tcgen05_guardrail_trap_unallocated_columns_being_dealloced:
[----:B------:R-:W-:Y:S05]  /*1f020*/  BPT.TRAP 0x1 ;  /* 0x000000040000795c */ /* 0x000fea0000300000 */
[----:B------:R-:W-:-:S04]  /*1f030*/  HFMA2 R3, -RZ, RZ, 0, 0 ;  /* 0x00000000ff037431 */ /* 0x000fc800000001ff */
[----:B------:R-:W-:Y:S05]  /*1f040*/  RET.REL.NODEC R2 `(kernel_cutlass_kernel_flash_attncuteflash_fwd_mla_sm100FlashAttentionMLAForwardSm100_object_at__tensor0000o64811101213_tensor0000o256811101213_tensor0000o256811101213_tensor000o6411110012_0) ;  /* 0xfffffe0c02ec7950 */ /* 0x000fea0003c3ffff */
.L_x_408:
[----:B------:R-:W-:-:S00]  /*1f050*/  BRA `(.L_x_408) ;  /* 0xfffffffc00fc7947 */ /* 0x000fc0000383ffff */
[----:B------:R-:W-:-:S00]  /*1f060*/  NOP ;  /* 0x0000000000007918 */ /* 0x000fc00000000000 */
        /* <DEDUP_REMOVED lines=9> */
.L_x_411:


//--------------------- .nv.shared.kernel_cutlass_kernel_flash_attncuteflash_fwd_mla_sm100FlashAttentionMLAForwardSm100_object_at__tensor0000o64811101213_tensor0000o256811101213_tensor0000o256811101213_tensor000o6411110012_0 --------------------------
	.section	.nv.shared.kernel_cutlass_kernel_flash_attncuteflash_fwd_mla_sm100FlashAttentionMLAForwardSm100_object_at__tensor0000o64811101213_tensor0000o256811101213_tensor0000o256811101213_tensor000o6411110012_0,"aw",@nobits
	.sectionflags	@""
	.align	1024
	.zero		1024


//--------------------- .nv.shared.reserved.0     --------------------------
	.section	.nv.shared.reserved.0,"aw",@nobits
	.align	8
	.weak		__nv_reservedSMEM_offset_0_alias
	.size		__nv_reservedSMEM_offset_0_alias, 0, 64
	.other		__nv_reservedSMEM_offset_0_alias,@"STO_CUDA_RESERVED_SHARED STV_DEFAULT"
__nv_reservedSMEM_offset_0_alias:
	.zero		0
.nv.shared.reserved.0:
	.zero		64
	.weak		__nv_reservedSMEM_allocation_phase
	.type		__nv_reservedSMEM_allocation_phase,@object
	.size		__nv_reservedSMEM_allocation_phase,(.L_0 - __nv_reservedSMEM_allocation_phase)
__nv_reservedSMEM_allocation_phase:
	.zero		1
.L_0:
	.zero		7
	.weak		__nv_reservedSMEM_devtool_atexit_pc
	.type		__nv_reservedSMEM_devtool_atexit_pc,@object
	.size		__nv_reservedSMEM_devtool_atexit_pc,(__nv_reservedSMEM_allocation_mask - __nv_reservedSMEM_devtool_atexit_pc)
__nv_reservedSMEM_devtool_atexit_pc:
	.zero		8
	.weak		__nv_reservedSMEM_allocation_mask
	.type		__nv_reservedSMEM_allocation_mask,@object
	.size		__nv_reservedSMEM_allocation_mask,(.L_2 - __nv_reservedSMEM_allocation_mask)
__nv_reservedSMEM_allocation_mask:
	.zero		4
.L_2:
	.zero		4
	.weak		__nv_reservedSMEM_tmem_allocation_pipeline_mbarrier
	.type		__nv_reservedSMEM_tmem_allocation_pipeline_mbarrier,@object
	.size		__nv_reservedSMEM_tmem_allocation_pipeline_mbarrier,(__nv_reservedSMEM_tmem_allocation_pipeline_mbarrier_parity - __nv_reservedSMEM_tmem_allocation_pipeline_mbarrier)
__nv_reservedSMEM_tmem_allocation_pipeline_mbarrier:
	.zero		8
	.weak		__nv_reservedSMEM_tmem_allocation_pipeline_mbarrier_parity
	.type		__nv_reservedSMEM_tmem_allocation_pipeline_mbarrier_parity,@object
	.size		__nv_reservedSMEM_tmem_allocation_pipeline_mbarrier_parity,(.L_4 - __nv_reservedSMEM_tmem_allocation_pipeline_mbarrier_parity)
__nv_reservedSMEM_tmem_allocation_pipeline_mbarrier_parity:
	.zero		4
.L_4:


//--------------------- .nv.constant0.kernel_cutlass_kernel_flash_attncuteflash_fwd_mla_sm100FlashAttentionMLAForwardSm100_object_at__tensor0000o64811101213_tensor0000o256811101213_tensor0000o256811101213_tensor000o6411110012_0 --------------------------
	.section	.nv.constant0.kernel_cutlass_kernel_flash_attncuteflash_fwd_mla_sm100FlashAttentionMLAForwardSm100_object_at__tensor0000o64811101213_tensor0000o256811101213_tensor0000o256811101213_tensor000o6411110012_0,"a",@progbits
	.sectionflags	@""
	.align	4
.nv.constant0.kernel_cutlass_kernel_flash_attncuteflash_fwd_mla_sm100FlashAttentionMLAForwardSm100_object_at__tensor0000o64811101213_tensor0000o256811101213_tensor0000o256811101213_tensor000o6411110012_0:
	.zero		2276


//--------------------- SYMBOLS --------------------------

	.type		.nv.reservedSmem.offset0,@object
	.size		.nv.reservedSmem.offset0,0x4
	.type		.nv.reservedSmem.cap,@object
	.size		.nv.reservedSmem.cap,0x4
